	.headerflags	@"EF_CUDA_TEXMODE_UNIFIED EF_CUDA_64BIT_ADDRESS EF_CUDA_SM86 EF_CUDA_VIRTUAL_SM(EF_CUDA_SM86)"
	.elftype	@"ET_EXEC"


//--------------------- .nv.info                  --------------------------
	.section	.nv.info,"",@"SHT_CUDA_INFO"
	.align	4


	//----- nvinfo : EIATTR_REGCOUNT
	.align		4
        /*0000*/ 	.byte	0x04, 0x2f
        /*0002*/ 	.short	(.L_1 - .L_0)
	.align		4
.L_0:
        /*0004*/ 	.word	index@(tvmgen_default_fused_nn_conv2d_add_nn_relu_8_kernel)
        /*0008*/ 	.word	0x00000028


	//----- nvinfo : EIATTR_FRAME_SIZE
	.align		4
.L_1:
        /*000c*/ 	.byte	0x04, 0x11
        /*000e*/ 	.short	(.L_3 - .L_2)
	.align		4
.L_2:
        /*0010*/ 	.word	index@(tvmgen_default_fused_nn_conv2d_add_nn_relu_8_kernel)
        /*0014*/ 	.word	0x00000000


	//----- nvinfo : EIATTR_REGCOUNT
	.align		4
.L_3:
        /*0018*/ 	.byte	0x04, 0x2f
        /*001a*/ 	.short	(.L_5 - .L_4)
	.align		4
.L_4:
        /*001c*/ 	.word	index@(tvmgen_default_fused_nn_conv2d_add_nn_relu_9_kernel)
        /*0020*/ 	.word	0x00000028


	//----- nvinfo : EIATTR_FRAME_SIZE
	.align		4
.L_5:
        /*0024*/ 	.byte	0x04, 0x11
        /*0026*/ 	.short	(.L_7 - .L_6)
	.align		4
.L_6:
        /*0028*/ 	.word	index@(tvmgen_default_fused_nn_conv2d_add_nn_relu_9_kernel)
        /*002c*/ 	.word	0x00000000


	//----- nvinfo : EIATTR_REGCOUNT
	.align		4
.L_7:
        /*0030*/ 	.byte	0x04, 0x2f
        /*0032*/ 	.short	(.L_9 - .L_8)
	.align		4
.L_8:
        /*0034*/ 	.word	index@(tvmgen_default_fused_nn_conv2d_add_nn_relu_2_kernel)
        /*0038*/ 	.word	0x00000028


	//----- nvinfo : EIATTR_FRAME_SIZE
	.align		4
.L_9:
        /*003c*/ 	.byte	0x04, 0x11
        /*003e*/ 	.short	(.L_11 - .L_10)
	.align		4
.L_10:
        /*0040*/ 	.word	index@(tvmgen_default_fused_nn_conv2d_add_nn_relu_2_kernel)
        /*0044*/ 	.word	0x00000000


	//----- nvinfo : EIATTR_REGCOUNT
	.align		4
.L_11:
        /*0048*/ 	.byte	0x04, 0x2f
        /*004a*/ 	.short	(.L_13 - .L_12)
	.align		4
.L_12:
        /*004c*/ 	.word	index@(tvmgen_default_fused_nn_conv2d_add_nn_relu_1_kernel)
        /*0050*/ 	.word	0x00000042


	//----- nvinfo : EIATTR_FRAME_SIZE
	.align		4
.L_13:
        /*0054*/ 	.byte	0x04, 0x11
        /*0056*/ 	.short	(.L_15 - .L_14)
	.align		4
.L_14:
        /*0058*/ 	.word	index@(tvmgen_default_fused_nn_conv2d_add_nn_relu_1_kernel)
        /*005c*/ 	.word	0x00000000


	//----- nvinfo : EIATTR_REGCOUNT
	.align		4
.L_15:
        /*0060*/ 	.byte	0x04, 0x2f
        /*0062*/ 	.short	(.L_17 - .L_16)
	.align		4
.L_16:
        /*0064*/ 	.word	index@(tvmgen_default_fused_nn_conv2d_add_add_nn_relu_3_kernel)
        /*0068*/ 	.word	0x00000028


	//----- nvinfo : EIATTR_FRAME_SIZE
	.align		4
.L_17:
        /*006c*/ 	.byte	0x04, 0x11
        /*006e*/ 	.short	(.L_19 - .L_18)
	.align		4
.L_18:
        /*0070*/ 	.word	index@(tvmgen_default_fused_nn_conv2d_add_add_nn_relu_3_kernel)
        /*0074*/ 	.word	0x00000000


	//----- nvinfo : EIATTR_REGCOUNT
	.align		4
.L_19:
        /*0078*/ 	.byte	0x04, 0x2f
        /*007a*/ 	.short	(.L_21 - .L_20)
	.align		4
.L_20:
        /*007c*/ 	.word	index@(tvmgen_default_fused_nn_conv2d_add_1_kernel)
        /*0080*/ 	.word	0x00000047


	//----- nvinfo : EIATTR_FRAME_SIZE
	.align		4
.L_21:
        /*0084*/ 	.byte	0x04, 0x11
        /*0086*/ 	.short	(.L_23 - .L_22)
	.align		4
.L_22:
        /*0088*/ 	.word	index@(tvmgen_default_fused_nn_conv2d_add_1_kernel)
        /*008c*/ 	.word	0x00000000


	//----- nvinfo : EIATTR_REGCOUNT
	.align		4
.L_23:
        /*0090*/ 	.byte	0x04, 0x2f
        /*0092*/ 	.short	(.L_25 - .L_24)
	.align		4
.L_24:
        /*0094*/ 	.word	index@(tvmgen_default_fused_nn_batch_flatten_kernel)
        /*0098*/ 	.word	0x00000008


	//----- nvinfo : EIATTR_FRAME_SIZE
	.align		4
.L_25:
        /*009c*/ 	.byte	0x04, 0x11
        /*009e*/ 	.short	(.L_27 - .L_26)
	.align		4
.L_26:
        /*00a0*/ 	.word	index@(tvmgen_default_fused_nn_batch_flatten_kernel)
        /*00a4*/ 	.word	0x00000000


	//----- nvinfo : EIATTR_REGCOUNT
	.align		4
.L_27:
        /*00a8*/ 	.byte	0x04, 0x2f
        /*00aa*/ 	.short	(.L_29 - .L_28)
	.align		4
.L_28:
        /*00ac*/ 	.word	index@(tvmgen_default_fused_nn_max_pool2d_kernel)
        /*00b0*/ 	.word	0x00000014


	//----- nvinfo : EIATTR_FRAME_SIZE
	.align		4
.L_29:
        /*00b4*/ 	.byte	0x04, 0x11
        /*00b6*/ 	.short	(.L_31 - .L_30)
	.align		4
.L_30:
        /*00b8*/ 	.word	index@(tvmgen_default_fused_nn_max_pool2d_kernel)
        /*00bc*/ 	.word	0x00000000


	//----- nvinfo : EIATTR_REGCOUNT
	.align		4
.L_31:
        /*00c0*/ 	.byte	0x04, 0x2f
        /*00c2*/ 	.short	(.L_33 - .L_32)
	.align		4
.L_32:
        /*00c4*/ 	.word	index@(tvmgen_default_fused_nn_conv2d_add_nn_relu_4_kernel)
        /*00c8*/ 	.word	0x00000038


	//----- nvinfo : EIATTR_FRAME_SIZE
	.align		4
.L_33:
        /*00cc*/ 	.byte	0x04, 0x11
        /*00ce*/ 	.short	(.L_35 - .L_34)
	.align		4
.L_34:
        /*00d0*/ 	.word	index@(tvmgen_default_fused_nn_conv2d_add_nn_relu_4_kernel)
        /*00d4*/ 	.word	0x00000000


	//----- nvinfo : EIATTR_REGCOUNT
	.align		4
.L_35:
        /*00d8*/ 	.byte	0x04, 0x2f
        /*00da*/ 	.short	(.L_37 - .L_36)
	.align		4
.L_36:
        /*00dc*/ 	.word	index@(tvmgen_default_fused_nn_conv2d_add_add_nn_relu_1_kernel)
        /*00e0*/ 	.word	0x00000041


	//----- nvinfo : EIATTR_FRAME_SIZE
	.align		4
.L_37:
        /*00e4*/ 	.byte	0x04, 0x11
        /*00e6*/ 	.short	(.L_39 - .L_38)
	.align		4
.L_38:
        /*00e8*/ 	.word	index@(tvmgen_default_fused_nn_conv2d_add_add_nn_relu_1_kernel)
        /*00ec*/ 	.word	0x00000000


	//----- nvinfo : EIATTR_REGCOUNT
	.align		4
.L_39:
        /*00f0*/ 	.byte	0x04, 0x2f
        /*00f2*/ 	.short	(.L_41 - .L_40)
	.align		4
.L_40:
        /*00f4*/ 	.word	index@(tvmgen_default_fused_nn_contrib_conv2d_winograd_without_weight_transform_add_nn_relu_1_kernel_1)
        /*00f8*/ 	.word	0x00000033


	//----- nvinfo : EIATTR_FRAME_SIZE
	.align		4
.L_41:
        /*00fc*/ 	.byte	0x04, 0x11
        /*00fe*/ 	.short	(.L_43 - .L_42)
	.align		4
.L_42:
        /*0100*/ 	.word	index@(tvmgen_default_fused_nn_contrib_conv2d_winograd_without_weight_transform_add_nn_relu_1_kernel_1)
        /*0104*/ 	.word	0x00000000


	//----- nvinfo : EIATTR_REGCOUNT
	.align		4
.L_43:
        /*0108*/ 	.byte	0x04, 0x2f
        /*010a*/ 	.short	(.L_45 - .L_44)
	.align		4
.L_44:
        /*010c*/ 	.word	index@(tvmgen_default_fused_nn_contrib_conv2d_winograd_without_weight_transform_add_nn_relu_1_kernel_2)
        /*0110*/ 	.word	0x0000001e


	//----- nvinfo : EIATTR_FRAME_SIZE
	.align		4
.L_45:
        /*0114*/ 	.byte	0x04, 0x11
        /*0116*/ 	.short	(.L_47 - .L_46)
	.align		4
.L_46:
        /*0118*/ 	.word	index@(tvmgen_default_fused_nn_contrib_conv2d_winograd_without_weight_transform_add_nn_relu_1_kernel_2)
        /*011c*/ 	.word	0x00000000


	//----- nvinfo : EIATTR_REGCOUNT
	.align		4
.L_47:
        /*0120*/ 	.byte	0x04, 0x2f
        /*0122*/ 	.short	(.L_49 - .L_48)
	.align		4
.L_48:
        /*0124*/ 	.word	index@(tvmgen_default_fused_nn_conv2d_add_nn_relu_kernel)
        /*0128*/ 	.word	0x0000005d


	//----- nvinfo : EIATTR_FRAME_SIZE
	.align		4
.L_49:
        /*012c*/ 	.byte	0x04, 0x11
        /*012e*/ 	.short	(.L_51 - .L_50)
	.align		4
.L_50:
        /*0130*/ 	.word	index@(tvmgen_default_fused_nn_conv2d_add_nn_relu_kernel)
        /*0134*/ 	.word	0x00000000


	//----- nvinfo : EIATTR_REGCOUNT
	.align		4
.L_51:
        /*0138*/ 	.byte	0x04, 0x2f
        /*013a*/ 	.short	(.L_53 - .L_52)
	.align		4
.L_52:
        /*013c*/ 	.word	index@(tvmgen_default_fused_nn_conv2d_add_nn_relu_5_kernel)
        /*0140*/ 	.word	0x00000028


	//----- nvinfo : EIATTR_FRAME_SIZE
	.align		4
.L_53:
        /*0144*/ 	.byte	0x04, 0x11
        /*0146*/ 	.short	(.L_55 - .L_54)
	.align		4
.L_54:
        /*0148*/ 	.word	index@(tvmgen_default_fused_nn_conv2d_add_nn_relu_5_kernel)
        /*014c*/ 	.word	0x00000000


	//----- nvinfo : EIATTR_REGCOUNT
	.align		4
.L_55:
        /*0150*/ 	.byte	0x04, 0x2f
        /*0152*/ 	.short	(.L_57 - .L_56)
	.align		4
.L_56:
        /*0154*/ 	.word	index@(tvmgen_default_fused_nn_contrib_conv2d_winograd_without_weight_transform_add_nn_relu_3_kernel_2)
        /*0158*/ 	.word	0x0000001d


	//----- nvinfo : EIATTR_FRAME_SIZE
	.align		4
.L_57:
        /*015c*/ 	.byte	0x04, 0x11
        /*015e*/ 	.short	(.L_59 - .L_58)
	.align		4
.L_58:
        /*0160*/ 	.word	index@(tvmgen_default_fused_nn_contrib_conv2d_winograd_without_weight_transform_add_nn_relu_3_kernel_2)
        /*0164*/ 	.word	0x00000000


	//----- nvinfo : EIATTR_REGCOUNT
	.align		4
.L_59:
        /*0168*/ 	.byte	0x04, 0x2f
        /*016a*/ 	.short	(.L_61 - .L_60)
	.align		4
.L_60:
        /*016c*/ 	.word	index@(tvmgen_default_fused_nn_contrib_conv2d_winograd_without_weight_transform_add_nn_relu_kernel_1)
        /*0170*/ 	.word	0x00000038


	//----- nvinfo : EIATTR_FRAME_SIZE
	.align		4
.L_61:
        /*0174*/ 	.byte	0x04, 0x11
        /*0176*/ 	.short	(.L_63 - .L_62)
	.align		4
.L_62:
        /*0178*/ 	.word	index@(tvmgen_default_fused_nn_contrib_conv2d_winograd_without_weight_transform_add_nn_relu_kernel_1)
        /*017c*/ 	.word	0x00000000


	//----- nvinfo : EIATTR_REGCOUNT
	.align		4
.L_63:
        /*0180*/ 	.byte	0x04, 0x2f
        /*0182*/ 	.short	(.L_65 - .L_64)
	.align		4
.L_64:
        /*0184*/ 	.word	index@(tvmgen_default_fused_nn_conv2d_add_3_kernel)
        /*0188*/ 	.word	0x00000028


	//----- nvinfo : EIATTR_FRAME_SIZE
	.align		4
.L_65:
        /*018c*/ 	.byte	0x04, 0x11
        /*018e*/ 	.short	(.L_67 - .L_66)
	.align		4
.L_66:
        /*0190*/ 	.word	index@(tvmgen_default_fused_nn_conv2d_add_3_kernel)
        /*0194*/ 	.word	0x00000000


	//----- nvinfo : EIATTR_REGCOUNT
	.align		4
.L_67:
        /*0198*/ 	.byte	0x04, 0x2f
        /*019a*/ 	.short	(.L_69 - .L_68)
	.align		4
.L_68:
        /*019c*/ 	.word	index@(tvmgen_default_fused_nn_contrib_conv2d_winograd_without_weight_transform_add_nn_relu_kernel)
        /*01a0*/ 	.word	0x00000040


	//----- nvinfo : EIATTR_FRAME_SIZE
	.align		4
.L_69:
        /*01a4*/ 	.byte	0x04, 0x11
        /*01a6*/ 	.short	(.L_71 - .L_70)
	.align		4
.L_70:
        /*01a8*/ 	.word	index@(tvmgen_default_fused_nn_contrib_conv2d_winograd_without_weight_transform_add_nn_relu_kernel)
        /*01ac*/ 	.word	0x00000000


	//----- nvinfo : EIATTR_REGCOUNT
	.align		4
.L_71:
        /*01b0*/ 	.byte	0x04, 0x2f
        /*01b2*/ 	.short	(.L_73 - .L_72)
	.align		4
.L_72:
        /*01b4*/ 	.word	index@(tvmgen_default_fused_nn_conv2d_add_nn_relu_10_kernel)
        /*01b8*/ 	.word	0x00000038


	//----- nvinfo : EIATTR_FRAME_SIZE
	.align		4
.L_73:
        /*01bc*/ 	.byte	0x04, 0x11
        /*01be*/ 	.short	(.L_75 - .L_74)
	.align		4
.L_74:
        /*01c0*/ 	.word	index@(tvmgen_default_fused_nn_conv2d_add_nn_relu_10_kernel)
        /*01c4*/ 	.word	0x00000000


	//----- nvinfo : EIATTR_REGCOUNT
	.align		4
.L_75:
        /*01c8*/ 	.byte	0x04, 0x2f
        /*01ca*/ 	.short	(.L_77 - .L_76)
	.align		4
.L_76:
        /*01cc*/ 	.word	index@(tvmgen_default_fused_nn_contrib_conv2d_winograd_without_weight_transform_add_nn_relu_2_kernel)
        /*01d0*/ 	.word	0x00000026


	//----- nvinfo : EIATTR_FRAME_SIZE
	.align		4
.L_77:
        /*01d4*/ 	.byte	0x04, 0x11
        /*01d6*/ 	.short	(.L_79 - .L_78)
	.align		4
.L_78:
        /*01d8*/ 	.word	index@(tvmgen_default_fused_nn_contrib_conv2d_winograd_without_weight_transform_add_nn_relu_2_kernel)
        /*01dc*/ 	.word	0x00000000


	//----- nvinfo : EIATTR_REGCOUNT
	.align		4
.L_79:
        /*01e0*/ 	.byte	0x04, 0x2f
        /*01e2*/ 	.short	(.L_81 - .L_80)
	.align		4
.L_80:
        /*01e4*/ 	.word	index@(tvmgen_default_fused_nn_conv2d_add_add_nn_relu_kernel)
        /*01e8*/ 	.word	0x0000003e


	//----- nvinfo : EIATTR_FRAME_SIZE
	.align		4
.L_81:
        /*01ec*/ 	.byte	0x04, 0x11
        /*01ee*/ 	.short	(.L_83 - .L_82)
	.align		4
.L_82:
        /*01f0*/ 	.word	index@(tvmgen_default_fused_nn_conv2d_add_add_nn_relu_kernel)
        /*01f4*/ 	.word	0x00000000


	//----- nvinfo : EIATTR_REGCOUNT
	.align		4
.L_83:
        /*01f8*/ 	.byte	0x04, 0x2f
        /*01fa*/ 	.short	(.L_85 - .L_84)
	.align		4
.L_84:
        /*01fc*/ 	.word	index@(tvmgen_default_fused_nn_conv2d_add_nn_relu_6_kernel)
        /*0200*/ 	.word	0x00000040


	//----- nvinfo : EIATTR_FRAME_SIZE
	.align		4
.L_85:
        /*0204*/ 	.byte	0x04, 0x11
        /*0206*/ 	.short	(.L_87 - .L_86)
	.align		4
.L_86:
        /*0208*/ 	.word	index@(tvmgen_default_fused_nn_conv2d_add_nn_relu_6_kernel)
        /*020c*/ 	.word	0x00000000


	//----- nvinfo : EIATTR_REGCOUNT
	.align		4
.L_87:
        /*0210*/ 	.byte	0x04, 0x2f
        /*0212*/ 	.short	(.L_89 - .L_88)
	.align		4
.L_88:
        /*0214*/ 	.word	index@(tvmgen_default_fused_nn_contrib_conv2d_winograd_without_weight_transform_add_nn_relu_3_kernel)
        /*0218*/ 	.word	0x0000001c


	//----- nvinfo : EIATTR_FRAME_SIZE
	.align		4
.L_89:
        /*021c*/ 	.byte	0x04, 0x11
        /*021e*/ 	.short	(.L_91 - .L_90)
	.align		4
.L_90:
        /*0220*/ 	.word	index@(tvmgen_default_fused_nn_contrib_conv2d_winograd_without_weight_transform_add_nn_relu_3_kernel)
        /*0224*/ 	.word	0x00000000


	//----- nvinfo : EIATTR_REGCOUNT
	.align		4
.L_91:
        /*0228*/ 	.byte	0x04, 0x2f
        /*022a*/ 	.short	(.L_93 - .L_92)
	.align		4
.L_92:
        /*022c*/ 	.word	index@(tvmgen_default_fused_nn_conv2d_add_nn_relu_3_kernel)
        /*0230*/ 	.word	0x00000038


	//----- nvinfo : EIATTR_FRAME_SIZE
	.align		4
.L_93:
        /*0234*/ 	.byte	0x04, 0x11
        /*0236*/ 	.short	(.L_95 - .L_94)
	.align		4
.L_94:
        /*0238*/ 	.word	index@(tvmgen_default_fused_nn_conv2d_add_nn_relu_3_kernel)
        /*023c*/ 	.word	0x00000000


	//----- nvinfo : EIATTR_REGCOUNT
	.align		4
.L_95:
        /*0240*/ 	.byte	0x04, 0x2f
        /*0242*/ 	.short	(.L_97 - .L_96)
	.align		4
.L_96:
        /*0244*/ 	.word	index@(tvmgen_default_fused_nn_dense_add_kernel)
        /*0248*/ 	.word	0x0000003e


	//----- nvinfo : EIATTR_FRAME_SIZE
	.align		4
.L_97:
        /*024c*/ 	.byte	0x04, 0x11
        /*024e*/ 	.short	(.L_99 - .L_98)
	.align		4
.L_98:
        /*0250*/ 	.word	index@(tvmgen_default_fused_nn_dense_add_kernel)
        /*0254*/ 	.word	0x00000000


	//----- nvinfo : EIATTR_REGCOUNT
	.align		4
.L_99:
        /*0258*/ 	.byte	0x04, 0x2f
        /*025a*/ 	.short	(.L_101 - .L_100)
	.align		4
.L_100:
        /*025c*/ 	.word	index@(tvmgen_default_fused_nn_contrib_conv2d_winograd_without_weight_transform_add_nn_relu_2_kernel_2)
        /*0260*/ 	.word	0x0000001d


	//----- nvinfo : EIATTR_FRAME_SIZE
	.align		4
.L_101:
        /*0264*/ 	.byte	0x04, 0x11
        /*0266*/ 	.short	(.L_103 - .L_102)
	.align		4
.L_102:
        /*0268*/ 	.word	index@(tvmgen_default_fused_nn_contrib_conv2d_winograd_without_weight_transform_add_nn_relu_2_kernel_2)
        /*026c*/ 	.word	0x00000000


	//----- nvinfo : EIATTR_REGCOUNT
	.align		4
.L_103:
        /*0270*/ 	.byte	0x04, 0x2f
        /*0272*/ 	.short	(.L_105 - .L_104)
	.align		4
.L_104:
        /*0274*/ 	.word	index@(tvmgen_default_fused_nn_contrib_conv2d_winograd_without_weight_transform_add_nn_relu_2_kernel_1)
        /*0278*/ 	.word	0x00000040


	//----- nvinfo : EIATTR_FRAME_SIZE
	.align		4
.L_105:
        /*027c*/ 	.byte	0x04, 0x11
        /*027e*/ 	.short	(.L_107 - .L_106)
	.align		4
.L_106:
        /*0280*/ 	.word	index@(tvmgen_default_fused_nn_contrib_conv2d_winograd_without_weight_transform_add_nn_relu_2_kernel_1)
        /*0284*/ 	.word	0x00000000


	//----- nvinfo : EIATTR_REGCOUNT
	.align		4
.L_107:
        /*0288*/ 	.byte	0x04, 0x2f
        /*028a*/ 	.short	(.L_109 - .L_108)
	.align		4
.L_108:
        /*028c*/ 	.word	index@(tvmgen_default_fused_nn_global_avg_pool2d_kernel)
        /*0290*/ 	.word	0x00000010


	//----- nvinfo : EIATTR_FRAME_SIZE
	.align		4
.L_109:
        /*0294*/ 	.byte	0x04, 0x11
        /*0296*/ 	.short	(.L_111 - .L_110)
	.align		4
.L_110:
        /*0298*/ 	.word	index@(tvmgen_default_fused_nn_global_avg_pool2d_kernel)
        /*029c*/ 	.word	0x00000000


	//----- nvinfo : EIATTR_REGCOUNT
	.align		4
.L_111:
        /*02a0*/ 	.byte	0x04, 0x2f
        /*02a2*/ 	.short	(.L_113 - .L_112)
	.align		4
.L_112:
        /*02a4*/ 	.word	index@(tvmgen_default_fused_nn_contrib_conv2d_winograd_without_weight_transform_add_nn_relu_kernel_2)
        /*02a8*/ 	.word	0x00000028


	//----- nvinfo : EIATTR_FRAME_SIZE
	.align		4
.L_113:
        /*02ac*/ 	.byte	0x04, 0x11
        /*02ae*/ 	.short	(.L_115 - .L_114)
	.align		4
.L_114:
        /*02b0*/ 	.word	index@(tvmgen_default_fused_nn_contrib_conv2d_winograd_without_weight_transform_add_nn_relu_kernel_2)
        /*02b4*/ 	.word	0x00000000


	//----- nvinfo : EIATTR_REGCOUNT
	.align		4
.L_115:
        /*02b8*/ 	.byte	0x04, 0x2f
        /*02ba*/ 	.short	(.L_117 - .L_116)
	.align		4
.L_116:
        /*02bc*/ 	.word	index@(tvmgen_default_fused_nn_contrib_conv2d_winograd_without_weight_transform_add_nn_relu_1_kernel)
        /*02c0*/ 	.word	0x00000024


	//----- nvinfo : EIATTR_FRAME_SIZE
	.align		4
.L_117:
        /*02c4*/ 	.byte	0x04, 0x11
        /*02c6*/ 	.short	(.L_119 - .L_118)
	.align		4
.L_118:
        /*02c8*/ 	.word	index@(tvmgen_default_fused_nn_contrib_conv2d_winograd_without_weight_transform_add_nn_relu_1_kernel)
        /*02cc*/ 	.word	0x00000000


	//----- nvinfo : EIATTR_REGCOUNT
	.align		4
.L_119:
        /*02d0*/ 	.byte	0x04, 0x2f
        /*02d2*/ 	.short	(.L_121 - .L_120)
	.align		4
.L_120:
        /*02d4*/ 	.word	index@(tvmgen_default_fused_nn_conv2d_add_nn_relu_7_kernel)
        /*02d8*/ 	.word	0x00000080


	//----- nvinfo : EIATTR_FRAME_SIZE
	.align		4
.L_121:
        /*02dc*/ 	.byte	0x04, 0x11
        /*02de*/ 	.short	(.L_123 - .L_122)
	.align		4
.L_122:
        /*02e0*/ 	.word	index@(tvmgen_default_fused_nn_conv2d_add_nn_relu_7_kernel)
        /*02e4*/ 	.word	0x00000000


	//----- nvinfo : EIATTR_REGCOUNT
	.align		4
.L_123:
        /*02e8*/ 	.byte	0x04, 0x2f
        /*02ea*/ 	.short	(.L_125 - .L_124)
	.align		4
.L_124:
        /*02ec*/ 	.word	index@(tvmgen_default_fused_nn_conv2d_add_nn_relu_11_kernel)
        /*02f0*/ 	.word	0x00000028


	//----- nvinfo : EIATTR_FRAME_SIZE
	.align		4
.L_125:
        /*02f4*/ 	.byte	0x04, 0x11
        /*02f6*/ 	.short	(.L_127 - .L_126)
	.align		4
.L_126:
        /*02f8*/ 	.word	index@(tvmgen_default_fused_nn_conv2d_add_nn_relu_11_kernel)
        /*02fc*/ 	.word	0x00000000


	//----- nvinfo : EIATTR_REGCOUNT
	.align		4
.L_127:
        /*0300*/ 	.byte	0x04, 0x2f
        /*0302*/ 	.short	(.L_129 - .L_128)
	.align		4
.L_128:
        /*0304*/ 	.word	index@(tvmgen_default_fused_nn_global_avg_pool2d_kernel_1)
        /*0308*/ 	.word	0x0000000a


	//----- nvinfo : EIATTR_FRAME_SIZE
	.align		4
.L_129:
        /*030c*/ 	.byte	0x04, 0x11
        /*030e*/ 	.short	(.L_131 - .L_130)
	.align		4
.L_130:
        /*0310*/ 	.word	index@(tvmgen_default_fused_nn_global_avg_pool2d_kernel_1)
        /*0314*/ 	.word	0x00000000


	//----- nvinfo : EIATTR_REGCOUNT
	.align		4
.L_131:
        /*0318*/ 	.byte	0x04, 0x2f
        /*031a*/ 	.short	(.L_133 - .L_132)
	.align		4
.L_132:
        /*031c*/ 	.word	index@(tvmgen_default_fused_nn_contrib_conv2d_winograd_without_weight_transform_add_nn_relu_3_kernel_1)
        /*0320*/ 	.word	0x00000028


	//----- nvinfo : EIATTR_FRAME_SIZE
	.align		4
.L_133:
        /*0324*/ 	.byte	0x04, 0x11
        /*0326*/ 	.short	(.L_135 - .L_134)
	.align		4
.L_134:
        /*0328*/ 	.word	index@(tvmgen_default_fused_nn_contrib_conv2d_winograd_without_weight_transform_add_nn_relu_3_kernel_1)
        /*032c*/ 	.word	0x00000000


	//----- nvinfo : EIATTR_REGCOUNT
	.align		4
.L_135:
        /*0330*/ 	.byte	0x04, 0x2f
        /*0332*/ 	.short	(.L_137 - .L_136)
	.align		4
.L_136:
        /*0334*/ 	.word	index@(tvmgen_default_fused_nn_conv2d_add_2_kernel)
        /*0338*/ 	.word	0x00000038


	//----- nvinfo : EIATTR_FRAME_SIZE
	.align		4
.L_137:
        /*033c*/ 	.byte	0x04, 0x11
        /*033e*/ 	.short	(.L_139 - .L_138)
	.align		4
.L_138:
        /*0340*/ 	.word	index@(tvmgen_default_fused_nn_conv2d_add_2_kernel)
        /*0344*/ 	.word	0x00000000


	//----- nvinfo : EIATTR_REGCOUNT
	.align		4
.L_139:
        /*0348*/ 	.byte	0x04, 0x2f
        /*034a*/ 	.short	(.L_141 - .L_140)
	.align		4
.L_140:
        /*034c*/ 	.word	index@(tvmgen_default_fused_nn_conv2d_add_add_nn_relu_2_kernel)
        /*0350*/ 	.word	0x00000038


	//----- nvinfo : EIATTR_FRAME_SIZE
	.align		4
.L_141:
        /*0354*/ 	.byte	0x04, 0x11
        /*0356*/ 	.short	(.L_143 - .L_142)
	.align		4
.L_142:
        /*0358*/ 	.word	index@(tvmgen_default_fused_nn_conv2d_add_add_nn_relu_2_kernel)
        /*035c*/ 	.word	0x00000000


	//----- nvinfo : EIATTR_REGCOUNT
	.align		4
.L_143:
        /*0360*/ 	.byte	0x04, 0x2f
        /*0362*/ 	.short	(.L_145 - .L_144)
	.align		4
.L_144:
        /*0364*/ 	.word	index@(tvmgen_default_fused_nn_conv2d_add_kernel)
        /*0368*/ 	.word	0x0000003c


	//----- nvinfo : EIATTR_FRAME_SIZE
	.align		4
.L_145:
        /*036c*/ 	.byte	0x04, 0x11
        /*036e*/ 	.short	(.L_147 - .L_146)
	.align		4
.L_146:
        /*0370*/ 	.word	index@(tvmgen_default_fused_nn_conv2d_add_kernel)
        /*0374*/ 	.word	0x00000000


	//----- nvinfo : EIATTR_MIN_STACK_SIZE
	.align		4
.L_147:
        /*0378*/ 	.byte	0x04, 0x12
        /*037a*/ 	.short	(.L_149 - .L_148)
	.align		4
.L_148:
        /*037c*/ 	.word	index@(tvmgen_default_fused_nn_conv2d_add_kernel)
        /*0380*/ 	.word	0x00000000


	//----- nvinfo : EIATTR_MIN_STACK_SIZE
	.align		4
.L_149:
        /*0384*/ 	.byte	0x04, 0x12
        /*0386*/ 	.short	(.L_151 - .L_150)
	.align		4
.L_150:
        /*0388*/ 	.word	index@(tvmgen_default_fused_nn_conv2d_add_add_nn_relu_2_kernel)
        /*038c*/ 	.word	0x00000000


	//----- nvinfo : EIATTR_MIN_STACK_SIZE
	.align		4
.L_151:
        /*0390*/ 	.byte	0x04, 0x12
        /*0392*/ 	.short	(.L_153 - .L_152)
	.align		4
.L_152:
        /*0394*/ 	.word	index@(tvmgen_default_fused_nn_conv2d_add_2_kernel)
        /*0398*/ 	.word	0x00000000


	//----- nvinfo : EIATTR_MIN_STACK_SIZE
	.align		4
.L_153:
        /*039c*/ 	.byte	0x04, 0x12
        /*039e*/ 	.short	(.L_155 - .L_154)
	.align		4
.L_154:
        /*03a0*/ 	.word	index@(tvmgen_default_fused_nn_contrib_conv2d_winograd_without_weight_transform_add_nn_relu_3_kernel_1)
        /*03a4*/ 	.word	0x00000000


	//----- nvinfo : EIATTR_MIN_STACK_SIZE
	.align		4
.L_155:
        /*03a8*/ 	.byte	0x04, 0x12
        /*03aa*/ 	.short	(.L_157 - .L_156)
	.align		4
.L_156:
        /*03ac*/ 	.word	index@(tvmgen_default_fused_nn_global_avg_pool2d_kernel_1)
        /*03b0*/ 	.word	0x00000000


	//----- nvinfo : EIATTR_MIN_STACK_SIZE
	.align		4
.L_157:
        /*03b4*/ 	.byte	0x04, 0x12
        /*03b6*/ 	.short	(.L_159 - .L_158)
	.align		4
.L_158:
        /*03b8*/ 	.word	index@(tvmgen_default_fused_nn_conv2d_add_nn_relu_11_kernel)
        /*03bc*/ 	.word	0x00000000


	//----- nvinfo : EIATTR_MIN_STACK_SIZE
	.align		4
.L_159:
        /*03c0*/ 	.byte	0x04, 0x12
        /*03c2*/ 	.short	(.L_161 - .L_160)
	.align		4
.L_160:
        /*03c4*/ 	.word	index@(tvmgen_default_fused_nn_conv2d_add_nn_relu_7_kernel)
        /*03c8*/ 	.word	0x00000000


	//----- nvinfo : EIATTR_MIN_STACK_SIZE
	.align		4
.L_161:
        /*03cc*/ 	.byte	0x04, 0x12
        /*03ce*/ 	.short	(.L_163 - .L_162)
	.align		4
.L_162:
        /*03d0*/ 	.word	index@(tvmgen_default_fused_nn_contrib_conv2d_winograd_without_weight_transform_add_nn_relu_1_kernel)
        /*03d4*/ 	.word	0x00000000


	//----- nvinfo : EIATTR_MIN_STACK_SIZE
	.align		4
.L_163:
        /*03d8*/ 	.byte	0x04, 0x12
        /*03da*/ 	.short	(.L_165 - .L_164)
	.align		4
.L_164:
        /*03dc*/ 	.word	index@(tvmgen_default_fused_nn_contrib_conv2d_winograd_without_weight_transform_add_nn_relu_kernel_2)
        /*03e0*/ 	.word	0x00000000


	//----- nvinfo : EIATTR_MIN_STACK_SIZE
	.align		4
.L_165:
        /*03e4*/ 	.byte	0x04, 0x12
        /*03e6*/ 	.short	(.L_167 - .L_166)
	.align		4
.L_166:
        /*03e8*/ 	.word	index@(tvmgen_default_fused_nn_global_avg_pool2d_kernel)
        /*03ec*/ 	.word	0x00000000


	//----- nvinfo : EIATTR_MIN_STACK_SIZE
	.align		4
.L_167:
        /*03f0*/ 	.byte	0x04, 0x12
        /*03f2*/ 	.short	(.L_169 - .L_168)
	.align		4
.L_168:
        /*03f4*/ 	.word	index@(tvmgen_default_fused_nn_contrib_conv2d_winograd_without_weight_transform_add_nn_relu_2_kernel_1)
        /*03f8*/ 	.word	0x00000000


	//----- nvinfo : EIATTR_MIN_STACK_SIZE
	.align		4
.L_169:
        /*03fc*/ 	.byte	0x04, 0x12
        /*03fe*/ 	.short	(.L_171 - .L_170)
	.align		4
.L_170:
        /*0400*/ 	.word	index@(tvmgen_default_fused_nn_contrib_conv2d_winograd_without_weight_transform_add_nn_relu_2_kernel_2)
        /*0404*/ 	.word	0x00000000


	//----- nvinfo : EIATTR_MIN_STACK_SIZE
	.align		4
.L_171:
        /*0408*/ 	.byte	0x04, 0x12
        /*040a*/ 	.short	(.L_173 - .L_172)
	.align		4
.L_172:
        /*040c*/ 	.word	index@(tvmgen_default_fused_nn_dense_add_kernel)
        /*0410*/ 	.word	0x00000000


	//----- nvinfo : EIATTR_MIN_STACK_SIZE
	.align		4
.L_173:
        /*0414*/ 	.byte	0x04, 0x12
        /*0416*/ 	.short	(.L_175 - .L_174)
	.align		4
.L_174:
        /*0418*/ 	.word	index@(tvmgen_default_fused_nn_conv2d_add_nn_relu_3_kernel)
        /*041c*/ 	.word	0x00000000


	//----- nvinfo : EIATTR_MIN_STACK_SIZE
	.align		4
.L_175:
        /*0420*/ 	.byte	0x04, 0x12
        /*0422*/ 	.short	(.L_177 - .L_176)
	.align		4
.L_176:
        /*0424*/ 	.word	index@(tvmgen_default_fused_nn_contrib_conv2d_winograd_without_weight_transform_add_nn_relu_3_kernel)
        /*0428*/ 	.word	0x00000000


	//----- nvinfo : EIATTR_MIN_STACK_SIZE
	.align		4
.L_177:
        /*042c*/ 	.byte	0x04, 0x12
        /*042e*/ 	.short	(.L_179 - .L_178)
	.align		4
.L_178:
        /*0430*/ 	.word	index@(tvmgen_default_fused_nn_conv2d_add_nn_relu_6_kernel)
        /*0434*/ 	.word	0x00000000


	//----- nvinfo : EIATTR_MIN_STACK_SIZE
	.align		4
.L_179:
        /*0438*/ 	.byte	0x04, 0x12
        /*043a*/ 	.short	(.L_181 - .L_180)
	.align		4
.L_180:
        /*043c*/ 	.word	index@(tvmgen_default_fused_nn_conv2d_add_add_nn_relu_kernel)
        /*0440*/ 	.word	0x00000000


	//----- nvinfo : EIATTR_MIN_STACK_SIZE
	.align		4
.L_181:
        /*0444*/ 	.byte	0x04, 0x12
        /*0446*/ 	.short	(.L_183 - .L_182)
	.align		4
.L_182:
        /*0448*/ 	.word	index@(tvmgen_default_fused_nn_contrib_conv2d_winograd_without_weight_transform_add_nn_relu_2_kernel)
        /*044c*/ 	.word	0x00000000


	//----- nvinfo : EIATTR_MIN_STACK_SIZE
	.align		4
.L_183:
        /*0450*/ 	.byte	0x04, 0x12
        /*0452*/ 	.short	(.L_185 - .L_184)
	.align		4
.L_184:
        /*0454*/ 	.word	index@(tvmgen_default_fused_nn_conv2d_add_nn_relu_10_kernel)
        /*0458*/ 	.word	0x00000000


	//----- nvinfo : EIATTR_MIN_STACK_SIZE
	.align		4
.L_185:
        /*045c*/ 	.byte	0x04, 0x12
        /*045e*/ 	.short	(.L_187 - .L_186)
	.align		4
.L_186:
        /*0460*/ 	.word	index@(tvmgen_default_fused_nn_contrib_conv2d_winograd_without_weight_transform_add_nn_relu_kernel)
        /*0464*/ 	.word	0x00000000


	//----- nvinfo : EIATTR_MIN_STACK_SIZE
	.align		4
.L_187:
        /*0468*/ 	.byte	0x04, 0x12
        /*046a*/ 	.short	(.L_189 - .L_188)
	.align		4
.L_188:
        /*046c*/ 	.word	index@(tvmgen_default_fused_nn_conv2d_add_3_kernel)
        /*0470*/ 	.word	0x00000000


	//----- nvinfo : EIATTR_MIN_STACK_SIZE
	.align		4
.L_189:
        /*0474*/ 	.byte	0x04, 0x12
        /*0476*/ 	.short	(.L_191 - .L_190)
	.align		4
.L_190:
        /*0478*/ 	.word	index@(tvmgen_default_fused_nn_contrib_conv2d_winograd_without_weight_transform_add_nn_relu_kernel_1)
        /*047c*/ 	.word	0x00000000


	//----- nvinfo : EIATTR_MIN_STACK_SIZE
	.align		4
.L_191:
        /*0480*/ 	.byte	0x04, 0x12
        /*0482*/ 	.short	(.L_193 - .L_192)
	.align		4
.L_192:
        /*0484*/ 	.word	index@(tvmgen_default_fused_nn_contrib_conv2d_winograd_without_weight_transform_add_nn_relu_3_kernel_2)
        /*0488*/ 	.word	0x00000000


	//----- nvinfo : EIATTR_MIN_STACK_SIZE
	.align		4
.L_193:
        /*048c*/ 	.byte	0x04, 0x12
        /*048e*/ 	.short	(.L_195 - .L_194)
	.align		4
.L_194:
        /*0490*/ 	.word	index@(tvmgen_default_fused_nn_conv2d_add_nn_relu_5_kernel)
        /*0494*/ 	.word	0x00000000


	//----- nvinfo : EIATTR_MIN_STACK_SIZE
	.align		4
.L_195:
        /*0498*/ 	.byte	0x04, 0x12
        /*049a*/ 	.short	(.L_197 - .L_196)
	.align		4
.L_196:
        /*049c*/ 	.word	index@(tvmgen_default_fused_nn_conv2d_add_nn_relu_kernel)
        /*04a0*/ 	.word	0x00000000


	//----- nvinfo : EIATTR_MIN_STACK_SIZE
	.align		4
.L_197:
        /*04a4*/ 	.byte	0x04, 0x12
        /*04a6*/ 	.short	(.L_199 - .L_198)
	.align		4
.L_198:
        /*04a8*/ 	.word	index@(tvmgen_default_fused_nn_contrib_conv2d_winograd_without_weight_transform_add_nn_relu_1_kernel_2)
        /*04ac*/ 	.word	0x00000000


	//----- nvinfo : EIATTR_MIN_STACK_SIZE
	.align		4
.L_199:
        /*04b0*/ 	.byte	0x04, 0x12
        /*04b2*/ 	.short	(.L_201 - .L_200)
	.align		4
.L_200:
        /*04b4*/ 	.word	index@(tvmgen_default_fused_nn_contrib_conv2d_winograd_without_weight_transform_add_nn_relu_1_kernel_1)
        /*04b8*/ 	.word	0x00000000


	//----- nvinfo : EIATTR_MIN_STACK_SIZE
	.align		4
.L_201:
        /*04bc*/ 	.byte	0x04, 0x12
        /*04be*/ 	.short	(.L_203 - .L_202)
	.align		4
.L_202:
        /*04c0*/ 	.word	index@(tvmgen_default_fused_nn_conv2d_add_add_nn_relu_1_kernel)
        /*04c4*/ 	.word	0x00000000


	//----- nvinfo : EIATTR_MIN_STACK_SIZE
	.align		4
.L_203:
        /*04c8*/ 	.byte	0x04, 0x12
        /*04ca*/ 	.short	(.L_205 - .L_204)
	.align		4
.L_204:
        /*04cc*/ 	.word	index@(tvmgen_default_fused_nn_conv2d_add_nn_relu_4_kernel)
        /*04d0*/ 	.word	0x00000000


	//----- nvinfo : EIATTR_MIN_STACK_SIZE
	.align		4
.L_205:
        /*04d4*/ 	.byte	0x04, 0x12
        /*04d6*/ 	.short	(.L_207 - .L_206)
	.align		4
.L_206:
        /*04d8*/ 	.word	index@(tvmgen_default_fused_nn_max_pool2d_kernel)
        /*04dc*/ 	.word	0x00000000


	//----- nvinfo : EIATTR_MIN_STACK_SIZE
	.align		4
.L_207:
        /*04e0*/ 	.byte	0x04, 0x12
        /*04e2*/ 	.short	(.L_209 - .L_208)
	.align		4
.L_208:
        /*04e4*/ 	.word	index@(tvmgen_default_fused_nn_batch_flatten_kernel)
        /*04e8*/ 	.word	0x00000000


	//----- nvinfo : EIATTR_MIN_STACK_SIZE
	.align		4
.L_209:
        /*04ec*/ 	.byte	0x04, 0x12
        /*04ee*/ 	.short	(.L_211 - .L_210)
	.align		4
.L_210:
        /*04f0*/ 	.word	index@(tvmgen_default_fused_nn_conv2d_add_1_kernel)
        /*04f4*/ 	.word	0x00000000


	//----- nvinfo : EIATTR_MIN_STACK_SIZE
	.align		4
.L_211:
        /*04f8*/ 	.byte	0x04, 0x12
        /*04fa*/ 	.short	(.L_213 - .L_212)
	.align		4
.L_212:
        /*04fc*/ 	.word	index@(tvmgen_default_fused_nn_conv2d_add_add_nn_relu_3_kernel)
        /*0500*/ 	.word	0x00000000


	//----- nvinfo : EIATTR_MIN_STACK_SIZE
	.align		4
.L_213:
        /*0504*/ 	.byte	0x04, 0x12
        /*0506*/ 	.short	(.L_215 - .L_214)
	.align		4
.L_214:
        /*0508*/ 	.word	index@(tvmgen_default_fused_nn_conv2d_add_nn_relu_1_kernel)
        /*050c*/ 	.word	0x00000000


	//----- nvinfo : EIATTR_MIN_STACK_SIZE
	.align		4
.L_215:
        /*0510*/ 	.byte	0x04, 0x12
        /*0512*/ 	.short	(.L_217 - .L_216)
	.align		4
.L_216:
        /*0514*/ 	.word	index@(tvmgen_default_fused_nn_conv2d_add_nn_relu_2_kernel)
        /*0518*/ 	.word	0x00000000


	//----- nvinfo : EIATTR_MIN_STACK_SIZE
	.align		4
.L_217:
        /*051c*/ 	.byte	0x04, 0x12
        /*051e*/ 	.short	(.L_219 - .L_218)
	.align		4
.L_218:
        /*0520*/ 	.word	index@(tvmgen_default_fused_nn_conv2d_add_nn_relu_9_kernel)
        /*0524*/ 	.word	0x00000000


	//----- nvinfo : EIATTR_MIN_STACK_SIZE
	.align		4
.L_219:
        /*0528*/ 	.byte	0x04, 0x12
        /*052a*/ 	.short	(.L_221 - .L_220)
	.align		4
.L_220:
        /*052c*/ 	.word	index@(tvmgen_default_fused_nn_conv2d_add_nn_relu_8_kernel)
        /*0530*/ 	.word	0x00000000
.L_221:


//--------------------- .nv.info.tvmgen_default_fused_nn_conv2d_add_kernel --------------------------
	.section	.nv.info.tvmgen_default_fused_nn_conv2d_add_kernel,"",@"SHT_CUDA_INFO"
	.sectionflags	@""
	.align	4


	//----- nvinfo : EIATTR_CUDA_API_VERSION
	.align		4
        /*0000*/ 	.byte	0x04, 0x37
        /*0002*/ 	.short	(.L_223 - .L_222)
.L_222:
        /*0004*/ 	.word	0x0000007e


	//----- nvinfo : EIATTR_SW2861232_WAR
	.align		4
.L_223:
        /*0008*/ 	.byte	0x01, 0x35
	.zero		2


	//----- nvinfo : EIATTR_PARAM_CBANK
	.align		4
        /*000c*/ 	.byte	0x04, 0x0a
        /*000e*/ 	.short	(.L_225 - .L_224)
	.align		4
.L_224:
        /*0010*/ 	.word	index@(.nv.constant0.tvmgen_default_fused_nn_conv2d_add_kernel)
        /*0014*/ 	.short	0x0160
        /*0016*/ 	.short	0x0020


	//----- nvinfo : EIATTR_CBANK_PARAM_SIZE
	.align		4
.L_225:
        /*0018*/ 	.byte	0x03, 0x19
        /*001a*/ 	.short	0x0020


	//----- nvinfo : EIATTR_KPARAM_INFO
	.align		4
        /*001c*/ 	.byte	0x04, 0x17
        /*001e*/ 	.short	(.L_227 - .L_226)
.L_226:
        /*0020*/ 	.word	0x00000000
        /*0024*/ 	.short	0x0003
        /*0026*/ 	.short	0x0018
        /*0028*/ 	.byte	0x00, 0xf0, 0x21, 0x00


	//----- nvinfo : EIATTR_KPARAM_INFO
	.align		4
.L_227:
        /*002c*/ 	.byte	0x04, 0x17
        /*002e*/ 	.short	(.L_229 - .L_228)
.L_228:
        /*0030*/ 	.word	0x00000000
        /*0034*/ 	.short	0x0002
        /*0036*/ 	.short	0x0010
        /*0038*/ 	.byte	0x00, 0xf0, 0x21, 0x00


	//----- nvinfo : EIATTR_KPARAM_INFO
	.align		4
.L_229:
        /*003c*/ 	.byte	0x04, 0x17
        /*003e*/ 	.short	(.L_231 - .L_230)
.L_230:
        /*0040*/ 	.word	0x00000000
        /*0044*/ 	.short	0x0001
        /*0046*/ 	.short	0x0008
        /*0048*/ 	.byte	0x00, 0xf0, 0x21, 0x00


	//----- nvinfo : EIATTR_KPARAM_INFO
	.align		4
.L_231:
        /*004c*/ 	.byte	0x04, 0x17
        /*004e*/ 	.short	(.L_233 - .L_232)
.L_232:
        /*0050*/ 	.word	0x00000000
        /*0054*/ 	.short	0x0000
        /*0056*/ 	.short	0x0000
        /*0058*/ 	.byte	0x00, 0xf0, 0x21, 0x00


	//----- nvinfo : EIATTR_MAXREG_COUNT
	.align		4
.L_233:
        /*005c*/ 	.byte	0x03, 0x1b
        /*005e*/ 	.short	0x0080


	//----- nvinfo : EIATTR_EXIT_INSTR_OFFSETS
	.align		4
        /*0060*/ 	.byte	0x04, 0x1c
        /*0062*/ 	.short	(.L_235 - .L_234)


	//   ....[0]....
.L_234:
        /*0064*/ 	.word	0x000013e0


	//----- nvinfo : EIATTR_CTAIDZ_USED
	.align		4
.L_235:
        /*0068*/ 	.byte	0x01, 0x04
	.zero		2


	//----- nvinfo : EIATTR_MAX_THREADS
	.align		4
        /*006c*/ 	.byte	0x04, 0x05
        /*006e*/ 	.short	(.L_237 - .L_236)
.L_236:
        /*0070*/ 	.word	0x000001c0
        /*0074*/ 	.word	0x00000001
        /*0078*/ 	.word	0x00000001
.L_237:


//--------------------- .nv.info.tvmgen_default_fused_nn_conv2d_add_add_nn_relu_2_kernel --------------------------
	.section	.nv.info.tvmgen_default_fused_nn_conv2d_add_add_nn_relu_2_kernel,"",@"SHT_CUDA_INFO"
	.sectionflags	@""
	.align	4


	//----- nvinfo : EIATTR_CUDA_API_VERSION
	.align		4
        /*0000*/ 	.byte	0x04, 0x37
        /*0002*/ 	.short	(.L_239 - .L_238)
.L_238:
        /*0004*/ 	.word	0x0000007e


	//----- nvinfo : EIATTR_SW2861232_WAR
	.align		4
.L_239:
        /*0008*/ 	.byte	0x01, 0x35
	.zero		2


	//----- nvinfo : EIATTR_PARAM_CBANK
	.align		4
        /*000c*/ 	.byte	0x04, 0x0a
        /*000e*/ 	.short	(.L_241 - .L_240)
	.align		4
.L_240:
        /*0010*/ 	.word	index@(.nv.constant0.tvmgen_default_fused_nn_conv2d_add_add_nn_relu_2_kernel)
        /*0014*/ 	.short	0x0160
        /*0016*/ 	.short	0x0028


	//----- nvinfo : EIATTR_CBANK_PARAM_SIZE
	.align		4
.L_241:
        /*0018*/ 	.byte	0x03, 0x19
        /*001a*/ 	.short	0x0028


	//----- nvinfo : EIATTR_KPARAM_INFO
	.align		4
        /*001c*/ 	.byte	0x04, 0x17
        /*001e*/ 	.short	(.L_243 - .L_242)
.L_242:
        /*0020*/ 	.word	0x00000000
        /*0024*/ 	.short	0x0004
        /*0026*/ 	.short	0x0020
        /*0028*/ 	.byte	0x00, 0xf0, 0x21, 0x00


	//----- nvinfo : EIATTR_KPARAM_INFO
	.align		4
.L_243:
        /*002c*/ 	.byte	0x04, 0x17
        /*002e*/ 	.short	(.L_245 - .L_244)
.L_244:
        /*0030*/ 	.word	0x00000000
        /*0034*/ 	.short	0x0003
        /*0036*/ 	.short	0x0018
        /*0038*/ 	.byte	0x00, 0xf0, 0x21, 0x00


	//----- nvinfo : EIATTR_KPARAM_INFO
	.align		4
.L_245:
        /*003c*/ 	.byte	0x04, 0x17
        /*003e*/ 	.short	(.L_247 - .L_246)
.L_246:
        /*0040*/ 	.word	0x00000000
        /*0044*/ 	.short	0x0002
        /*0046*/ 	.short	0x0010
        /*0048*/ 	.byte	0x00, 0xf0, 0x21, 0x00


	//----- nvinfo : EIATTR_KPARAM_INFO
	.align		4
.L_247:
        /*004c*/ 	.byte	0x04, 0x17
        /*004e*/ 	.short	(.L_249 - .L_248)
.L_248:
        /*0050*/ 	.word	0x00000000
        /*0054*/ 	.short	0x0001
        /*0056*/ 	.short	0x0008
        /*0058*/ 	.byte	0x00, 0xf0, 0x21, 0x00


	//----- nvinfo : EIATTR_KPARAM_INFO
	.align		4
.L_249:
        /*005c*/ 	.byte	0x04, 0x17
        /*005e*/ 	.short	(.L_251 - .L_250)
.L_250:
        /*0060*/ 	.word	0x00000000
        /*0064*/ 	.short	0x0000
        /*0066*/ 	.short	0x0000
        /*0068*/ 	.byte	0x00, 0xf0, 0x21, 0x00


	//----- nvinfo : EIATTR_MAXREG_COUNT
	.align		4
.L_251:
        /*006c*/ 	.byte	0x03, 0x1b
        /*006e*/ 	.short	0x00ff


	//----- nvinfo : EIATTR_EXIT_INSTR_OFFSETS
	.align		4
        /*0070*/ 	.byte	0x04, 0x1c
        /*0072*/ 	.short	(.L_253 - .L_252)


	//   ....[0]....
.L_252:
        /*0074*/ 	.word	0x00000dd0


	//----- nvinfo : EIATTR_CTAIDZ_USED
	.align		4
.L_253:
        /*0078*/ 	.byte	0x01, 0x04
	.zero		2


	//----- nvinfo : EIATTR_MAX_THREADS
	.align		4
        /*007c*/ 	.byte	0x04, 0x05
        /*007e*/ 	.short	(.L_255 - .L_254)
.L_254:
        /*0080*/ 	.word	0x000000e0
        /*0084*/ 	.word	0x00000001
        /*0088*/ 	.word	0x00000001
.L_255:


//--------------------- .nv.info.tvmgen_default_fused_nn_conv2d_add_2_kernel --------------------------
	.section	.nv.info.tvmgen_default_fused_nn_conv2d_add_2_kernel,"",@"SHT_CUDA_INFO"
	.sectionflags	@""
	.align	4


	//----- nvinfo : EIATTR_CUDA_API_VERSION
	.align		4
        /*0000*/ 	.byte	0x04, 0x37
        /*0002*/ 	.short	(.L_257 - .L_256)
.L_256:
        /*0004*/ 	.word	0x0000007e


	//----- nvinfo : EIATTR_SW2861232_WAR
	.align		4
.L_257:
        /*0008*/ 	.byte	0x01, 0x35
	.zero		2


	//----- nvinfo : EIATTR_PARAM_CBANK
	.align		4
        /*000c*/ 	.byte	0x04, 0x0a
        /*000e*/ 	.short	(.L_259 - .L_258)
	.align		4
.L_258:
        /*0010*/ 	.word	index@(.nv.constant0.tvmgen_default_fused_nn_conv2d_add_2_kernel)
        /*0014*/ 	.short	0x0160
        /*0016*/ 	.short	0x0020


	//----- nvinfo : EIATTR_CBANK_PARAM_SIZE
	.align		4
.L_259:
        /*0018*/ 	.byte	0x03, 0x19
        /*001a*/ 	.short	0x0020


	//----- nvinfo : EIATTR_KPARAM_INFO
	.align		4
        /*001c*/ 	.byte	0x04, 0x17
        /*001e*/ 	.short	(.L_261 - .L_260)
.L_260:
        /*0020*/ 	.word	0x00000000
        /*0024*/ 	.short	0x0003
        /*0026*/ 	.short	0x0018
        /*0028*/ 	.byte	0x00, 0xf0, 0x21, 0x00


	//----- nvinfo : EIATTR_KPARAM_INFO
	.align		4
.L_261:
        /*002c*/ 	.byte	0x04, 0x17
        /*002e*/ 	.short	(.L_263 - .L_262)
.L_262:
        /*0030*/ 	.word	0x00000000
        /*0034*/ 	.short	0x0002
        /*0036*/ 	.short	0x0010
        /*0038*/ 	.byte	0x00, 0xf0, 0x21, 0x00


	//----- nvinfo : EIATTR_KPARAM_INFO
	.align		4
.L_263:
        /*003c*/ 	.byte	0x04, 0x17
        /*003e*/ 	.short	(.L_265 - .L_264)
.L_264:
        /*0040*/ 	.word	0x00000000
        /*0044*/ 	.short	0x0001
        /*0046*/ 	.short	0x0008
        /*0048*/ 	.byte	0x00, 0xf0, 0x21, 0x00


	//----- nvinfo : EIATTR_KPARAM_INFO
	.align		4
.L_265:
        /*004c*/ 	.byte	0x04, 0x17
        /*004e*/ 	.short	(.L_267 - .L_266)
.L_266:
        /*0050*/ 	.word	0x00000000
        /*0054*/ 	.short	0x0000
        /*0056*/ 	.short	0x0000
        /*0058*/ 	.byte	0x00, 0xf0, 0x21, 0x00


	//----- nvinfo : EIATTR_MAXREG_COUNT
	.align		4
.L_267:
        /*005c*/ 	.byte	0x03, 0x1b
        /*005e*/ 	.short	0x00ff


	//----- nvinfo : EIATTR_EXIT_INSTR_OFFSETS
	.align		4
        /*0060*/ 	.byte	0x04, 0x1c
        /*0062*/ 	.short	(.L_269 - .L_268)


	//   ....[0]....
.L_268:
        /*0064*/ 	.word	0x000011b0


	//----- nvinfo : EIATTR_CTAIDZ_USED
	.align		4
.L_269:
        /*0068*/ 	.byte	0x01, 0x04
	.zero		2


	//----- nvinfo : EIATTR_MAX_THREADS
	.align		4
        /*006c*/ 	.byte	0x04, 0x05
        /*006e*/ 	.short	(.L_271 - .L_270)
.L_270:
        /*0070*/ 	.word	0x00000070
        /*0074*/ 	.word	0x00000001
        /*0078*/ 	.word	0x00000001
.L_271:


//--------------------- .nv.info.tvmgen_default_fused_nn_contrib_conv2d_winograd_without_weight_transform_add_nn_relu_3_kernel_1 --------------------------
	.section	.nv.info.tvmgen_default_fused_nn_contrib_conv2d_winograd_without_weight_transform_add_nn_relu_3_kernel_1,"",@"SHT_CUDA_INFO"
	.sectionflags	@""
	.align	4


	//----- nvinfo : EIATTR_CUDA_API_VERSION
	.align		4
        /*0000*/ 	.byte	0x04, 0x37
        /*0002*/ 	.short	(.L_273 - .L_272)
.L_272:
        /*0004*/ 	.word	0x0000007e


	//----- nvinfo : EIATTR_SW2861232_WAR
	.align		4
.L_273:
        /*0008*/ 	.byte	0x01, 0x35
	.zero		2


	//----- nvinfo : EIATTR_PARAM_CBANK
	.align		4
        /*000c*/ 	.byte	0x04, 0x0a
        /*000e*/ 	.short	(.L_275 - .L_274)
	.align		4
.L_274:
        /*0010*/ 	.word	index@(.nv.constant0.tvmgen_default_fused_nn_contrib_conv2d_winograd_without_weight_transform_add_nn_relu_3_kernel_1)
        /*0014*/ 	.short	0x0160
        /*0016*/ 	.short	0x0018


	//----- nvinfo : EIATTR_CBANK_PARAM_SIZE
	.align		4
.L_275:
        /*0018*/ 	.byte	0x03, 0x19
        /*001a*/ 	.short	0x0018


	//----- nvinfo : EIATTR_KPARAM_INFO
	.align		4
        /*001c*/ 	.byte	0x04, 0x17
        /*001e*/ 	.short	(.L_277 - .L_276)
.L_276:
        /*0020*/ 	.word	0x00000000
        /*0024*/ 	.short	0x0002
        /*0026*/ 	.short	0x0010
        /*0028*/ 	.byte	0x00, 0xf0, 0x21, 0x00


	//----- nvinfo : EIATTR_KPARAM_INFO
	.align		4
.L_277:
        /*002c*/ 	.byte	0x04, 0x17
        /*002e*/ 	.short	(.L_279 - .L_278)
.L_278:
        /*0030*/ 	.word	0x00000000
        /*0034*/ 	.short	0x0001
        /*0036*/ 	.short	0x0008
        /*0038*/ 	.byte	0x00, 0xf0, 0x21, 0x00


	//----- nvinfo : EIATTR_KPARAM_INFO
	.align		4
.L_279:
        /*003c*/ 	.byte	0x04, 0x17
        /*003e*/ 	.short	(.L_281 - .L_280)
.L_280:
        /*0040*/ 	.word	0x00000000
        /*0044*/ 	.short	0x0000
        /*0046*/ 	.short	0x0000
        /*0048*/ 	.byte	0x00, 0xf0, 0x21, 0x00


	//----- nvinfo : EIATTR_MAXREG_COUNT
	.align		4
.L_281:
        /*004c*/ 	.byte	0x03, 0x1b
        /*004e*/ 	.short	0x00ff


	//----- nvinfo : EIATTR_EXIT_INSTR_OFFSETS
	.align		4
        /*0050*/ 	.byte	0x04, 0x1c
        /*0052*/ 	.short	(.L_283 - .L_282)


	//   ....[0]....
.L_282:
        /*0054*/ 	.word	0x00000e10


	//----- nvinfo : EIATTR_CTAIDZ_USED
	.align		4
.L_283:
        /*0058*/ 	.byte	0x01, 0x04
	.zero		2


	//----- nvinfo : EIATTR_MAX_THREADS
	.align		4
        /*005c*/ 	.byte	0x04, 0x05
        /*005e*/ 	.short	(.L_285 - .L_284)
.L_284:
        /*0060*/ 	.word	0x00000080
        /*0064*/ 	.word	0x00000001
        /*0068*/ 	.word	0x00000001
.L_285:


//--------------------- .nv.info.tvmgen_default_fused_nn_global_avg_pool2d_kernel_1 --------------------------
	.section	.nv.info.tvmgen_default_fused_nn_global_avg_pool2d_kernel_1,"",@"SHT_CUDA_INFO"
	.sectionflags	@""
	.align	4


	//----- nvinfo : EIATTR_CUDA_API_VERSION
	.align		4
        /*0000*/ 	.byte	0x04, 0x37
        /*0002*/ 	.short	(.L_287 - .L_286)
.L_286:
        /*0004*/ 	.word	0x0000007e


	//----- nvinfo : EIATTR_SW2861232_WAR
	.align		4
.L_287:
        /*0008*/ 	.byte	0x01, 0x35
	.zero		2


	//----- nvinfo : EIATTR_PARAM_CBANK
	.align		4
        /*000c*/ 	.byte	0x04, 0x0a
        /*000e*/ 	.short	(.L_289 - .L_288)
	.align		4
.L_288:
        /*0010*/ 	.word	index@(.nv.constant0.tvmgen_default_fused_nn_global_avg_pool2d_kernel_1)
        /*0014*/ 	.short	0x0160
        /*0016*/ 	.short	0x0010


	//----- nvinfo : EIATTR_CBANK_PARAM_SIZE
	.align		4
.L_289:
        /*0018*/ 	.byte	0x03, 0x19
        /*001a*/ 	.short	0x0010


	//----- nvinfo : EIATTR_KPARAM_INFO
	.align		4
        /*001c*/ 	.byte	0x04, 0x17
        /*001e*/ 	.short	(.L_291 - .L_290)
.L_290:
        /*0020*/ 	.word	0x00000000
        /*0024*/ 	.short	0x0001
        /*0026*/ 	.short	0x0008
        /*0028*/ 	.byte	0x00, 0xf0, 0x21, 0x00


	//----- nvinfo : EIATTR_KPARAM_INFO
	.align		4
.L_291:
        /*002c*/ 	.byte	0x04, 0x17
        /*002e*/ 	.short	(.L_293 - .L_292)
.L_292:
        /*0030*/ 	.word	0x00000000
        /*0034*/ 	.short	0x0000
        /*0036*/ 	.short	0x0000
        /*0038*/ 	.byte	0x00, 0xf0, 0x21, 0x00


	//----- nvinfo : EIATTR_MAXREG_COUNT
	.align		4
.L_293:
        /*003c*/ 	.byte	0x03, 0x1b
        /*003e*/ 	.short	0x0040


	//----- nvinfo : EIATTR_EXIT_INSTR_OFFSETS
	.align		4
        /*0040*/ 	.byte	0x04, 0x1c
        /*0042*/ 	.short	(.L_295 - .L_294)


	//   ....[0]....
.L_294:
        /*0044*/ 	.word	0x000000b0


	//----- nvinfo : EIATTR_MAX_THREADS
	.align		4
.L_295:
        /*0048*/ 	.byte	0x04, 0x05
        /*004a*/ 	.short	(.L_297 - .L_296)
.L_296:
        /*004c*/ 	.word	0x00000400
        /*0050*/ 	.word	0x00000001
        /*0054*/ 	.word	0x00000001
.L_297:


//--------------------- .nv.info.tvmgen_default_fused_nn_conv2d_add_nn_relu_11_kernel --------------------------
	.section	.nv.info.tvmgen_default_fused_nn_conv2d_add_nn_relu_11_kernel,"",@"SHT_CUDA_INFO"
	.sectionflags	@""
	.align	4


	//----- nvinfo : EIATTR_CUDA_API_VERSION
	.align		4
        /*0000*/ 	.byte	0x04, 0x37
        /*0002*/ 	.short	(.L_299 - .L_298)
.L_298:
        /*0004*/ 	.word	0x0000007e


	//----- nvinfo : EIATTR_SW2861232_WAR
	.align		4
.L_299:
        /*0008*/ 	.byte	0x01, 0x35
	.zero		2


	//----- nvinfo : EIATTR_PARAM_CBANK
	.align		4
        /*000c*/ 	.byte	0x04, 0x0a
        /*000e*/ 	.short	(.L_301 - .L_300)
	.align		4
.L_300:
        /*0010*/ 	.word	index@(.nv.constant0.tvmgen_default_fused_nn_conv2d_add_nn_relu_11_kernel)
        /*0014*/ 	.short	0x0160
        /*0016*/ 	.short	0x0020


	//----- nvinfo : EIATTR_CBANK_PARAM_SIZE
	.align		4
.L_301:
        /*0018*/ 	.byte	0x03, 0x19
        /*001a*/ 	.short	0x0020


	//----- nvinfo : EIATTR_KPARAM_INFO
	.align		4
        /*001c*/ 	.byte	0x04, 0x17
        /*001e*/ 	.short	(.L_303 - .L_302)
.L_302:
        /*0020*/ 	.word	0x00000000
        /*0024*/ 	.short	0x0003
        /*0026*/ 	.short	0x0018
        /*0028*/ 	.byte	0x00, 0xf0, 0x21, 0x00


	//----- nvinfo : EIATTR_KPARAM_INFO
	.align		4
.L_303:
        /*002c*/ 	.byte	0x04, 0x17
        /*002e*/ 	.short	(.L_305 - .L_304)
.L_304:
        /*0030*/ 	.word	0x00000000
        /*0034*/ 	.short	0x0002
        /*0036*/ 	.short	0x0010
        /*0038*/ 	.byte	0x00, 0xf0, 0x21, 0x00


	//----- nvinfo : EIATTR_KPARAM_INFO
	.align		4
.L_305:
        /*003c*/ 	.byte	0x04, 0x17
        /*003e*/ 	.short	(.L_307 - .L_306)
.L_306:
        /*0040*/ 	.word	0x00000000
        /*0044*/ 	.short	0x0001
        /*0046*/ 	.short	0x0008
        /*0048*/ 	.byte	0x00, 0xf0, 0x21, 0x00


	//----- nvinfo : EIATTR_KPARAM_INFO
	.align		4
.L_307:
        /*004c*/ 	.byte	0x04, 0x17
        /*004e*/ 	.short	(.L_309 - .L_308)
.L_308:
        /*0050*/ 	.word	0x00000000
        /*0054*/ 	.short	0x0000
        /*0056*/ 	.short	0x0000
        /*0058*/ 	.byte	0x00, 0xf0, 0x21, 0x00


	//----- nvinfo : EIATTR_MAXREG_COUNT
	.align		4
.L_309:
        /*005c*/ 	.byte	0x03, 0x1b
        /*005e*/ 	.short	0x00ff


	//----- nvinfo : EIATTR_EXIT_INSTR_OFFSETS
	.align		4
        /*0060*/ 	.byte	0x04, 0x1c
        /*0062*/ 	.short	(.L_311 - .L_310)


	//   ....[0]....
.L_310:
        /*0064*/ 	.word	0x00000980


	//----- nvinfo : EIATTR_CTAIDZ_USED
	.align		4
.L_311:
        /*0068*/ 	.byte	0x01, 0x04
	.zero		2


	//----- nvinfo : EIATTR_MAX_THREADS
	.align		4
        /*006c*/ 	.byte	0x04, 0x05
        /*006e*/ 	.short	(.L_313 - .L_312)
.L_312:
        /*0070*/ 	.word	0x000000e0
        /*0074*/ 	.word	0x00000001
        /*0078*/ 	.word	0x00000001
.L_313:


//--------------------- .nv.info.tvmgen_default_fused_nn_conv2d_add_nn_relu_7_kernel --------------------------
	.section	.nv.info.tvmgen_default_fused_nn_conv2d_add_nn_relu_7_kernel,"",@"SHT_CUDA_INFO"
	.sectionflags	@""
	.align	4


	//----- nvinfo : EIATTR_CUDA_API_VERSION
	.align		4
        /*0000*/ 	.byte	0x04, 0x37
        /*0002*/ 	.short	(.L_315 - .L_314)
.L_314:
        /*0004*/ 	.word	0x0000007e


	//----- nvinfo : EIATTR_SW2861232_WAR
	.align		4
.L_315:
        /*0008*/ 	.byte	0x01, 0x35
	.zero		2


	//----- nvinfo : EIATTR_PARAM_CBANK
	.align		4
        /*000c*/ 	.byte	0x04, 0x0a
        /*000e*/ 	.short	(.L_317 - .L_316)
	.align		4
.L_316:
        /*0010*/ 	.word	index@(.nv.constant0.tvmgen_default_fused_nn_conv2d_add_nn_relu_7_kernel)
        /*0014*/ 	.short	0x0160
        /*0016*/ 	.short	0x0020


	//----- nvinfo : EIATTR_CBANK_PARAM_SIZE
	.align		4
.L_317:
        /*0018*/ 	.byte	0x03, 0x19
        /*001a*/ 	.short	0x0020


	//----- nvinfo : EIATTR_KPARAM_INFO
	.align		4
        /*001c*/ 	.byte	0x04, 0x17
        /*001e*/ 	.short	(.L_319 - .L_318)
.L_318:
        /*0020*/ 	.word	0x00000000
        /*0024*/ 	.short	0x0003
        /*0026*/ 	.short	0x0018
        /*0028*/ 	.byte	0x00, 0xf0, 0x21, 0x00


	//----- nvinfo : EIATTR_KPARAM_INFO
	.align		4
.L_319:
        /*002c*/ 	.byte	0x04, 0x17
        /*002e*/ 	.short	(.L_321 - .L_320)
.L_320:
        /*0030*/ 	.word	0x00000000
        /*0034*/ 	.short	0x0002
        /*0036*/ 	.short	0x0010
        /*0038*/ 	.byte	0x00, 0xf0, 0x21, 0x00


	//----- nvinfo : EIATTR_KPARAM_INFO
	.align		4
.L_321:
        /*003c*/ 	.byte	0x04, 0x17
        /*003e*/ 	.short	(.L_323 - .L_322)
.L_322:
        /*0040*/ 	.word	0x00000000
        /*0044*/ 	.short	0x0001
        /*0046*/ 	.short	0x0008
        /*0048*/ 	.byte	0x00, 0xf0, 0x21, 0x00


	//----- nvinfo : EIATTR_KPARAM_INFO
	.align		4
.L_323:
        /*004c*/ 	.byte	0x04, 0x17
        /*004e*/ 	.short	(.L_325 - .L_324)
.L_324:
        /*0050*/ 	.word	0x00000000
        /*0054*/ 	.short	0x0000
        /*0056*/ 	.short	0x0000
        /*0058*/ 	.byte	0x00, 0xf0, 0x21, 0x00


	//----- nvinfo : EIATTR_MAXREG_COUNT
	.align		4
.L_325:
        /*005c*/ 	.byte	0x03, 0x1b
        /*005e*/ 	.short	0x00ff


	//----- nvinfo : EIATTR_EXIT_INSTR_OFFSETS
	.align		4
        /*0060*/ 	.byte	0x04, 0x1c
        /*0062*/ 	.short	(.L_327 - .L_326)


	//   ....[0]....
.L_326:
        /*0064*/ 	.word	0x00003e20


	//----- nvinfo : EIATTR_CTAIDZ_USED
	.align		4
.L_327:
        /*0068*/ 	.byte	0x01, 0x04
	.zero		2


	//----- nvinfo : EIATTR_MAX_THREADS
	.align		4
        /*006c*/ 	.byte	0x04, 0x05
        /*006e*/ 	.short	(.L_329 - .L_328)
.L_328:
        /*0070*/ 	.word	0x00000070
        /*0074*/ 	.word	0x00000001
        /*0078*/ 	.word	0x00000001


	//----- nvinfo : EIATTR_CRS_STACK_SIZE
	.align		4
.L_329:
        /*007c*/ 	.byte	0x04, 0x1e
        /*007e*/ 	.short	(.L_331 - .L_330)
.L_330:
        /*0080*/ 	.word	0x00000000
.L_331:


//--------------------- .nv.info.tvmgen_default_fused_nn_contrib_conv2d_winograd_without_weight_transform_add_nn_relu_1_kernel --------------------------
	.section	.nv.info.tvmgen_default_fused_nn_contrib_conv2d_winograd_without_weight_transform_add_nn_relu_1_kernel,"",@"SHT_CUDA_INFO"
	.sectionflags	@""
	.align	4


	//----- nvinfo : EIATTR_CUDA_API_VERSION
	.align		4
        /*0000*/ 	.byte	0x04, 0x37
        /*0002*/ 	.short	(.L_333 - .L_332)
.L_332:
        /*0004*/ 	.word	0x0000007e


	//----- nvinfo : EIATTR_SW2861232_WAR
	.align		4
.L_333:
        /*0008*/ 	.byte	0x01, 0x35
	.zero		2


	//----- nvinfo : EIATTR_PARAM_CBANK
	.align		4
        /*000c*/ 	.byte	0x04, 0x0a
        /*000e*/ 	.short	(.L_335 - .L_334)
	.align		4
.L_334:
        /*0010*/ 	.word	index@(.nv.constant0.tvmgen_default_fused_nn_contrib_conv2d_winograd_without_weight_transform_add_nn_relu_1_kernel)
        /*0014*/ 	.short	0x0160
        /*0016*/ 	.short	0x0010


	//----- nvinfo : EIATTR_CBANK_PARAM_SIZE
	.align		4
.L_335:
        /*0018*/ 	.byte	0x03, 0x19
        /*001a*/ 	.short	0x0010


	//----- nvinfo : EIATTR_KPARAM_INFO
	.align		4
        /*001c*/ 	.byte	0x04, 0x17
        /*001e*/ 	.short	(.L_337 - .L_336)
.L_336:
        /*0020*/ 	.word	0x00000000
        /*0024*/ 	.short	0x0001
        /*0026*/ 	.short	0x0008
        /*0028*/ 	.byte	0x00, 0xf0, 0x21, 0x00


	//----- nvinfo : EIATTR_KPARAM_INFO
	.align		4
.L_337:
        /*002c*/ 	.byte	0x04, 0x17
        /*002e*/ 	.short	(.L_339 - .L_338)
.L_338:
        /*0030*/ 	.word	0x00000000
        /*0034*/ 	.short	0x0000
        /*0036*/ 	.short	0x0000
        /*0038*/ 	.byte	0x00, 0xf0, 0x21, 0x00


	//----- nvinfo : EIATTR_MAXREG_COUNT
	.align		4
.L_339:
        /*003c*/ 	.byte	0x03, 0x1b
        /*003e*/ 	.short	0x00ff


	//----- nvinfo : EIATTR_EXIT_INSTR_OFFSETS
	.align		4
        /*0040*/ 	.byte	0x04, 0x1c
        /*0042*/ 	.short	(.L_341 - .L_340)


	//   ....[0]....
.L_340:
        /*0044*/ 	.word	0x00000970


	//----- nvinfo : EIATTR_MAX_THREADS
	.align		4
.L_341:
        /*0048*/ 	.byte	0x04, 0x05
        /*004a*/ 	.short	(.L_343 - .L_342)
.L_342:
        /*004c*/ 	.word	0x00000080
        /*0050*/ 	.word	0x00000001
        /*0054*/ 	.word	0x00000001
.L_343:


//--------------------- .nv.info.tvmgen_default_fused_nn_contrib_conv2d_winograd_without_weight_transform_add_nn_relu_kernel_2 --------------------------
	.section	.nv.info.tvmgen_default_fused_nn_contrib_conv2d_winograd_without_weight_transform_add_nn_relu_kernel_2,"",@"SHT_CUDA_INFO"
	.sectionflags	@""
	.align	4


	//----- nvinfo : EIATTR_CUDA_API_VERSION
	.align		4
        /*0000*/ 	.byte	0x04, 0x37
        /*0002*/ 	.short	(.L_345 - .L_344)
.L_344:
        /*0004*/ 	.word	0x0000007e


	//----- nvinfo : EIATTR_SW2861232_WAR
	.align		4
.L_345:
        /*0008*/ 	.byte	0x01, 0x35
	.zero		2


	//----- nvinfo : EIATTR_PARAM_CBANK
	.align		4
        /*000c*/ 	.byte	0x04, 0x0a
        /*000e*/ 	.short	(.L_347 - .L_346)
	.align		4
.L_346:
        /*0010*/ 	.word	index@(.nv.constant0.tvmgen_default_fused_nn_contrib_conv2d_winograd_without_weight_transform_add_nn_relu_kernel_2)
        /*0014*/ 	.short	0x0160
        /*0016*/ 	.short	0x0018


	//----- nvinfo : EIATTR_CBANK_PARAM_SIZE
	.align		4
.L_347:
        /*0018*/ 	.byte	0x03, 0x19
        /*001a*/ 	.short	0x0018


	//----- nvinfo : EIATTR_KPARAM_INFO
	.align		4
        /*001c*/ 	.byte	0x04, 0x17
        /*001e*/ 	.short	(.L_349 - .L_348)
.L_348:
        /*0020*/ 	.word	0x00000000
        /*0024*/ 	.short	0x0002
        /*0026*/ 	.short	0x0010
        /*0028*/ 	.byte	0x00, 0xf0, 0x21, 0x00


	//----- nvinfo : EIATTR_KPARAM_INFO
	.align		4
.L_349:
        /*002c*/ 	.byte	0x04, 0x17
        /*002e*/ 	.short	(.L_351 - .L_350)
.L_350:
        /*0030*/ 	.word	0x00000000
        /*0034*/ 	.short	0x0001
        /*0036*/ 	.short	0x0008
        /*0038*/ 	.byte	0x00, 0xf0, 0x21, 0x00


	//----- nvinfo : EIATTR_KPARAM_INFO
	.align		4
.L_351:
        /*003c*/ 	.byte	0x04, 0x17
        /*003e*/ 	.short	(.L_353 - .L_352)
.L_352:
        /*0040*/ 	.word	0x00000000
        /*0044*/ 	.short	0x0000
        /*0046*/ 	.short	0x0000
        /*0048*/ 	.byte	0x00, 0xf0, 0x21, 0x00


	//----- nvinfo : EIATTR_MAXREG_COUNT
	.align		4
.L_353:
        /*004c*/ 	.byte	0x03, 0x1b
        /*004e*/ 	.short	0x00ff


	//----- nvinfo : EIATTR_EXIT_INSTR_OFFSETS
	.align		4
        /*0050*/ 	.byte	0x04, 0x1c
        /*0052*/ 	.short	(.L_355 - .L_354)


	//   ....[0]....
.L_354:
        /*0054*/ 	.word	0x00001a60


	//----- nvinfo : EIATTR_MAX_THREADS
	.align		4
.L_355:
        /*0058*/ 	.byte	0x04, 0x05
        /*005a*/ 	.short	(.L_357 - .L_356)
.L_356:
        /*005c*/ 	.word	0x00000080
        /*0060*/ 	.word	0x00000001
        /*0064*/ 	.word	0x00000001
.L_357:


//--------------------- .nv.info.tvmgen_default_fused_nn_global_avg_pool2d_kernel --------------------------
	.section	.nv.info.tvmgen_default_fused_nn_global_avg_pool2d_kernel,"",@"SHT_CUDA_INFO"
	.sectionflags	@""
	.align	4


	//----- nvinfo : EIATTR_CUDA_API_VERSION
	.align		4
        /*0000*/ 	.byte	0x04, 0x37
        /*0002*/ 	.short	(.L_359 - .L_358)
.L_358:
        /*0004*/ 	.word	0x0000007e


	//----- nvinfo : EIATTR_SW2861232_WAR
	.align		4
.L_359:
        /*0008*/ 	.byte	0x01, 0x35
	.zero		2


	//----- nvinfo : EIATTR_PARAM_CBANK
	.align		4
        /*000c*/ 	.byte	0x04, 0x0a
        /*000e*/ 	.short	(.L_361 - .L_360)
	.align		4
.L_360:
        /*0010*/ 	.word	index@(.nv.constant0.tvmgen_default_fused_nn_global_avg_pool2d_kernel)
        /*0014*/ 	.short	0x0160
        /*0016*/ 	.short	0x0010


	//----- nvinfo : EIATTR_CBANK_PARAM_SIZE
	.align		4
.L_361:
        /*0018*/ 	.byte	0x03, 0x19
        /*001a*/ 	.short	0x0010


	//----- nvinfo : EIATTR_KPARAM_INFO
	.align		4
        /*001c*/ 	.byte	0x04, 0x17
        /*001e*/ 	.short	(.L_363 - .L_362)
.L_362:
        /*0020*/ 	.word	0x00000000
        /*0024*/ 	.short	0x0001
        /*0026*/ 	.short	0x0008
        /*0028*/ 	.byte	0x00, 0xf0, 0x21, 0x00


	//----- nvinfo : EIATTR_KPARAM_INFO
	.align		4
.L_363:
        /*002c*/ 	.byte	0x04, 0x17
        /*002e*/ 	.short	(.L_365 - .L_364)
.L_364:
        /*0030*/ 	.word	0x00000000
        /*0034*/ 	.short	0x0000
        /*0036*/ 	.short	0x0000
        /*0038*/ 	.byte	0x00, 0xf0, 0x21, 0x00


	//----- nvinfo : EIATTR_MAXREG_COUNT
	.align		4
.L_365:
        /*003c*/ 	.byte	0x03, 0x1b
        /*003e*/ 	.short	0x0040


	//----- nvinfo : EIATTR_COOP_GROUP_MASK_REGIDS
	.align		4
        /*0040*/ 	.byte	0x04, 0x29
        /*0042*/ 	.short	(.L_367 - .L_366)


	//   ....[0]....
.L_366:
        /*0044*/ 	.word	0x05000007


	//   ....[1]....
        /*0048*/ 	.word	0x05000007


	//   ....[2]....
        /*004c*/ 	.word	0x05000007


	//   ....[3]....
        /*0050*/ 	.word	0x05000007


	//   ....[4]....
        /*0054*/ 	.word	0x05000007


	//   ....[5]....
        /*0058*/ 	.word	0x05000007


	//----- nvinfo : EIATTR_COOP_GROUP_INSTR_OFFSETS
	.align		4
.L_367:
        /*005c*/ 	.byte	0x04, 0x28
        /*005e*/ 	.short	(.L_369 - .L_368)


	//   ....[0]....
.L_368:
        /*0060*/ 	.word	0x00000120


	//   ....[1]....
        /*0064*/ 	.word	0x00000140


	//   ....[2]....
        /*0068*/ 	.word	0x00000160


	//   ....[3]....
        /*006c*/ 	.word	0x00000190


	//   ....[4]....
        /*0070*/ 	.word	0x000001b0


	//   ....[5]....
        /*0074*/ 	.word	0x000001d0


	//----- nvinfo : EIATTR_EXIT_INSTR_OFFSETS
	.align		4
.L_369:
        /*0078*/ 	.byte	0x04, 0x1c
        /*007a*/ 	.short	(.L_371 - .L_370)


	//   ....[0]....
.L_370:
        /*007c*/ 	.word	0x000001e0


	//   ....[1]....
        /*0080*/ 	.word	0x00000220


	//----- nvinfo : EIATTR_MAX_THREADS
	.align		4
.L_371:
        /*0084*/ 	.byte	0x04, 0x05
        /*0086*/ 	.short	(.L_373 - .L_372)
.L_372:
        /*0088*/ 	.word	0x00000400
        /*008c*/ 	.word	0x00000001
        /*0090*/ 	.word	0x00000001
.L_373:


//--------------------- .nv.info.tvmgen_default_fused_nn_contrib_conv2d_winograd_without_weight_transform_add_nn_relu_2_kernel_1 --------------------------
	.section	.nv.info.tvmgen_default_fused_nn_contrib_conv2d_winograd_without_weight_transform_add_nn_relu_2_kernel_1,"",@"SHT_CUDA_INFO"
	.sectionflags	@""
	.align	4


	//----- nvinfo : EIATTR_CUDA_API_VERSION
	.align		4
        /*0000*/ 	.byte	0x04, 0x37
        /*0002*/ 	.short	(.L_375 - .L_374)
.L_374:
        /*0004*/ 	.word	0x0000007e


	//----- nvinfo : EIATTR_SW2861232_WAR
	.align		4
.L_375:
        /*0008*/ 	.byte	0x01, 0x35
	.zero		2


	//----- nvinfo : EIATTR_PARAM_CBANK
	.align		4
        /*000c*/ 	.byte	0x04, 0x0a
        /*000e*/ 	.short	(.L_377 - .L_376)
	.align		4
.L_376:
        /*0010*/ 	.word	index@(.nv.constant0.tvmgen_default_fused_nn_contrib_conv2d_winograd_without_weight_transform_add_nn_relu_2_kernel_1)
        /*0014*/ 	.short	0x0160
        /*0016*/ 	.short	0x0018


	//----- nvinfo : EIATTR_CBANK_PARAM_SIZE
	.align		4
.L_377:
        /*0018*/ 	.byte	0x03, 0x19
        /*001a*/ 	.short	0x0018


	//----- nvinfo : EIATTR_KPARAM_INFO
	.align		4
        /*001c*/ 	.byte	0x04, 0x17
        /*001e*/ 	.short	(.L_379 - .L_378)
.L_378:
        /*0020*/ 	.word	0x00000000
        /*0024*/ 	.short	0x0002
        /*0026*/ 	.short	0x0010
        /*0028*/ 	.byte	0x00, 0xf0, 0x21, 0x00


	//----- nvinfo : EIATTR_KPARAM_INFO
	.align		4
.L_379:
        /*002c*/ 	.byte	0x04, 0x17
        /*002e*/ 	.short	(.L_381 - .L_380)
.L_380:
        /*0030*/ 	.word	0x00000000
        /*0034*/ 	.short	0x0001
        /*0036*/ 	.short	0x0008
        /*0038*/ 	.byte	0x00, 0xf0, 0x21, 0x00


	//----- nvinfo : EIATTR_KPARAM_INFO
	.align		4
.L_381:
        /*003c*/ 	.byte	0x04, 0x17
        /*003e*/ 	.short	(.L_383 - .L_382)
.L_382:
        /*0040*/ 	.word	0x00000000
        /*0044*/ 	.short	0x0000
        /*0046*/ 	.short	0x0000
        /*0048*/ 	.byte	0x00, 0xf0, 0x21, 0x00


	//----- nvinfo : EIATTR_MAXREG_COUNT
	.align		4
.L_383:
        /*004c*/ 	.byte	0x03, 0x1b
        /*004e*/ 	.short	0x00ff


	//----- nvinfo : EIATTR_EXIT_INSTR_OFFSETS
	.align		4
        /*0050*/ 	.byte	0x04, 0x1c
        /*0052*/ 	.short	(.L_385 - .L_384)


	//   ....[0]....
.L_384:
        /*0054*/ 	.word	0x000010e0


	//----- nvinfo : EIATTR_CTAIDZ_USED
	.align		4
.L_385:
        /*0058*/ 	.byte	0x01, 0x04
	.zero		2


	//----- nvinfo : EIATTR_MAX_THREADS
	.align		4
        /*005c*/ 	.byte	0x04, 0x05
        /*005e*/ 	.short	(.L_387 - .L_386)
.L_386:
        /*0060*/ 	.word	0x00000031
        /*0064*/ 	.word	0x00000001
        /*0068*/ 	.word	0x00000001
.L_387:


//--------------------- .nv.info.tvmgen_default_fused_nn_contrib_conv2d_winograd_without_weight_transform_add_nn_relu_2_kernel_2 --------------------------
	.section	.nv.info.tvmgen_default_fused_nn_contrib_conv2d_winograd_without_weight_transform_add_nn_relu_2_kernel_2,"",@"SHT_CUDA_INFO"
	.sectionflags	@""
	.align	4


	//----- nvinfo : EIATTR_CUDA_API_VERSION
	.align		4
        /*0000*/ 	.byte	0x04, 0x37
        /*0002*/ 	.short	(.L_389 - .L_388)
.L_388:
        /*0004*/ 	.word	0x0000007e


	//----- nvinfo : EIATTR_SW2861232_WAR
	.align		4
.L_389:
        /*0008*/ 	.byte	0x01, 0x35
	.zero		2


	//----- nvinfo : EIATTR_PARAM_CBANK
	.align		4
        /*000c*/ 	.byte	0x04, 0x0a
        /*000e*/ 	.short	(.L_391 - .L_390)
	.align		4
.L_390:
        /*0010*/ 	.word	index@(.nv.constant0.tvmgen_default_fused_nn_contrib_conv2d_winograd_without_weight_transform_add_nn_relu_2_kernel_2)
        /*0014*/ 	.short	0x0160
        /*0016*/ 	.short	0x0018


	//----- nvinfo : EIATTR_CBANK_PARAM_SIZE
	.align		4
.L_391:
        /*0018*/ 	.byte	0x03, 0x19
        /*001a*/ 	.short	0x0018


	//----- nvinfo : EIATTR_KPARAM_INFO
	.align		4
        /*001c*/ 	.byte	0x04, 0x17
        /*001e*/ 	.short	(.L_393 - .L_392)
.L_392:
        /*0020*/ 	.word	0x00000000
        /*0024*/ 	.short	0x0002
        /*0026*/ 	.short	0x0010
        /*0028*/ 	.byte	0x00, 0xf0, 0x21, 0x00


	//----- nvinfo : EIATTR_KPARAM_INFO
	.align		4
.L_393:
        /*002c*/ 	.byte	0x04, 0x17
        /*002e*/ 	.short	(.L_395 - .L_394)
.L_394:
        /*0030*/ 	.word	0x00000000
        /*0034*/ 	.short	0x0001
        /*0036*/ 	.short	0x0008
        /*0038*/ 	.byte	0x00, 0xf0, 0x21, 0x00


	//----- nvinfo : EIATTR_KPARAM_INFO
	.align		4
.L_395:
        /*003c*/ 	.byte	0x04, 0x17
        /*003e*/ 	.short	(.L_397 - .L_396)
.L_396:
        /*0040*/ 	.word	0x00000000
        /*0044*/ 	.short	0x0000
        /*0046*/ 	.short	0x0000
        /*0048*/ 	.byte	0x00, 0xf0, 0x21, 0x00


	//----- nvinfo : EIATTR_MAXREG_COUNT
	.align		4
.L_397:
        /*004c*/ 	.byte	0x03, 0x1b
        /*004e*/ 	.short	0x00ff


	//----- nvinfo : EIATTR_EXIT_INSTR_OFFSETS
	.align		4
        /*0050*/ 	.byte	0x04, 0x1c
        /*0052*/ 	.short	(.L_399 - .L_398)


	//   ....[0]....
.L_398:
        /*0054*/ 	.word	0x00000650


	//----- nvinfo : EIATTR_MAX_THREADS
	.align		4
.L_399:
        /*0058*/ 	.byte	0x04, 0x05
        /*005a*/ 	.short	(.L_401 - .L_400)
.L_400:
        /*005c*/ 	.word	0x00000080
        /*0060*/ 	.word	0x00000001
        /*0064*/ 	.word	0x00000001
.L_401:


//--------------------- .nv.info.tvmgen_default_fused_nn_dense_add_kernel --------------------------
	.section	.nv.info.tvmgen_default_fused_nn_dense_add_kernel,"",@"SHT_CUDA_INFO"
	.sectionflags	@""
	.align	4


	//----- nvinfo : EIATTR_CUDA_API_VERSION
	.align		4
        /*0000*/ 	.byte	0x04, 0x37
        /*0002*/ 	.short	(.L_403 - .L_402)
.L_402:
        /*0004*/ 	.word	0x0000007e


	//----- nvinfo : EIATTR_SW2861232_WAR
	.align		4
.L_403:
        /*0008*/ 	.byte	0x01, 0x35
	.zero		2


	//----- nvinfo : EIATTR_PARAM_CBANK
	.align		4
        /*000c*/ 	.byte	0x04, 0x0a
        /*000e*/ 	.short	(.L_405 - .L_404)
	.align		4
.L_404:
        /*0010*/ 	.word	index@(.nv.constant0.tvmgen_default_fused_nn_dense_add_kernel)
        /*0014*/ 	.short	0x0160
        /*0016*/ 	.short	0x0020


	//----- nvinfo : EIATTR_CBANK_PARAM_SIZE
	.align		4
.L_405:
        /*0018*/ 	.byte	0x03, 0x19
        /*001a*/ 	.short	0x0020


	//----- nvinfo : EIATTR_KPARAM_INFO
	.align		4
        /*001c*/ 	.byte	0x04, 0x17
        /*001e*/ 	.short	(.L_407 - .L_406)
.L_406:
        /*0020*/ 	.word	0x00000000
        /*0024*/ 	.short	0x0003
        /*0026*/ 	.short	0x0018
        /*0028*/ 	.byte	0x00, 0xf0, 0x21, 0x00


	//----- nvinfo : EIATTR_KPARAM_INFO
	.align		4
.L_407:
        /*002c*/ 	.byte	0x04, 0x17
        /*002e*/ 	.short	(.L_409 - .L_408)
.L_408:
        /*0030*/ 	.word	0x00000000
        /*0034*/ 	.short	0x0002
        /*0036*/ 	.short	0x0010
        /*0038*/ 	.byte	0x00, 0xf0, 0x21, 0x00


	//----- nvinfo : EIATTR_KPARAM_INFO
	.align		4
.L_409:
        /*003c*/ 	.byte	0x04, 0x17
        /*003e*/ 	.short	(.L_411 - .L_410)
.L_410:
        /*0040*/ 	.word	0x00000000
        /*0044*/ 	.short	0x0001
        /*0046*/ 	.short	0x0008
        /*0048*/ 	.byte	0x00, 0xf0, 0x21, 0x00


	//----- nvinfo : EIATTR_KPARAM_INFO
	.align		4
.L_411:
        /*004c*/ 	.byte	0x04, 0x17
        /*004e*/ 	.short	(.L_413 - .L_412)
.L_412:
        /*0050*/ 	.word	0x00000000
        /*0054*/ 	.short	0x0000
        /*0056*/ 	.short	0x0000
        /*0058*/ 	.byte	0x00, 0xf0, 0x21, 0x00


	//----- nvinfo : EIATTR_MAXREG_COUNT
	.align		4
.L_413:
        /*005c*/ 	.byte	0x03, 0x1b
        /*005e*/ 	.short	0x00ff


	//----- nvinfo : EIATTR_COOP_GROUP_MASK_REGIDS
	.align		4
        /*0060*/ 	.byte	0x04, 0x29
        /*0062*/ 	.short	(.L_415 - .L_414)


	//   ....[0]....
.L_414:
        /*0064*/ 	.word	0x05000003


	//   ....[1]....
        /*0068*/ 	.word	0x05000003


	//   ....[2]....
        /*006c*/ 	.word	0x05000003


	//   ....[3]....
        /*0070*/ 	.word	0x05000003


	//   ....[4]....
        /*0074*/ 	.word	0x05000003


	//   ....[5]....
        /*0078*/ 	.word	0x05000005


	//----- nvinfo : EIATTR_COOP_GROUP_INSTR_OFFSETS
	.align		4
.L_415:
        /*007c*/ 	.byte	0x04, 0x28
        /*007e*/ 	.short	(.L_417 - .L_416)


	//   ....[0]....
.L_416:
        /*0080*/ 	.word	0x00000690


	//   ....[1]....
        /*0084*/ 	.word	0x000006b0


	//   ....[2]....
        /*0088*/ 	.word	0x000006d0


	//   ....[3]....
        /*008c*/ 	.word	0x000006f0


	//   ....[4]....
        /*0090*/ 	.word	0x00000720


	//   ....[5]....
        /*0094*/ 	.word	0x000007b0


	//----- nvinfo : EIATTR_EXIT_INSTR_OFFSETS
	.align		4
.L_417:
        /*0098*/ 	.byte	0x04, 0x1c
        /*009a*/ 	.short	(.L_419 - .L_418)


	//   ....[0]....
.L_418:
        /*009c*/ 	.word	0x00000820


	//   ....[1]....
        /*00a0*/ 	.word	0x00000890


	//----- nvinfo : EIATTR_MAX_THREADS
	.align		4
.L_419:
        /*00a4*/ 	.byte	0x04, 0x05
        /*00a6*/ 	.short	(.L_421 - .L_420)
.L_420:
        /*00a8*/ 	.word	0x00000040
        /*00ac*/ 	.word	0x00000001
        /*00b0*/ 	.word	0x00000001
.L_421:


//--------------------- .nv.info.tvmgen_default_fused_nn_conv2d_add_nn_relu_3_kernel --------------------------
	.section	.nv.info.tvmgen_default_fused_nn_conv2d_add_nn_relu_3_kernel,"",@"SHT_CUDA_INFO"
	.sectionflags	@""
	.align	4


	//----- nvinfo : EIATTR_CUDA_API_VERSION
	.align		4
        /*0000*/ 	.byte	0x04, 0x37
        /*0002*/ 	.short	(.L_423 - .L_422)
.L_422:
        /*0004*/ 	.word	0x0000007e


	//----- nvinfo : EIATTR_SW2861232_WAR
	.align		4
.L_423:
        /*0008*/ 	.byte	0x01, 0x35
	.zero		2


	//----- nvinfo : EIATTR_PARAM_CBANK
	.align		4
        /*000c*/ 	.byte	0x04, 0x0a
        /*000e*/ 	.short	(.L_425 - .L_424)
	.align		4
.L_424:
        /*0010*/ 	.word	index@(.nv.constant0.tvmgen_default_fused_nn_conv2d_add_nn_relu_3_kernel)
        /*0014*/ 	.short	0x0160
        /*0016*/ 	.short	0x0020


	//----- nvinfo : EIATTR_CBANK_PARAM_SIZE
	.align		4
.L_425:
        /*0018*/ 	.byte	0x03, 0x19
        /*001a*/ 	.short	0x0020


	//----- nvinfo : EIATTR_KPARAM_INFO
	.align		4
        /*001c*/ 	.byte	0x04, 0x17
        /*001e*/ 	.short	(.L_427 - .L_426)
.L_426:
        /*0020*/ 	.word	0x00000000
        /*0024*/ 	.short	0x0003
        /*0026*/ 	.short	0x0018
        /*0028*/ 	.byte	0x00, 0xf0, 0x21, 0x00


	//----- nvinfo : EIATTR_KPARAM_INFO
	.align		4
.L_427:
        /*002c*/ 	.byte	0x04, 0x17
        /*002e*/ 	.short	(.L_429 - .L_428)
.L_428:
        /*0030*/ 	.word	0x00000000
        /*0034*/ 	.short	0x0002
        /*0036*/ 	.short	0x0010
        /*0038*/ 	.byte	0x00, 0xf0, 0x21, 0x00


	//----- nvinfo : EIATTR_KPARAM_INFO
	.align		4
.L_429:
        /*003c*/ 	.byte	0x04, 0x17
        /*003e*/ 	.short	(.L_431 - .L_430)
.L_430:
        /*0040*/ 	.word	0x00000000
        /*0044*/ 	.short	0x0001
        /*0046*/ 	.short	0x0008
        /*0048*/ 	.byte	0x00, 0xf0, 0x21, 0x00


	//----- nvinfo : EIATTR_KPARAM_INFO
	.align		4
.L_431:
        /*004c*/ 	.byte	0x04, 0x17
        /*004e*/ 	.short	(.L_433 - .L_432)
.L_432:
        /*0050*/ 	.word	0x00000000
        /*0054*/ 	.short	0x0000
        /*0056*/ 	.short	0x0000
        /*0058*/ 	.byte	0x00, 0xf0, 0x21, 0x00


	//----- nvinfo : EIATTR_MAXREG_COUNT
	.align		4
.L_433:
        /*005c*/ 	.byte	0x03, 0x1b
        /*005e*/ 	.short	0x00ff


	//----- nvinfo : EIATTR_EXIT_INSTR_OFFSETS
	.align		4
        /*0060*/ 	.byte	0x04, 0x1c
        /*0062*/ 	.short	(.L_435 - .L_434)


	//   ....[0]....
.L_434:
        /*0064*/ 	.word	0x00001230


	//----- nvinfo : EIATTR_CTAIDZ_USED
	.align		4
.L_435:
        /*0068*/ 	.byte	0x01, 0x04
	.zero		2


	//----- nvinfo : EIATTR_MAX_THREADS
	.align		4
        /*006c*/ 	.byte	0x04, 0x05
        /*006e*/ 	.short	(.L_437 - .L_436)
.L_436:
        /*0070*/ 	.word	0x000000e0
        /*0074*/ 	.word	0x00000001
        /*0078*/ 	.word	0x00000001
.L_437:


//--------------------- .nv.info.tvmgen_default_fused_nn_contrib_conv2d_winograd_without_weight_transform_add_nn_relu_3_kernel --------------------------
	.section	.nv.info.tvmgen_default_fused_nn_contrib_conv2d_winograd_without_weight_transform_add_nn_relu_3_kernel,"",@"SHT_CUDA_INFO"
	.sectionflags	@""
	.align	4


	//----- nvinfo : EIATTR_CUDA_API_VERSION
	.align		4
        /*0000*/ 	.byte	0x04, 0x37
        /*0002*/ 	.short	(.L_439 - .L_438)
.L_438:
        /*0004*/ 	.word	0x0000007e


	//----- nvinfo : EIATTR_SW2861232_WAR
	.align		4
.L_439:
        /*0008*/ 	.byte	0x01, 0x35
	.zero		2


	//----- nvinfo : EIATTR_PARAM_CBANK
	.align		4
        /*000c*/ 	.byte	0x04, 0x0a
        /*000e*/ 	.short	(.L_441 - .L_440)
	.align		4
.L_440:
        /*0010*/ 	.word	index@(.nv.constant0.tvmgen_default_fused_nn_contrib_conv2d_winograd_without_weight_transform_add_nn_relu_3_kernel)
        /*0014*/ 	.short	0x0160
        /*0016*/ 	.short	0x0010


	//----- nvinfo : EIATTR_CBANK_PARAM_SIZE
	.align		4
.L_441:
        /*0018*/ 	.byte	0x03, 0x19
        /*001a*/ 	.short	0x0010


	//----- nvinfo : EIATTR_KPARAM_INFO
	.align		4
        /*001c*/ 	.byte	0x04, 0x17
        /*001e*/ 	.short	(.L_443 - .L_442)
.L_442:
        /*0020*/ 	.word	0x00000000
        /*0024*/ 	.short	0x0001
        /*0026*/ 	.short	0x0008
        /*0028*/ 	.byte	0x00, 0xf0, 0x21, 0x00


	//----- nvinfo : EIATTR_KPARAM_INFO
	.align		4
.L_443:
        /*002c*/ 	.byte	0x04, 0x17
        /*002e*/ 	.short	(.L_445 - .L_444)
.L_444:
        /*0030*/ 	.word	0x00000000
        /*0034*/ 	.short	0x0000
        /*0036*/ 	.short	0x0000
        /*0038*/ 	.byte	0x00, 0xf0, 0x21, 0x00


	//----- nvinfo : EIATTR_MAXREG_COUNT
	.align		4
.L_445:
        /*003c*/ 	.byte	0x03, 0x1b
        /*003e*/ 	.short	0x00ff


	//----- nvinfo : EIATTR_EXIT_INSTR_OFFSETS
	.align		4
        /*0040*/ 	.byte	0x04, 0x1c
        /*0042*/ 	.short	(.L_447 - .L_446)


	//   ....[0]....
.L_446:
        /*0044*/ 	.word	0x000007a0


	//----- nvinfo : EIATTR_MAX_THREADS
	.align		4
.L_447:
        /*0048*/ 	.byte	0x04, 0x05
        /*004a*/ 	.short	(.L_449 - .L_448)
.L_448:
        /*004c*/ 	.word	0x00000080
        /*0050*/ 	.word	0x00000001
        /*0054*/ 	.word	0x00000001
.L_449:


//--------------------- .nv.info.tvmgen_default_fused_nn_conv2d_add_nn_relu_6_kernel --------------------------
	.section	.nv.info.tvmgen_default_fused_nn_conv2d_add_nn_relu_6_kernel,"",@"SHT_CUDA_INFO"
	.sectionflags	@""
	.align	4


	//----- nvinfo : EIATTR_CUDA_API_VERSION
	.align		4
        /*0000*/ 	.byte	0x04, 0x37
        /*0002*/ 	.short	(.L_451 - .L_450)
.L_450:
        /*0004*/ 	.word	0x0000007e


	//----- nvinfo : EIATTR_SW2861232_WAR
	.align		4
.L_451:
        /*0008*/ 	.byte	0x01, 0x35
	.zero		2


	//----- nvinfo : EIATTR_PARAM_CBANK
	.align		4
        /*000c*/ 	.byte	0x04, 0x0a
        /*000e*/ 	.short	(.L_453 - .L_452)
	.align		4
.L_452:
        /*0010*/ 	.word	index@(.nv.constant0.tvmgen_default_fused_nn_conv2d_add_nn_relu_6_kernel)
        /*0014*/ 	.short	0x0160
        /*0016*/ 	.short	0x0020


	//----- nvinfo : EIATTR_CBANK_PARAM_SIZE
	.align		4
.L_453:
        /*0018*/ 	.byte	0x03, 0x19
        /*001a*/ 	.short	0x0020


	//----- nvinfo : EIATTR_KPARAM_INFO
	.align		4
        /*001c*/ 	.byte	0x04, 0x17
        /*001e*/ 	.short	(.L_455 - .L_454)
.L_454:
        /*0020*/ 	.word	0x00000000
        /*0024*/ 	.short	0x0003
        /*0026*/ 	.short	0x0018
        /*0028*/ 	.byte	0x00, 0xf0, 0x21, 0x00


	//----- nvinfo : EIATTR_KPARAM_INFO
	.align		4
.L_455:
        /*002c*/ 	.byte	0x04, 0x17
        /*002e*/ 	.short	(.L_457 - .L_456)
.L_456:
        /*0030*/ 	.word	0x00000000
        /*0034*/ 	.short	0x0002
        /*0036*/ 	.short	0x0010
        /*0038*/ 	.byte	0x00, 0xf0, 0x21, 0x00


	//----- nvinfo : EIATTR_KPARAM_INFO
	.align		4
.L_457:
        /*003c*/ 	.byte	0x04, 0x17
        /*003e*/ 	.short	(.L_459 - .L_458)
.L_458:
        /*0040*/ 	.word	0x00000000
        /*0044*/ 	.short	0x0001
        /*0046*/ 	.short	0x0008
        /*0048*/ 	.byte	0x00, 0xf0, 0x21, 0x00


	//----- nvinfo : EIATTR_KPARAM_INFO
	.align		4
.L_459:
        /*004c*/ 	.byte	0x04, 0x17
        /*004e*/ 	.short	(.L_461 - .L_460)
.L_460:
        /*0050*/ 	.word	0x00000000
        /*0054*/ 	.short	0x0000
        /*0056*/ 	.short	0x0000
        /*0058*/ 	.byte	0x00, 0xf0, 0x21, 0x00


	//----- nvinfo : EIATTR_MAXREG_COUNT
	.align		4
.L_461:
        /*005c*/ 	.byte	0x03, 0x1b
        /*005e*/ 	.short	0x00ff


	//----- nvinfo : EIATTR_EXIT_INSTR_OFFSETS
	.align		4
        /*0060*/ 	.byte	0x04, 0x1c
        /*0062*/ 	.short	(.L_463 - .L_462)


	//   ....[0]....
.L_462:
        /*0064*/ 	.word	0x00002f00


	//----- nvinfo : EIATTR_CTAIDZ_USED
	.align		4
.L_463:
        /*0068*/ 	.byte	0x01, 0x04
	.zero		2


	//----- nvinfo : EIATTR_MAX_THREADS
	.align		4
        /*006c*/ 	.byte	0x04, 0x05
        /*006e*/ 	.short	(.L_465 - .L_464)
.L_464:
        /*0070*/ 	.word	0x00000080
        /*0074*/ 	.word	0x00000001
        /*0078*/ 	.word	0x00000001
.L_465:


//--------------------- .nv.info.tvmgen_default_fused_nn_conv2d_add_add_nn_relu_kernel --------------------------
	.section	.nv.info.tvmgen_default_fused_nn_conv2d_add_add_nn_relu_kernel,"",@"SHT_CUDA_INFO"
	.sectionflags	@""
	.align	4


	//----- nvinfo : EIATTR_CUDA_API_VERSION
	.align		4
        /*0000*/ 	.byte	0x04, 0x37
        /*0002*/ 	.short	(.L_467 - .L_466)
.L_466:
        /*0004*/ 	.word	0x0000007e


	//----- nvinfo : EIATTR_SW2861232_WAR
	.align		4
.L_467:
        /*0008*/ 	.byte	0x01, 0x35
	.zero		2


	//----- nvinfo : EIATTR_PARAM_CBANK
	.align		4
        /*000c*/ 	.byte	0x04, 0x0a
        /*000e*/ 	.short	(.L_469 - .L_468)
	.align		4
.L_468:
        /*0010*/ 	.word	index@(.nv.constant0.tvmgen_default_fused_nn_conv2d_add_add_nn_relu_kernel)
        /*0014*/ 	.short	0x0160
        /*0016*/ 	.short	0x0028


	//----- nvinfo : EIATTR_CBANK_PARAM_SIZE
	.align		4
.L_469:
        /*0018*/ 	.byte	0x03, 0x19
        /*001a*/ 	.short	0x0028


	//----- nvinfo : EIATTR_KPARAM_INFO
	.align		4
        /*001c*/ 	.byte	0x04, 0x17
        /*001e*/ 	.short	(.L_471 - .L_470)
.L_470:
        /*0020*/ 	.word	0x00000000
        /*0024*/ 	.short	0x0004
        /*0026*/ 	.short	0x0020
        /*0028*/ 	.byte	0x00, 0xf0, 0x21, 0x00


	//----- nvinfo : EIATTR_KPARAM_INFO
	.align		4
.L_471:
        /*002c*/ 	.byte	0x04, 0x17
        /*002e*/ 	.short	(.L_473 - .L_472)
.L_472:
        /*0030*/ 	.word	0x00000000
        /*0034*/ 	.short	0x0003
        /*0036*/ 	.short	0x0018
        /*0038*/ 	.byte	0x00, 0xf0, 0x21, 0x00


	//----- nvinfo : EIATTR_KPARAM_INFO
	.align		4
.L_473:
        /*003c*/ 	.byte	0x04, 0x17
        /*003e*/ 	.short	(.L_475 - .L_474)
.L_474:
        /*0040*/ 	.word	0x00000000
        /*0044*/ 	.short	0x0002
        /*0046*/ 	.short	0x0010
        /*0048*/ 	.byte	0x00, 0xf0, 0x21, 0x00


	//----- nvinfo : EIATTR_KPARAM_INFO
	.align		4
.L_475:
        /*004c*/ 	.byte	0x04, 0x17
        /*004e*/ 	.short	(.L_477 - .L_476)
.L_476:
        /*0050*/ 	.word	0x00000000
        /*0054*/ 	.short	0x0001
        /*0056*/ 	.short	0x0008
        /*0058*/ 	.byte	0x00, 0xf0, 0x21, 0x00


	//----- nvinfo : EIATTR_KPARAM_INFO
	.align		4
.L_477:
        /*005c*/ 	.byte	0x04, 0x17
        /*005e*/ 	.short	(.L_479 - .L_478)
.L_478:
        /*0060*/ 	.word	0x00000000
        /*0064*/ 	.short	0x0000
        /*0066*/ 	.short	0x0000
        /*0068*/ 	.byte	0x00, 0xf0, 0x21, 0x00


	//----- nvinfo : EIATTR_MAXREG_COUNT
	.align		4
.L_479:
        /*006c*/ 	.byte	0x03, 0x1b
        /*006e*/ 	.short	0x0080


	//----- nvinfo : EIATTR_EXIT_INSTR_OFFSETS
	.align		4
        /*0070*/ 	.byte	0x04, 0x1c
        /*0072*/ 	.short	(.L_481 - .L_480)


	//   ....[0]....
.L_480:
        /*0074*/ 	.word	0x000016f0


	//----- nvinfo : EIATTR_CTAIDZ_USED
	.align		4
.L_481:
        /*0078*/ 	.byte	0x01, 0x04
	.zero		2


	//----- nvinfo : EIATTR_MAX_THREADS
	.align		4
        /*007c*/ 	.byte	0x04, 0x05
        /*007e*/ 	.short	(.L_483 - .L_482)
.L_482:
        /*0080*/ 	.word	0x000001c0
        /*0084*/ 	.word	0x00000001
        /*0088*/ 	.word	0x00000001
.L_483:


//--------------------- .nv.info.tvmgen_default_fused_nn_contrib_conv2d_winograd_without_weight_transform_add_nn_relu_2_kernel --------------------------
	.section	.nv.info.tvmgen_default_fused_nn_contrib_conv2d_winograd_without_weight_transform_add_nn_relu_2_kernel,"",@"SHT_CUDA_INFO"
	.sectionflags	@""
	.align	4


	//----- nvinfo : EIATTR_CUDA_API_VERSION
	.align		4
        /*0000*/ 	.byte	0x04, 0x37
        /*0002*/ 	.short	(.L_485 - .L_484)
.L_484:
        /*0004*/ 	.word	0x0000007e


	//----- nvinfo : EIATTR_SW2861232_WAR
	.align		4
.L_485:
        /*0008*/ 	.byte	0x01, 0x35
	.zero		2


	//----- nvinfo : EIATTR_PARAM_CBANK
	.align		4
        /*000c*/ 	.byte	0x04, 0x0a
        /*000e*/ 	.short	(.L_487 - .L_486)
	.align		4
.L_486:
        /*0010*/ 	.word	index@(.nv.constant0.tvmgen_default_fused_nn_contrib_conv2d_winograd_without_weight_transform_add_nn_relu_2_kernel)
        /*0014*/ 	.short	0x0160
        /*0016*/ 	.short	0x0010


	//----- nvinfo : EIATTR_CBANK_PARAM_SIZE
	.align		4
.L_487:
        /*0018*/ 	.byte	0x03, 0x19
        /*001a*/ 	.short	0x0010


	//----- nvinfo : EIATTR_KPARAM_INFO
	.align		4
        /*001c*/ 	.byte	0x04, 0x17
        /*001e*/ 	.short	(.L_489 - .L_488)
.L_488:
        /*0020*/ 	.word	0x00000000
        /*0024*/ 	.short	0x0001
        /*0026*/ 	.short	0x0008
        /*0028*/ 	.byte	0x00, 0xf0, 0x21, 0x00


	//----- nvinfo : EIATTR_KPARAM_INFO
	.align		4
.L_489:
        /*002c*/ 	.byte	0x04, 0x17
        /*002e*/ 	.short	(.L_491 - .L_490)
.L_490:
        /*0030*/ 	.word	0x00000000
        /*0034*/ 	.short	0x0000
        /*0036*/ 	.short	0x0000
        /*0038*/ 	.byte	0x00, 0xf0, 0x21, 0x00


	//----- nvinfo : EIATTR_MAXREG_COUNT
	.align		4
.L_491:
        /*003c*/ 	.byte	0x03, 0x1b
        /*003e*/ 	.short	0x00ff


	//----- nvinfo : EIATTR_EXIT_INSTR_OFFSETS
	.align		4
        /*0040*/ 	.byte	0x04, 0x1c
        /*0042*/ 	.short	(.L_493 - .L_492)


	//   ....[0]....
.L_492:
        /*0044*/ 	.word	0x00000990


	//----- nvinfo : EIATTR_MAX_THREADS
	.align		4
.L_493:
        /*0048*/ 	.byte	0x04, 0x05
        /*004a*/ 	.short	(.L_495 - .L_494)
.L_494:
        /*004c*/ 	.word	0x00000080
        /*0050*/ 	.word	0x00000001
        /*0054*/ 	.word	0x00000001
.L_495:


//--------------------- .nv.info.tvmgen_default_fused_nn_conv2d_add_nn_relu_10_kernel --------------------------
	.section	.nv.info.tvmgen_default_fused_nn_conv2d_add_nn_relu_10_kernel,"",@"SHT_CUDA_INFO"
	.sectionflags	@""
	.align	4


	//----- nvinfo : EIATTR_CUDA_API_VERSION
	.align		4
        /*0000*/ 	.byte	0x04, 0x37
        /*0002*/ 	.short	(.L_497 - .L_496)
.L_496:
        /*0004*/ 	.word	0x0000007e


	//----- nvinfo : EIATTR_SW2861232_WAR
	.align		4
.L_497:
        /*0008*/ 	.byte	0x01, 0x35
	.zero		2


	//----- nvinfo : EIATTR_PARAM_CBANK
	.align		4
        /*000c*/ 	.byte	0x04, 0x0a
        /*000e*/ 	.short	(.L_499 - .L_498)
	.align		4
.L_498:
        /*0010*/ 	.word	index@(.nv.constant0.tvmgen_default_fused_nn_conv2d_add_nn_relu_10_kernel)
        /*0014*/ 	.short	0x0160
        /*0016*/ 	.short	0x0020


	//----- nvinfo : EIATTR_CBANK_PARAM_SIZE
	.align		4
.L_499:
        /*0018*/ 	.byte	0x03, 0x19
        /*001a*/ 	.short	0x0020


	//----- nvinfo : EIATTR_KPARAM_INFO
	.align		4
        /*001c*/ 	.byte	0x04, 0x17
        /*001e*/ 	.short	(.L_501 - .L_500)
.L_500:
        /*0020*/ 	.word	0x00000000
        /*0024*/ 	.short	0x0003
        /*0026*/ 	.short	0x0018
        /*0028*/ 	.byte	0x00, 0xf0, 0x21, 0x00


	//----- nvinfo : EIATTR_KPARAM_INFO
	.align		4
.L_501:
        /*002c*/ 	.byte	0x04, 0x17
        /*002e*/ 	.short	(.L_503 - .L_502)
.L_502:
        /*0030*/ 	.word	0x00000000
        /*0034*/ 	.short	0x0002
        /*0036*/ 	.short	0x0010
        /*0038*/ 	.byte	0x00, 0xf0, 0x21, 0x00


	//----- nvinfo : EIATTR_KPARAM_INFO
	.align		4
.L_503:
        /*003c*/ 	.byte	0x04, 0x17
        /*003e*/ 	.short	(.L_505 - .L_504)
.L_504:
        /*0040*/ 	.word	0x00000000
        /*0044*/ 	.short	0x0001
        /*0046*/ 	.short	0x0008
        /*0048*/ 	.byte	0x00, 0xf0, 0x21, 0x00


	//----- nvinfo : EIATTR_KPARAM_INFO
	.align		4
.L_505:
        /*004c*/ 	.byte	0x04, 0x17
        /*004e*/ 	.short	(.L_507 - .L_506)
.L_506:
        /*0050*/ 	.word	0x00000000
        /*0054*/ 	.short	0x0000
        /*0056*/ 	.short	0x0000
        /*0058*/ 	.byte	0x00, 0xf0, 0x21, 0x00


	//----- nvinfo : EIATTR_MAXREG_COUNT
	.align		4
.L_507:
        /*005c*/ 	.byte	0x03, 0x1b
        /*005e*/ 	.short	0x00ff


	//----- nvinfo : EIATTR_EXIT_INSTR_OFFSETS
	.align		4
        /*0060*/ 	.byte	0x04, 0x1c
        /*0062*/ 	.short	(.L_509 - .L_508)


	//   ....[0]....
.L_508:
        /*0064*/ 	.word	0x00001d20


	//----- nvinfo : EIATTR_CTAIDZ_USED
	.align		4
.L_509:
        /*0068*/ 	.byte	0x01, 0x04
	.zero		2


	//----- nvinfo : EIATTR_MAX_THREADS
	.align		4
        /*006c*/ 	.byte	0x04, 0x05
        /*006e*/ 	.short	(.L_511 - .L_510)
.L_510:
        /*0070*/ 	.word	0x000000e0
        /*0074*/ 	.word	0x00000001
        /*0078*/ 	.word	0x00000001


	//----- nvinfo : EIATTR_CRS_STACK_SIZE
	.align		4
.L_511:
        /*007c*/ 	.byte	0x04, 0x1e
        /*007e*/ 	.short	(.L_513 - .L_512)
.L_512:
        /*0080*/ 	.word	0x00000000
.L_513:


//--------------------- .nv.info.tvmgen_default_fused_nn_contrib_conv2d_winograd_without_weight_transform_add_nn_relu_kernel --------------------------
	.section	.nv.info.tvmgen_default_fused_nn_contrib_conv2d_winograd_without_weight_transform_add_nn_relu_kernel,"",@"SHT_CUDA_INFO"
	.sectionflags	@""
	.align	4


	//----- nvinfo : EIATTR_CUDA_API_VERSION
	.align		4
        /*0000*/ 	.byte	0x04, 0x37
        /*0002*/ 	.short	(.L_515 - .L_514)
.L_514:
        /*0004*/ 	.word	0x0000007e


	//----- nvinfo : EIATTR_SW2861232_WAR
	.align		4
.L_515:
        /*0008*/ 	.byte	0x01, 0x35
	.zero		2


	//----- nvinfo : EIATTR_PARAM_CBANK
	.align		4
        /*000c*/ 	.byte	0x04, 0x0a
        /*000e*/ 	.short	(.L_517 - .L_516)
	.align		4
.L_516:
        /*0010*/ 	.word	index@(.nv.constant0.tvmgen_default_fused_nn_contrib_conv2d_winograd_without_weight_transform_add_nn_relu_kernel)
        /*0014*/ 	.short	0x0160
        /*0016*/ 	.short	0x0010


	//----- nvinfo : EIATTR_CBANK_PARAM_SIZE
	.align		4
.L_517:
        /*0018*/ 	.byte	0x03, 0x19
        /*001a*/ 	.short	0x0010


	//----- nvinfo : EIATTR_KPARAM_INFO
	.align		4
        /*001c*/ 	.byte	0x04, 0x17
        /*001e*/ 	.short	(.L_519 - .L_518)
.L_518:
        /*0020*/ 	.word	0x00000000
        /*0024*/ 	.short	0x0001
        /*0026*/ 	.short	0x0008
        /*0028*/ 	.byte	0x00, 0xf0, 0x21, 0x00


	//----- nvinfo : EIATTR_KPARAM_INFO
	.align		4
.L_519:
        /*002c*/ 	.byte	0x04, 0x17
        /*002e*/ 	.short	(.L_521 - .L_520)
.L_520:
        /*0030*/ 	.word	0x00000000
        /*0034*/ 	.short	0x0000
        /*0036*/ 	.short	0x0000
        /*0038*/ 	.byte	0x00, 0xf0, 0x21, 0x00


	//----- nvinfo : EIATTR_MAXREG_COUNT
	.align		4
.L_521:
        /*003c*/ 	.byte	0x03, 0x1b
        /*003e*/ 	.short	0x00ff


	//----- nvinfo : EIATTR_EXIT_INSTR_OFFSETS
	.align		4
        /*0040*/ 	.byte	0x04, 0x1c
        /*0042*/ 	.short	(.L_523 - .L_522)


	//   ....[0]....
.L_522:
        /*0044*/ 	.word	0x00003ad0


	//----- nvinfo : EIATTR_MAX_THREADS
	.align		4
.L_523:
        /*0048*/ 	.byte	0x04, 0x05
        /*004a*/ 	.short	(.L_525 - .L_524)
.L_524:
        /*004c*/ 	.word	0x00000080
        /*0050*/ 	.word	0x00000001
        /*0054*/ 	.word	0x00000001
.L_525:


//--------------------- .nv.info.tvmgen_default_fused_nn_conv2d_add_3_kernel --------------------------
	.section	.nv.info.tvmgen_default_fused_nn_conv2d_add_3_kernel,"",@"SHT_CUDA_INFO"
	.sectionflags	@""
	.align	4


	//----- nvinfo : EIATTR_CUDA_API_VERSION
	.align		4
        /*0000*/ 	.byte	0x04, 0x37
        /*0002*/ 	.short	(.L_527 - .L_526)
.L_526:
        /*0004*/ 	.word	0x0000007e


	//----- nvinfo : EIATTR_SW2861232_WAR
	.align		4
.L_527:
        /*0008*/ 	.byte	0x01, 0x35
	.zero		2


	//----- nvinfo : EIATTR_PARAM_CBANK
	.align		4
        /*000c*/ 	.byte	0x04, 0x0a
        /*000e*/ 	.short	(.L_529 - .L_528)
	.align		4
.L_528:
        /*0010*/ 	.word	index@(.nv.constant0.tvmgen_default_fused_nn_conv2d_add_3_kernel)
        /*0014*/ 	.short	0x0160
        /*0016*/ 	.short	0x0020


	//----- nvinfo : EIATTR_CBANK_PARAM_SIZE
	.align		4
.L_529:
        /*0018*/ 	.byte	0x03, 0x19
        /*001a*/ 	.short	0x0020


	//----- nvinfo : EIATTR_KPARAM_INFO
	.align		4
        /*001c*/ 	.byte	0x04, 0x17
        /*001e*/ 	.short	(.L_531 - .L_530)
.L_530:
        /*0020*/ 	.word	0x00000000
        /*0024*/ 	.short	0x0003
        /*0026*/ 	.short	0x0018
        /*0028*/ 	.byte	0x00, 0xf0, 0x21, 0x00


	//----- nvinfo : EIATTR_KPARAM_INFO
	.align		4
.L_531:
        /*002c*/ 	.byte	0x04, 0x17
        /*002e*/ 	.short	(.L_533 - .L_532)
.L_532:
        /*0030*/ 	.word	0x00000000
        /*0034*/ 	.short	0x0002
        /*0036*/ 	.short	0x0010
        /*0038*/ 	.byte	0x00, 0xf0, 0x21, 0x00


	//----- nvinfo : EIATTR_KPARAM_INFO
	.align		4
.L_533:
        /*003c*/ 	.byte	0x04, 0x17
        /*003e*/ 	.short	(.L_535 - .L_534)
.L_534:
        /*0040*/ 	.word	0x00000000
        /*0044*/ 	.short	0x0001
        /*0046*/ 	.short	0x0008
        /*0048*/ 	.byte	0x00, 0xf0, 0x21, 0x00


	//----- nvinfo : EIATTR_KPARAM_INFO
	.align		4
.L_535:
        /*004c*/ 	.byte	0x04, 0x17
        /*004e*/ 	.short	(.L_537 - .L_536)
.L_536:
        /*0050*/ 	.word	0x00000000
        /*0054*/ 	.short	0x0000
        /*0056*/ 	.short	0x0000
        /*0058*/ 	.byte	0x00, 0xf0, 0x21, 0x00


	//----- nvinfo : EIATTR_MAXREG_COUNT
	.align		4
.L_537:
        /*005c*/ 	.byte	0x03, 0x1b
        /*005e*/ 	.short	0x00ff


	//----- nvinfo : EIATTR_EXIT_INSTR_OFFSETS
	.align		4
        /*0060*/ 	.byte	0x04, 0x1c
        /*0062*/ 	.short	(.L_539 - .L_538)


	//   ....[0]....
.L_538:
        /*0064*/ 	.word	0x00000b10


	//----- nvinfo : EIATTR_CTAIDZ_USED
	.align		4
.L_539:
        /*0068*/ 	.byte	0x01, 0x04
	.zero		2


	//----- nvinfo : EIATTR_MAX_THREADS
	.align		4
        /*006c*/ 	.byte	0x04, 0x05
        /*006e*/ 	.short	(.L_541 - .L_540)
.L_540:
        /*0070*/ 	.word	0x000000e0
        /*0074*/ 	.word	0x00000001
        /*0078*/ 	.word	0x00000001
.L_541:


//--------------------- .nv.info.tvmgen_default_fused_nn_contrib_conv2d_winograd_without_weight_transform_add_nn_relu_kernel_1 --------------------------
	.section	.nv.info.tvmgen_default_fused_nn_contrib_conv2d_winograd_without_weight_transform_add_nn_relu_kernel_1,"",@"SHT_CUDA_INFO"
	.sectionflags	@""
	.align	4


	//----- nvinfo : EIATTR_CUDA_API_VERSION
	.align		4
        /*0000*/ 	.byte	0x04, 0x37
        /*0002*/ 	.short	(.L_543 - .L_542)
.L_542:
        /*0004*/ 	.word	0x0000007e


	//----- nvinfo : EIATTR_SW2861232_WAR
	.align		4
.L_543:
        /*0008*/ 	.byte	0x01, 0x35
	.zero		2


	//----- nvinfo : EIATTR_PARAM_CBANK
	.align		4
        /*000c*/ 	.byte	0x04, 0x0a
        /*000e*/ 	.short	(.L_545 - .L_544)
	.align		4
.L_544:
        /*0010*/ 	.word	index@(.nv.constant0.tvmgen_default_fused_nn_contrib_conv2d_winograd_without_weight_transform_add_nn_relu_kernel_1)
        /*0014*/ 	.short	0x0160
        /*0016*/ 	.short	0x0018


	//----- nvinfo : EIATTR_CBANK_PARAM_SIZE
	.align		4
.L_545:
        /*0018*/ 	.byte	0x03, 0x19
        /*001a*/ 	.short	0x0018


	//----- nvinfo : EIATTR_KPARAM_INFO
	.align		4
        /*001c*/ 	.byte	0x04, 0x17
        /*001e*/ 	.short	(.L_547 - .L_546)
.L_546:
        /*0020*/ 	.word	0x00000000
        /*0024*/ 	.short	0x0002
        /*0026*/ 	.short	0x0010
        /*0028*/ 	.byte	0x00, 0xf0, 0x21, 0x00


	//----- nvinfo : EIATTR_KPARAM_INFO
	.align		4
.L_547:
        /*002c*/ 	.byte	0x04, 0x17
        /*002e*/ 	.short	(.L_549 - .L_548)
.L_548:
        /*0030*/ 	.word	0x00000000
        /*0034*/ 	.short	0x0001
        /*0036*/ 	.short	0x0008
        /*0038*/ 	.byte	0x00, 0xf0, 0x21, 0x00


	//----- nvinfo : EIATTR_KPARAM_INFO
	.align		4
.L_549:
        /*003c*/ 	.byte	0x04, 0x17
        /*003e*/ 	.short	(.L_551 - .L_550)
.L_550:
        /*0040*/ 	.word	0x00000000
        /*0044*/ 	.short	0x0000
        /*0046*/ 	.short	0x0000
        /*0048*/ 	.byte	0x00, 0xf0, 0x21, 0x00


	//----- nvinfo : EIATTR_MAXREG_COUNT
	.align		4
.L_551:
        /*004c*/ 	.byte	0x03, 0x1b
        /*004e*/ 	.short	0x00ff


	//----- nvinfo : EIATTR_EXIT_INSTR_OFFSETS
	.align		4
        /*0050*/ 	.byte	0x04, 0x1c
        /*0052*/ 	.short	(.L_553 - .L_552)


	//   ....[0]....
.L_552:
        /*0054*/ 	.word	0x00001180


	//----- nvinfo : EIATTR_CTAIDZ_USED
	.align		4
.L_553:
        /*0058*/ 	.byte	0x01, 0x04
	.zero		2


	//----- nvinfo : EIATTR_MAX_THREADS
	.align		4
        /*005c*/ 	.byte	0x04, 0x05
        /*005e*/ 	.short	(.L_555 - .L_554)
.L_554:
        /*0060*/ 	.word	0x000000c4
        /*0064*/ 	.word	0x00000001
        /*0068*/ 	.word	0x00000001
.L_555:


//--------------------- .nv.info.tvmgen_default_fused_nn_contrib_conv2d_winograd_without_weight_transform_add_nn_relu_3_kernel_2 --------------------------
	.section	.nv.info.tvmgen_default_fused_nn_contrib_conv2d_winograd_without_weight_transform_add_nn_relu_3_kernel_2,"",@"SHT_CUDA_INFO"
	.sectionflags	@""
	.align	4


	//----- nvinfo : EIATTR_CUDA_API_VERSION
	.align		4
        /*0000*/ 	.byte	0x04, 0x37
        /*0002*/ 	.short	(.L_557 - .L_556)
.L_556:
        /*0004*/ 	.word	0x0000007e


	//----- nvinfo : EIATTR_SW2861232_WAR
	.align		4
.L_557:
        /*0008*/ 	.byte	0x01, 0x35
	.zero		2


	//----- nvinfo : EIATTR_PARAM_CBANK
	.align		4
        /*000c*/ 	.byte	0x04, 0x0a
        /*000e*/ 	.short	(.L_559 - .L_558)
	.align		4
.L_558:
        /*0010*/ 	.word	index@(.nv.constant0.tvmgen_default_fused_nn_contrib_conv2d_winograd_without_weight_transform_add_nn_relu_3_kernel_2)
        /*0014*/ 	.short	0x0160
        /*0016*/ 	.short	0x0018


	//----- nvinfo : EIATTR_CBANK_PARAM_SIZE
	.align		4
.L_559:
        /*0018*/ 	.byte	0x03, 0x19
        /*001a*/ 	.short	0x0018


	//----- nvinfo : EIATTR_KPARAM_INFO
	.align		4
        /*001c*/ 	.byte	0x04, 0x17
        /*001e*/ 	.short	(.L_561 - .L_560)
.L_560:
        /*0020*/ 	.word	0x00000000
        /*0024*/ 	.short	0x0002
        /*0026*/ 	.short	0x0010
        /*0028*/ 	.byte	0x00, 0xf0, 0x21, 0x00


	//----- nvinfo : EIATTR_KPARAM_INFO
	.align		4
.L_561:
        /*002c*/ 	.byte	0x04, 0x17
        /*002e*/ 	.short	(.L_563 - .L_562)
.L_562:
        /*0030*/ 	.word	0x00000000
        /*0034*/ 	.short	0x0001
        /*0036*/ 	.short	0x0008
        /*0038*/ 	.byte	0x00, 0xf0, 0x21, 0x00


	//----- nvinfo : EIATTR_KPARAM_INFO
	.align		4
.L_563:
        /*003c*/ 	.byte	0x04, 0x17
        /*003e*/ 	.short	(.L_565 - .L_564)
.L_564:
        /*0040*/ 	.word	0x00000000
        /*0044*/ 	.short	0x0000
        /*0046*/ 	.short	0x0000
        /*0048*/ 	.byte	0x00, 0xf0, 0x21, 0x00


	//----- nvinfo : EIATTR_MAXREG_COUNT
	.align		4
.L_565:
        /*004c*/ 	.byte	0x03, 0x1b
        /*004e*/ 	.short	0x00ff


	//----- nvinfo : EIATTR_EXIT_INSTR_OFFSETS
	.align		4
        /*0050*/ 	.byte	0x04, 0x1c
        /*0052*/ 	.short	(.L_567 - .L_566)


	//   ....[0]....
.L_566:
        /*0054*/ 	.word	0x000004d0


	//   ....[1]....
        /*0058*/ 	.word	0x00000530


	//   ....[2]....
        /*005c*/ 	.word	0x00000570


	//----- nvinfo : EIATTR_MAX_THREADS
	.align		4
.L_567:
        /*0060*/ 	.byte	0x04, 0x05
        /*0062*/ 	.short	(.L_569 - .L_568)
.L_568:
        /*0064*/ 	.word	0x00000080
        /*0068*/ 	.word	0x00000001
        /*006c*/ 	.word	0x00000001
.L_569:


//--------------------- .nv.info.tvmgen_default_fused_nn_conv2d_add_nn_relu_5_kernel --------------------------
	.section	.nv.info.tvmgen_default_fused_nn_conv2d_add_nn_relu_5_kernel,"",@"SHT_CUDA_INFO"
	.sectionflags	@""
	.align	4


	//----- nvinfo : EIATTR_CUDA_API_VERSION
	.align		4
        /*0000*/ 	.byte	0x04, 0x37
        /*0002*/ 	.short	(.L_571 - .L_570)
.L_570:
        /*0004*/ 	.word	0x0000007e


	//----- nvinfo : EIATTR_SW2861232_WAR
	.align		4
.L_571:
        /*0008*/ 	.byte	0x01, 0x35
	.zero		2


	//----- nvinfo : EIATTR_PARAM_CBANK
	.align		4
        /*000c*/ 	.byte	0x04, 0x0a
        /*000e*/ 	.short	(.L_573 - .L_572)
	.align		4
.L_572:
        /*0010*/ 	.word	index@(.nv.constant0.tvmgen_default_fused_nn_conv2d_add_nn_relu_5_kernel)
        /*0014*/ 	.short	0x0160
        /*0016*/ 	.short	0x0020


	//----- nvinfo : EIATTR_CBANK_PARAM_SIZE
	.align		4
.L_573:
        /*0018*/ 	.byte	0x03, 0x19
        /*001a*/ 	.short	0x0020


	//----- nvinfo : EIATTR_KPARAM_INFO
	.align		4
        /*001c*/ 	.byte	0x04, 0x17
        /*001e*/ 	.short	(.L_575 - .L_574)
.L_574:
        /*0020*/ 	.word	0x00000000
        /*0024*/ 	.short	0x0003
        /*0026*/ 	.short	0x0018
        /*0028*/ 	.byte	0x00, 0xf0, 0x21, 0x00


	//----- nvinfo : EIATTR_KPARAM_INFO
	.align		4
.L_575:
        /*002c*/ 	.byte	0x04, 0x17
        /*002e*/ 	.short	(.L_577 - .L_576)
.L_576:
        /*0030*/ 	.word	0x00000000
        /*0034*/ 	.short	0x0002
        /*0036*/ 	.short	0x0010
        /*0038*/ 	.byte	0x00, 0xf0, 0x21, 0x00


	//----- nvinfo : EIATTR_KPARAM_INFO
	.align		4
.L_577:
        /*003c*/ 	.byte	0x04, 0x17
        /*003e*/ 	.short	(.L_579 - .L_578)
.L_578:
        /*0040*/ 	.word	0x00000000
        /*0044*/ 	.short	0x0001
        /*0046*/ 	.short	0x0008
        /*0048*/ 	.byte	0x00, 0xf0, 0x21, 0x00


	//----- nvinfo : EIATTR_KPARAM_INFO
	.align		4
.L_579:
        /*004c*/ 	.byte	0x04, 0x17
        /*004e*/ 	.short	(.L_581 - .L_580)
.L_580:
        /*0050*/ 	.word	0x00000000
        /*0054*/ 	.short	0x0000
        /*0056*/ 	.short	0x0000
        /*0058*/ 	.byte	0x00, 0xf0, 0x21, 0x00


	//----- nvinfo : EIATTR_MAXREG_COUNT
	.align		4
.L_581:
        /*005c*/ 	.byte	0x03, 0x1b
        /*005e*/ 	.short	0x0080


	//----- nvinfo : EIATTR_EXIT_INSTR_OFFSETS
	.align		4
        /*0060*/ 	.byte	0x04, 0x1c
        /*0062*/ 	.short	(.L_583 - .L_582)


	//   ....[0]....
.L_582:
        /*0064*/ 	.word	0x00000770


	//----- nvinfo : EIATTR_CTAIDZ_USED
	.align		4
.L_583:
        /*0068*/ 	.byte	0x01, 0x04
	.zero		2


	//----- nvinfo : EIATTR_MAX_THREADS
	.align		4
        /*006c*/ 	.byte	0x04, 0x05
        /*006e*/ 	.short	(.L_585 - .L_584)
.L_584:
        /*0070*/ 	.word	0x000001c0
        /*0074*/ 	.word	0x00000001
        /*0078*/ 	.word	0x00000001
.L_585:


//--------------------- .nv.info.tvmgen_default_fused_nn_conv2d_add_nn_relu_kernel --------------------------
	.section	.nv.info.tvmgen_default_fused_nn_conv2d_add_nn_relu_kernel,"",@"SHT_CUDA_INFO"
	.sectionflags	@""
	.align	4


	//----- nvinfo : EIATTR_CUDA_API_VERSION
	.align		4
        /*0000*/ 	.byte	0x04, 0x37
        /*0002*/ 	.short	(.L_587 - .L_586)
.L_586:
        /*0004*/ 	.word	0x0000007e


	//----- nvinfo : EIATTR_SW2861232_WAR
	.align		4
.L_587:
        /*0008*/ 	.byte	0x01, 0x35
	.zero		2


	//----- nvinfo : EIATTR_PARAM_CBANK
	.align		4
        /*000c*/ 	.byte	0x04, 0x0a
        /*000e*/ 	.short	(.L_589 - .L_588)
	.align		4
.L_588:
        /*0010*/ 	.word	index@(.nv.constant0.tvmgen_default_fused_nn_conv2d_add_nn_relu_kernel)
        /*0014*/ 	.short	0x0160
        /*0016*/ 	.short	0x0020


	//----- nvinfo : EIATTR_CBANK_PARAM_SIZE
	.align		4
.L_589:
        /*0018*/ 	.byte	0x03, 0x19
        /*001a*/ 	.short	0x0020


	//----- nvinfo : EIATTR_KPARAM_INFO
	.align		4
        /*001c*/ 	.byte	0x04, 0x17
        /*001e*/ 	.short	(.L_591 - .L_590)
.L_590:
        /*0020*/ 	.word	0x00000000
        /*0024*/ 	.short	0x0003
        /*0026*/ 	.short	0x0018
        /*0028*/ 	.byte	0x00, 0xf0, 0x21, 0x00


	//----- nvinfo : EIATTR_KPARAM_INFO
	.align		4
.L_591:
        /*002c*/ 	.byte	0x04, 0x17
        /*002e*/ 	.short	(.L_593 - .L_592)
.L_592:
        /*0030*/ 	.word	0x00000000
        /*0034*/ 	.short	0x0002
        /*0036*/ 	.short	0x0010
        /*0038*/ 	.byte	0x00, 0xf0, 0x21, 0x00


	//----- nvinfo : EIATTR_KPARAM_INFO
	.align		4
.L_593:
        /*003c*/ 	.byte	0x04, 0x17
        /*003e*/ 	.short	(.L_595 - .L_594)
.L_594:
        /*0040*/ 	.word	0x00000000
        /*0044*/ 	.short	0x0001
        /*0046*/ 	.short	0x0008
        /*0048*/ 	.byte	0x00, 0xf0, 0x21, 0x00


	//----- nvinfo : EIATTR_KPARAM_INFO
	.align		4
.L_595:
        /*004c*/ 	.byte	0x04, 0x17
        /*004e*/ 	.short	(.L_597 - .L_596)
.L_596:
        /*0050*/ 	.word	0x00000000
        /*0054*/ 	.short	0x0000
        /*0056*/ 	.short	0x0000
        /*0058*/ 	.byte	0x00, 0xf0, 0x21, 0x00


	//----- nvinfo : EIATTR_MAXREG_COUNT
	.align		4
.L_597:
        /*005c*/ 	.byte	0x03, 0x1b
        /*005e*/ 	.short	0x00ff


	//----- nvinfo : EIATTR_EXIT_INSTR_OFFSETS
	.align		4
        /*0060*/ 	.byte	0x04, 0x1c
        /*0062*/ 	.short	(.L_599 - .L_598)


	//   ....[0]....
.L_598:
        /*0064*/ 	.word	0x000019d0


	//----- nvinfo : EIATTR_MAX_THREADS
	.align		4
.L_599:
        /*0068*/ 	.byte	0x04, 0x05
        /*006a*/ 	.short	(.L_601 - .L_600)
.L_600:
        /*006c*/ 	.word	0x00000080
        /*0070*/ 	.word	0x00000001
        /*0074*/ 	.word	0x00000001


	//----- nvinfo : EIATTR_CRS_STACK_SIZE
	.align		4
.L_601:
        /*0078*/ 	.byte	0x04, 0x1e
        /*007a*/ 	.short	(.L_603 - .L_602)
.L_602:
        /*007c*/ 	.word	0x00000000
.L_603:


//--------------------- .nv.info.tvmgen_default_fused_nn_contrib_conv2d_winograd_without_weight_transform_add_nn_relu_1_kernel_2 --------------------------
	.section	.nv.info.tvmgen_default_fused_nn_contrib_conv2d_winograd_without_weight_transform_add_nn_relu_1_kernel_2,"",@"SHT_CUDA_INFO"
	.sectionflags	@""
	.align	4


	//----- nvinfo : EIATTR_CUDA_API_VERSION
	.align		4
        /*0000*/ 	.byte	0x04, 0x37
        /*0002*/ 	.short	(.L_605 - .L_604)
.L_604:
        /*0004*/ 	.word	0x0000007e


	//----- nvinfo : EIATTR_SW2861232_WAR
	.align		4
.L_605:
        /*0008*/ 	.byte	0x01, 0x35
	.zero		2


	//----- nvinfo : EIATTR_PARAM_CBANK
	.align		4
        /*000c*/ 	.byte	0x04, 0x0a
        /*000e*/ 	.short	(.L_607 - .L_606)
	.align		4
.L_606:
        /*0010*/ 	.word	index@(.nv.constant0.tvmgen_default_fused_nn_contrib_conv2d_winograd_without_weight_transform_add_nn_relu_1_kernel_2)
        /*0014*/ 	.short	0x0160
        /*0016*/ 	.short	0x0018


	//----- nvinfo : EIATTR_CBANK_PARAM_SIZE
	.align		4
.L_607:
        /*0018*/ 	.byte	0x03, 0x19
        /*001a*/ 	.short	0x0018


	//----- nvinfo : EIATTR_KPARAM_INFO
	.align		4
        /*001c*/ 	.byte	0x04, 0x17
        /*001e*/ 	.short	(.L_609 - .L_608)
.L_608:
        /*0020*/ 	.word	0x00000000
        /*0024*/ 	.short	0x0002
        /*0026*/ 	.short	0x0010
        /*0028*/ 	.byte	0x00, 0xf0, 0x21, 0x00


	//----- nvinfo : EIATTR_KPARAM_INFO
	.align		4
.L_609:
        /*002c*/ 	.byte	0x04, 0x17
        /*002e*/ 	.short	(.L_611 - .L_610)
.L_610:
        /*0030*/ 	.word	0x00000000
        /*0034*/ 	.short	0x0001
        /*0036*/ 	.short	0x0008
        /*0038*/ 	.byte	0x00, 0xf0, 0x21, 0x00


	//----- nvinfo : EIATTR_KPARAM_INFO
	.align		4
.L_611:
        /*003c*/ 	.byte	0x04, 0x17
        /*003e*/ 	.short	(.L_613 - .L_612)
.L_612:
        /*0040*/ 	.word	0x00000000
        /*0044*/ 	.short	0x0000
        /*0046*/ 	.short	0x0000
        /*0048*/ 	.byte	0x00, 0xf0, 0x21, 0x00


	//----- nvinfo : EIATTR_MAXREG_COUNT
	.align		4
.L_613:
        /*004c*/ 	.byte	0x03, 0x1b
        /*004e*/ 	.short	0x00ff


	//----- nvinfo : EIATTR_EXIT_INSTR_OFFSETS
	.align		4
        /*0050*/ 	.byte	0x04, 0x1c
        /*0052*/ 	.short	(.L_615 - .L_614)


	//   ....[0]....
.L_614:
        /*0054*/ 	.word	0x000005d0


	//----- nvinfo : EIATTR_MAX_THREADS
	.align		4
.L_615:
        /*0058*/ 	.byte	0x04, 0x05
        /*005a*/ 	.short	(.L_617 - .L_616)
.L_616:
        /*005c*/ 	.word	0x00000080
        /*0060*/ 	.word	0x00000001
        /*0064*/ 	.word	0x00000001
.L_617:


//--------------------- .nv.info.tvmgen_default_fused_nn_contrib_conv2d_winograd_without_weight_transform_add_nn_relu_1_kernel_1 --------------------------
	.section	.nv.info.tvmgen_default_fused_nn_contrib_conv2d_winograd_without_weight_transform_add_nn_relu_1_kernel_1,"",@"SHT_CUDA_INFO"
	.sectionflags	@""
	.align	4


	//----- nvinfo : EIATTR_CUDA_API_VERSION
	.align		4
        /*0000*/ 	.byte	0x04, 0x37
        /*0002*/ 	.short	(.L_619 - .L_618)
.L_618:
        /*0004*/ 	.word	0x0000007e


	//----- nvinfo : EIATTR_SW2861232_WAR
	.align		4
.L_619:
        /*0008*/ 	.byte	0x01, 0x35
	.zero		2


	//----- nvinfo : EIATTR_PARAM_CBANK
	.align		4
        /*000c*/ 	.byte	0x04, 0x0a
        /*000e*/ 	.short	(.L_621 - .L_620)
	.align		4
.L_620:
        /*0010*/ 	.word	index@(.nv.constant0.tvmgen_default_fused_nn_contrib_conv2d_winograd_without_weight_transform_add_nn_relu_1_kernel_1)
        /*0014*/ 	.short	0x0160
        /*0016*/ 	.short	0x0018


	//----- nvinfo : EIATTR_CBANK_PARAM_SIZE
	.align		4
.L_621:
        /*0018*/ 	.byte	0x03, 0x19
        /*001a*/ 	.short	0x0018


	//----- nvinfo : EIATTR_KPARAM_INFO
	.align		4
        /*001c*/ 	.byte	0x04, 0x17
        /*001e*/ 	.short	(.L_623 - .L_622)
.L_622:
        /*0020*/ 	.word	0x00000000
        /*0024*/ 	.short	0x0002
        /*0026*/ 	.short	0x0010
        /*0028*/ 	.byte	0x00, 0xf0, 0x21, 0x00


	//----- nvinfo : EIATTR_KPARAM_INFO
	.align		4
.L_623:
        /*002c*/ 	.byte	0x04, 0x17
        /*002e*/ 	.short	(.L_625 - .L_624)
.L_624:
        /*0030*/ 	.word	0x00000000
        /*0034*/ 	.short	0x0001
        /*0036*/ 	.short	0x0008
        /*0038*/ 	.byte	0x00, 0xf0, 0x21, 0x00


	//----- nvinfo : EIATTR_KPARAM_INFO
	.align		4
.L_625:
        /*003c*/ 	.byte	0x04, 0x17
        /*003e*/ 	.short	(.L_627 - .L_626)
.L_626:
        /*0040*/ 	.word	0x00000000
        /*0044*/ 	.short	0x0000
        /*0046*/ 	.short	0x0000
        /*0048*/ 	.byte	0x00, 0xf0, 0x21, 0x00


	//----- nvinfo : EIATTR_MAXREG_COUNT
	.align		4
.L_627:
        /*004c*/ 	.byte	0x03, 0x1b
        /*004e*/ 	.short	0x00ff


	//----- nvinfo : EIATTR_EXIT_INSTR_OFFSETS
	.align		4
        /*0050*/ 	.byte	0x04, 0x1c
        /*0052*/ 	.short	(.L_629 - .L_628)


	//   ....[0]....
.L_628:
        /*0054*/ 	.word	0x00001200


	//----- nvinfo : EIATTR_CTAIDZ_USED
	.align		4
.L_629:
        /*0058*/ 	.byte	0x01, 0x04
	.zero		2


	//----- nvinfo : EIATTR_MAX_THREADS
	.align		4
        /*005c*/ 	.byte	0x04, 0x05
        /*005e*/ 	.short	(.L_631 - .L_630)
.L_630:
        /*0060*/ 	.word	0x000000c4
        /*0064*/ 	.word	0x00000001
        /*0068*/ 	.word	0x00000001
.L_631:


//--------------------- .nv.info.tvmgen_default_fused_nn_conv2d_add_add_nn_relu_1_kernel --------------------------
	.section	.nv.info.tvmgen_default_fused_nn_conv2d_add_add_nn_relu_1_kernel,"",@"SHT_CUDA_INFO"
	.sectionflags	@""
	.align	4


	//----- nvinfo : EIATTR_CUDA_API_VERSION
	.align		4
        /*0000*/ 	.byte	0x04, 0x37
        /*0002*/ 	.short	(.L_633 - .L_632)
.L_632:
        /*0004*/ 	.word	0x0000007e


	//----- nvinfo : EIATTR_SW2861232_WAR
	.align		4
.L_633:
        /*0008*/ 	.byte	0x01, 0x35
	.zero		2


	//----- nvinfo : EIATTR_PARAM_CBANK
	.align		4
        /*000c*/ 	.byte	0x04, 0x0a
        /*000e*/ 	.short	(.L_635 - .L_634)
	.align		4
.L_634:
        /*0010*/ 	.word	index@(.nv.constant0.tvmgen_default_fused_nn_conv2d_add_add_nn_relu_1_kernel)
        /*0014*/ 	.short	0x0160
        /*0016*/ 	.short	0x0028


	//----- nvinfo : EIATTR_CBANK_PARAM_SIZE
	.align		4
.L_635:
        /*0018*/ 	.byte	0x03, 0x19
        /*001a*/ 	.short	0x0028


	//----- nvinfo : EIATTR_KPARAM_INFO
	.align		4
        /*001c*/ 	.byte	0x04, 0x17
        /*001e*/ 	.short	(.L_637 - .L_636)
.L_636:
        /*0020*/ 	.word	0x00000000
        /*0024*/ 	.short	0x0004
        /*0026*/ 	.short	0x0020
        /*0028*/ 	.byte	0x00, 0xf0, 0x21, 0x00


	//----- nvinfo : EIATTR_KPARAM_INFO
	.align		4
.L_637:
        /*002c*/ 	.byte	0x04, 0x17
        /*002e*/ 	.short	(.L_639 - .L_638)
.L_638:
        /*0030*/ 	.word	0x00000000
        /*0034*/ 	.short	0x0003
        /*0036*/ 	.short	0x0018
        /*0038*/ 	.byte	0x00, 0xf0, 0x21, 0x00


	//----- nvinfo : EIATTR_KPARAM_INFO
	.align		4
.L_639:
        /*003c*/ 	.byte	0x04, 0x17
        /*003e*/ 	.short	(.L_641 - .L_640)
.L_640:
        /*0040*/ 	.word	0x00000000
        /*0044*/ 	.short	0x0002
        /*0046*/ 	.short	0x0010
        /*0048*/ 	.byte	0x00, 0xf0, 0x21, 0x00


	//----- nvinfo : EIATTR_KPARAM_INFO
	.align		4
.L_641:
        /*004c*/ 	.byte	0x04, 0x17
        /*004e*/ 	.short	(.L_643 - .L_642)
.L_642:
        /*0050*/ 	.word	0x00000000
        /*0054*/ 	.short	0x0001
        /*0056*/ 	.short	0x0008
        /*0058*/ 	.byte	0x00, 0xf0, 0x21, 0x00


	//----- nvinfo : EIATTR_KPARAM_INFO
	.align		4
.L_643:
        /*005c*/ 	.byte	0x04, 0x17
        /*005e*/ 	.short	(.L_645 - .L_644)
.L_644:
        /*0060*/ 	.word	0x00000000
        /*0064*/ 	.short	0x0000
        /*0066*/ 	.short	0x0000
        /*0068*/ 	.byte	0x00, 0xf0, 0x21, 0x00


	//----- nvinfo : EIATTR_MAXREG_COUNT
	.align		4
.L_645:
        /*006c*/ 	.byte	0x03, 0x1b
        /*006e*/ 	.short	0x0048


	//----- nvinfo : EIATTR_EXIT_INSTR_OFFSETS
	.align		4
        /*0070*/ 	.byte	0x04, 0x1c
        /*0072*/ 	.short	(.L_647 - .L_646)


	//   ....[0]....
.L_646:
        /*0074*/ 	.word	0x000013c0


	//----- nvinfo : EIATTR_CTAIDZ_USED
	.align		4
.L_647:
        /*0078*/ 	.byte	0x01, 0x04
	.zero		2


	//----- nvinfo : EIATTR_MAX_THREADS
	.align		4
        /*007c*/ 	.byte	0x04, 0x05
        /*007e*/ 	.short	(.L_649 - .L_648)
.L_648:
        /*0080*/ 	.word	0x00000380
        /*0084*/ 	.word	0x00000001
        /*0088*/ 	.word	0x00000001
.L_649:


//--------------------- .nv.info.tvmgen_default_fused_nn_conv2d_add_nn_relu_4_kernel --------------------------
	.section	.nv.info.tvmgen_default_fused_nn_conv2d_add_nn_relu_4_kernel,"",@"SHT_CUDA_INFO"
	.sectionflags	@""
	.align	4


	//----- nvinfo : EIATTR_CUDA_API_VERSION
	.align		4
        /*0000*/ 	.byte	0x04, 0x37
        /*0002*/ 	.short	(.L_651 - .L_650)
.L_650:
        /*0004*/ 	.word	0x0000007e


	//----- nvinfo : EIATTR_SW2861232_WAR
	.align		4
.L_651:
        /*0008*/ 	.byte	0x01, 0x35
	.zero		2


	//----- nvinfo : EIATTR_PARAM_CBANK
	.align		4
        /*000c*/ 	.byte	0x04, 0x0a
        /*000e*/ 	.short	(.L_653 - .L_652)
	.align		4
.L_652:
        /*0010*/ 	.word	index@(.nv.constant0.tvmgen_default_fused_nn_conv2d_add_nn_relu_4_kernel)
        /*0014*/ 	.short	0x0160
        /*0016*/ 	.short	0x0020


	//----- nvinfo : EIATTR_CBANK_PARAM_SIZE
	.align		4
.L_653:
        /*0018*/ 	.byte	0x03, 0x19
        /*001a*/ 	.short	0x0020


	//----- nvinfo : EIATTR_KPARAM_INFO
	.align		4
        /*001c*/ 	.byte	0x04, 0x17
        /*001e*/ 	.short	(.L_655 - .L_654)
.L_654:
        /*0020*/ 	.word	0x00000000
        /*0024*/ 	.short	0x0003
        /*0026*/ 	.short	0x0018
        /*0028*/ 	.byte	0x00, 0xf0, 0x21, 0x00


	//----- nvinfo : EIATTR_KPARAM_INFO
	.align		4
.L_655:
        /*002c*/ 	.byte	0x04, 0x17
        /*002e*/ 	.short	(.L_657 - .L_656)
.L_656:
        /*0030*/ 	.word	0x00000000
        /*0034*/ 	.short	0x0002
        /*0036*/ 	.short	0x0010
        /*0038*/ 	.byte	0x00, 0xf0, 0x21, 0x00


	//----- nvinfo : EIATTR_KPARAM_INFO
	.align		4
.L_657:
        /*003c*/ 	.byte	0x04, 0x17
        /*003e*/ 	.short	(.L_659 - .L_658)
.L_658:
        /*0040*/ 	.word	0x00000000
        /*0044*/ 	.short	0x0001
        /*0046*/ 	.short	0x0008
        /*0048*/ 	.byte	0x00, 0xf0, 0x21, 0x00


	//----- nvinfo : EIATTR_KPARAM_INFO
	.align		4
.L_659:
        /*004c*/ 	.byte	0x04, 0x17
        /*004e*/ 	.short	(.L_661 - .L_660)
.L_660:
        /*0050*/ 	.word	0x00000000
        /*0054*/ 	.short	0x0000
        /*0056*/ 	.short	0x0000
        /*0058*/ 	.byte	0x00, 0xf0, 0x21, 0x00


	//----- nvinfo : EIATTR_MAXREG_COUNT
	.align		4
.L_661:
        /*005c*/ 	.byte	0x03, 0x1b
        /*005e*/ 	.short	0x00ff


	//----- nvinfo : EIATTR_EXIT_INSTR_OFFSETS
	.align		4
        /*0060*/ 	.byte	0x04, 0x1c
        /*0062*/ 	.short	(.L_663 - .L_662)


	//   ....[0]....
.L_662:
        /*0064*/ 	.word	0x000022f0


	//----- nvinfo : EIATTR_CTAIDZ_USED
	.align		4
.L_663:
        /*0068*/ 	.byte	0x01, 0x04
	.zero		2


	//----- nvinfo : EIATTR_MAX_THREADS
	.align		4
        /*006c*/ 	.byte	0x04, 0x05
        /*006e*/ 	.short	(.L_665 - .L_664)
.L_664:
        /*0070*/ 	.word	0x000000e0
        /*0074*/ 	.word	0x00000001
        /*0078*/ 	.word	0x00000001


	//----- nvinfo : EIATTR_CRS_STACK_SIZE
	.align		4
.L_665:
        /*007c*/ 	.byte	0x04, 0x1e
        /*007e*/ 	.short	(.L_667 - .L_666)
.L_666:
        /*0080*/ 	.word	0x00000000
.L_667:


//--------------------- .nv.info.tvmgen_default_fused_nn_max_pool2d_kernel --------------------------
	.section	.nv.info.tvmgen_default_fused_nn_max_pool2d_kernel,"",@"SHT_CUDA_INFO"
	.sectionflags	@""
	.align	4


	//----- nvinfo : EIATTR_CUDA_API_VERSION
	.align		4
        /*0000*/ 	.byte	0x04, 0x37
        /*0002*/ 	.short	(.L_669 - .L_668)
.L_668:
        /*0004*/ 	.word	0x0000007e


	//----- nvinfo : EIATTR_SW2861232_WAR
	.align		4
.L_669:
        /*0008*/ 	.byte	0x01, 0x35
	.zero		2


	//----- nvinfo : EIATTR_PARAM_CBANK
	.align		4
        /*000c*/ 	.byte	0x04, 0x0a
        /*000e*/ 	.short	(.L_671 - .L_670)
	.align		4
.L_670:
        /*0010*/ 	.word	index@(.nv.constant0.tvmgen_default_fused_nn_max_pool2d_kernel)
        /*0014*/ 	.short	0x0160
        /*0016*/ 	.short	0x0010


	//----- nvinfo : EIATTR_CBANK_PARAM_SIZE
	.align		4
.L_671:
        /*0018*/ 	.byte	0x03, 0x19
        /*001a*/ 	.short	0x0010


	//----- nvinfo : EIATTR_KPARAM_INFO
	.align		4
        /*001c*/ 	.byte	0x04, 0x17
        /*001e*/ 	.short	(.L_673 - .L_672)
.L_672:
        /*0020*/ 	.word	0x00000000
        /*0024*/ 	.short	0x0001
        /*0026*/ 	.short	0x0008
        /*0028*/ 	.byte	0x00, 0xf0, 0x21, 0x00


	//----- nvinfo : EIATTR_KPARAM_INFO
	.align		4
.L_673:
        /*002c*/ 	.byte	0x04, 0x17
        /*002e*/ 	.short	(.L_675 - .L_674)
.L_674:
        /*0030*/ 	.word	0x00000000
        /*0034*/ 	.short	0x0000
        /*0036*/ 	.short	0x0000
        /*0038*/ 	.byte	0x00, 0xf0, 0x21, 0x00


	//----- nvinfo : EIATTR_MAXREG_COUNT
	.align		4
.L_675:
        /*003c*/ 	.byte	0x03, 0x1b
        /*003e*/ 	.short	0x0040


	//----- nvinfo : EIATTR_EXIT_INSTR_OFFSETS
	.align		4
        /*0040*/ 	.byte	0x04, 0x1c
        /*0042*/ 	.short	(.L_677 - .L_676)


	//   ....[0]....
.L_676:
        /*0044*/ 	.word	0x000003d0


	//----- nvinfo : EIATTR_MAX_THREADS
	.align		4
.L_677:
        /*0048*/ 	.byte	0x04, 0x05
        /*004a*/ 	.short	(.L_679 - .L_678)
.L_678:
        /*004c*/ 	.word	0x00000400
        /*0050*/ 	.word	0x00000001
        /*0054*/ 	.word	0x00000001
.L_679:


//--------------------- .nv.info.tvmgen_default_fused_nn_batch_flatten_kernel --------------------------
	.section	.nv.info.tvmgen_default_fused_nn_batch_flatten_kernel,"",@"SHT_CUDA_INFO"
	.sectionflags	@""
	.align	4


	//----- nvinfo : EIATTR_CUDA_API_VERSION
	.align		4
        /*0000*/ 	.byte	0x04, 0x37
        /*0002*/ 	.short	(.L_681 - .L_680)
.L_680:
        /*0004*/ 	.word	0x0000007e


	//----- nvinfo : EIATTR_SW2861232_WAR
	.align		4
.L_681:
        /*0008*/ 	.byte	0x01, 0x35
	.zero		2


	//----- nvinfo : EIATTR_PARAM_CBANK
	.align		4
        /*000c*/ 	.byte	0x04, 0x0a
        /*000e*/ 	.short	(.L_683 - .L_682)
	.align		4
.L_682:
        /*0010*/ 	.word	index@(.nv.constant0.tvmgen_default_fused_nn_batch_flatten_kernel)
        /*0014*/ 	.short	0x0160
        /*0016*/ 	.short	0x0010


	//----- nvinfo : EIATTR_CBANK_PARAM_SIZE
	.align		4
.L_683:
        /*0018*/ 	.byte	0x03, 0x19
        /*001a*/ 	.short	0x0010


	//----- nvinfo : EIATTR_KPARAM_INFO
	.align		4
        /*001c*/ 	.byte	0x04, 0x17
        /*001e*/ 	.short	(.L_685 - .L_684)
.L_684:
        /*0020*/ 	.word	0x00000000
        /*0024*/ 	.short	0x0001
        /*0026*/ 	.short	0x0008
        /*0028*/ 	.byte	0x00, 0xf0, 0x21, 0x00


	//----- nvinfo : EIATTR_KPARAM_INFO
	.align		4
.L_685:
        /*002c*/ 	.byte	0x04, 0x17
        /*002e*/ 	.short	(.L_687 - .L_686)
.L_686:
        /*0030*/ 	.word	0x00000000
        /*0034*/ 	.short	0x0000
        /*0036*/ 	.short	0x0000
        /*0038*/ 	.byte	0x00, 0xf0, 0x21, 0x00


	//----- nvinfo : EIATTR_MAXREG_COUNT
	.align		4
.L_687:
        /*003c*/ 	.byte	0x03, 0x1b
        /*003e*/ 	.short	0x0040


	//----- nvinfo : EIATTR_EXIT_INSTR_OFFSETS
	.align		4
        /*0040*/ 	.byte	0x04, 0x1c
        /*0042*/ 	.short	(.L_689 - .L_688)


	//   ....[0]....
.L_688:
        /*0044*/ 	.word	0x000000a0


	//----- nvinfo : EIATTR_MAX_THREADS
	.align		4
.L_689:
        /*0048*/ 	.byte	0x04, 0x05
        /*004a*/ 	.short	(.L_691 - .L_690)
.L_690:
        /*004c*/ 	.word	0x00000400
        /*0050*/ 	.word	0x00000001
        /*0054*/ 	.word	0x00000001
.L_691:


//--------------------- .nv.info.tvmgen_default_fused_nn_conv2d_add_1_kernel --------------------------
	.section	.nv.info.tvmgen_default_fused_nn_conv2d_add_1_kernel,"",@"SHT_CUDA_INFO"
	.sectionflags	@""
	.align	4


	//----- nvinfo : EIATTR_CUDA_API_VERSION
	.align		4
        /*0000*/ 	.byte	0x04, 0x37
        /*0002*/ 	.short	(.L_693 - .L_692)
.L_692:
        /*0004*/ 	.word	0x0000007e


	//----- nvinfo : EIATTR_SW2861232_WAR
	.align		4
.L_693:
        /*0008*/ 	.byte	0x01, 0x35
	.zero		2


	//----- nvinfo : EIATTR_PARAM_CBANK
	.align		4
        /*000c*/ 	.byte	0x04, 0x0a
        /*000e*/ 	.short	(.L_695 - .L_694)
	.align		4
.L_694:
        /*0010*/ 	.word	index@(.nv.constant0.tvmgen_default_fused_nn_conv2d_add_1_kernel)
        /*0014*/ 	.short	0x0160
        /*0016*/ 	.short	0x0020


	//----- nvinfo : EIATTR_CBANK_PARAM_SIZE
	.align		4
.L_695:
        /*0018*/ 	.byte	0x03, 0x19
        /*001a*/ 	.short	0x0020


	//----- nvinfo : EIATTR_KPARAM_INFO
	.align		4
        /*001c*/ 	.byte	0x04, 0x17
        /*001e*/ 	.short	(.L_697 - .L_696)
.L_696:
        /*0020*/ 	.word	0x00000000
        /*0024*/ 	.short	0x0003
        /*0026*/ 	.short	0x0018
        /*0028*/ 	.byte	0x00, 0xf0, 0x21, 0x00


	//----- nvinfo : EIATTR_KPARAM_INFO
	.align		4
.L_697:
        /*002c*/ 	.byte	0x04, 0x17
        /*002e*/ 	.short	(.L_699 - .L_698)
.L_698:
        /*0030*/ 	.word	0x00000000
        /*0034*/ 	.short	0x0002
        /*0036*/ 	.short	0x0010
        /*0038*/ 	.byte	0x00, 0xf0, 0x21, 0x00


	//----- nvinfo : EIATTR_KPARAM_INFO
	.align		4
.L_699:
        /*003c*/ 	.byte	0x04, 0x17
        /*003e*/ 	.short	(.L_701 - .L_700)
.L_700:
        /*0040*/ 	.word	0x00000000
        /*0044*/ 	.short	0x0001
        /*0046*/ 	.short	0x0008
        /*0048*/ 	.byte	0x00, 0xf0, 0x21, 0x00


	//----- nvinfo : EIATTR_KPARAM_INFO
	.align		4
.L_701:
        /*004c*/ 	.byte	0x04, 0x17
        /*004e*/ 	.short	(.L_703 - .L_702)
.L_702:
        /*0050*/ 	.word	0x00000000
        /*0054*/ 	.short	0x0000
        /*0056*/ 	.short	0x0000
        /*0058*/ 	.byte	0x00, 0xf0, 0x21, 0x00


	//----- nvinfo : EIATTR_MAXREG_COUNT
	.align		4
.L_703:
        /*005c*/ 	.byte	0x03, 0x1b
        /*005e*/ 	.short	0x00ff


	//----- nvinfo : EIATTR_EXIT_INSTR_OFFSETS
	.align		4
        /*0060*/ 	.byte	0x04, 0x1c
        /*0062*/ 	.short	(.L_705 - .L_704)


	//   ....[0]....
.L_704:
        /*0064*/ 	.word	0x00001d30


	//----- nvinfo : EIATTR_CTAIDZ_USED
	.align		4
.L_705:
        /*0068*/ 	.byte	0x01, 0x04
	.zero		2


	//----- nvinfo : EIATTR_MAX_THREADS
	.align		4
        /*006c*/ 	.byte	0x04, 0x05
        /*006e*/ 	.short	(.L_707 - .L_706)
.L_706:
        /*0070*/ 	.word	0x00000080
        /*0074*/ 	.word	0x00000001
        /*0078*/ 	.word	0x00000001
.L_707:


//--------------------- .nv.info.tvmgen_default_fused_nn_conv2d_add_add_nn_relu_3_kernel --------------------------
	.section	.nv.info.tvmgen_default_fused_nn_conv2d_add_add_nn_relu_3_kernel,"",@"SHT_CUDA_INFO"
	.sectionflags	@""
	.align	4


	//----- nvinfo : EIATTR_CUDA_API_VERSION
	.align		4
        /*0000*/ 	.byte	0x04, 0x37
        /*0002*/ 	.short	(.L_709 - .L_708)
.L_708:
        /*0004*/ 	.word	0x0000007e


	//----- nvinfo : EIATTR_SW2861232_WAR
	.align		4
.L_709:
        /*0008*/ 	.byte	0x01, 0x35
	.zero		2


	//----- nvinfo : EIATTR_PARAM_CBANK
	.align		4
        /*000c*/ 	.byte	0x04, 0x0a
        /*000e*/ 	.short	(.L_711 - .L_710)
	.align		4
.L_710:
        /*0010*/ 	.word	index@(.nv.constant0.tvmgen_default_fused_nn_conv2d_add_add_nn_relu_3_kernel)
        /*0014*/ 	.short	0x0160
        /*0016*/ 	.short	0x0028


	//----- nvinfo : EIATTR_CBANK_PARAM_SIZE
	.align		4
.L_711:
        /*0018*/ 	.byte	0x03, 0x19
        /*001a*/ 	.short	0x0028


	//----- nvinfo : EIATTR_KPARAM_INFO
	.align		4
        /*001c*/ 	.byte	0x04, 0x17
        /*001e*/ 	.short	(.L_713 - .L_712)
.L_712:
        /*0020*/ 	.word	0x00000000
        /*0024*/ 	.short	0x0004
        /*0026*/ 	.short	0x0020
        /*0028*/ 	.byte	0x00, 0xf0, 0x21, 0x00


	//----- nvinfo : EIATTR_KPARAM_INFO
	.align		4
.L_713:
        /*002c*/ 	.byte	0x04, 0x17
        /*002e*/ 	.short	(.L_715 - .L_714)
.L_714:
        /*0030*/ 	.word	0x00000000
        /*0034*/ 	.short	0x0003
        /*0036*/ 	.short	0x0018
        /*0038*/ 	.byte	0x00, 0xf0, 0x21, 0x00


	//----- nvinfo : EIATTR_KPARAM_INFO
	.align		4
.L_715:
        /*003c*/ 	.byte	0x04, 0x17
        /*003e*/ 	.short	(.L_717 - .L_716)
.L_716:
        /*0040*/ 	.word	0x00000000
        /*0044*/ 	.short	0x0002
        /*0046*/ 	.short	0x0010
        /*0048*/ 	.byte	0x00, 0xf0, 0x21, 0x00


	//----- nvinfo : EIATTR_KPARAM_INFO
	.align		4
.L_717:
        /*004c*/ 	.byte	0x04, 0x17
        /*004e*/ 	.short	(.L_719 - .L_718)
.L_718:
        /*0050*/ 	.word	0x00000000
        /*0054*/ 	.short	0x0001
        /*0056*/ 	.short	0x0008
        /*0058*/ 	.byte	0x00, 0xf0, 0x21, 0x00


	//----- nvinfo : EIATTR_KPARAM_INFO
	.align		4
.L_719:
        /*005c*/ 	.byte	0x04, 0x17
        /*005e*/ 	.short	(.L_721 - .L_720)
.L_720:
        /*0060*/ 	.word	0x00000000
        /*0064*/ 	.short	0x0000
        /*0066*/ 	.short	0x0000
        /*0068*/ 	.byte	0x00, 0xf0, 0x21, 0x00


	//----- nvinfo : EIATTR_MAXREG_COUNT
	.align		4
.L_721:
        /*006c*/ 	.byte	0x03, 0x1b
        /*006e*/ 	.short	0x00ff


	//----- nvinfo : EIATTR_EXIT_INSTR_OFFSETS
	.align		4
        /*0070*/ 	.byte	0x04, 0x1c
        /*0072*/ 	.short	(.L_723 - .L_722)


	//   ....[0]....
.L_722:
        /*0074*/ 	.word	0x00001890


	//----- nvinfo : EIATTR_CTAIDZ_USED
	.align		4
.L_723:
        /*0078*/ 	.byte	0x01, 0x04
	.zero		2


	//----- nvinfo : EIATTR_MAX_THREADS
	.align		4
        /*007c*/ 	.byte	0x04, 0x05
        /*007e*/ 	.short	(.L_725 - .L_724)
.L_724:
        /*0080*/ 	.word	0x00000070
        /*0084*/ 	.word	0x00000001
        /*0088*/ 	.word	0x00000001
.L_725:


//--------------------- .nv.info.tvmgen_default_fused_nn_conv2d_add_nn_relu_1_kernel --------------------------
	.section	.nv.info.tvmgen_default_fused_nn_conv2d_add_nn_relu_1_kernel,"",@"SHT_CUDA_INFO"
	.sectionflags	@""
	.align	4


	//----- nvinfo : EIATTR_CUDA_API_VERSION
	.align		4
        /*0000*/ 	.byte	0x04, 0x37
        /*0002*/ 	.short	(.L_727 - .L_726)
.L_726:
        /*0004*/ 	.word	0x0000007e


	//----- nvinfo : EIATTR_SW2861232_WAR
	.align		4
.L_727:
        /*0008*/ 	.byte	0x01, 0x35
	.zero		2


	//----- nvinfo : EIATTR_PARAM_CBANK
	.align		4
        /*000c*/ 	.byte	0x04, 0x0a
        /*000e*/ 	.short	(.L_729 - .L_728)
	.align		4
.L_728:
        /*0010*/ 	.word	index@(.nv.constant0.tvmgen_default_fused_nn_conv2d_add_nn_relu_1_kernel)
        /*0014*/ 	.short	0x0160
        /*0016*/ 	.short	0x0020


	//----- nvinfo : EIATTR_CBANK_PARAM_SIZE
	.align		4
.L_729:
        /*0018*/ 	.byte	0x03, 0x19
        /*001a*/ 	.short	0x0020


	//----- nvinfo : EIATTR_KPARAM_INFO
	.align		4
        /*001c*/ 	.byte	0x04, 0x17
        /*001e*/ 	.short	(.L_731 - .L_730)
.L_730:
        /*0020*/ 	.word	0x00000000
        /*0024*/ 	.short	0x0003
        /*0026*/ 	.short	0x0018
        /*0028*/ 	.byte	0x00, 0xf0, 0x21, 0x00


	//----- nvinfo : EIATTR_KPARAM_INFO
	.align		4
.L_731:
        /*002c*/ 	.byte	0x04, 0x17
        /*002e*/ 	.short	(.L_733 - .L_732)
.L_732:
        /*0030*/ 	.word	0x00000000
        /*0034*/ 	.short	0x0002
        /*0036*/ 	.short	0x0010
        /*0038*/ 	.byte	0x00, 0xf0, 0x21, 0x00


	//----- nvinfo : EIATTR_KPARAM_INFO
	.align		4
.L_733:
        /*003c*/ 	.byte	0x04, 0x17
        /*003e*/ 	.short	(.L_735 - .L_734)
.L_734:
        /*0040*/ 	.word	0x00000000
        /*0044*/ 	.short	0x0001
        /*0046*/ 	.short	0x0008
        /*0048*/ 	.byte	0x00, 0xf0, 0x21, 0x00


	//----- nvinfo : EIATTR_KPARAM_INFO
	.align		4
.L_735:
        /*004c*/ 	.byte	0x04, 0x17
        /*004e*/ 	.short	(.L_737 - .L_736)
.L_736:
        /*0050*/ 	.word	0x00000000
        /*0054*/ 	.short	0x0000
        /*0056*/ 	.short	0x0000
        /*0058*/ 	.byte	0x00, 0xf0, 0x21, 0x00


	//----- nvinfo : EIATTR_MAXREG_COUNT
	.align		4
.L_737:
        /*005c*/ 	.byte	0x03, 0x1b
        /*005e*/ 	.short	0x00ff


	//----- nvinfo : EIATTR_EXIT_INSTR_OFFSETS
	.align		4
        /*0060*/ 	.byte	0x04, 0x1c
        /*0062*/ 	.short	(.L_739 - .L_738)


	//   ....[0]....
.L_738:
        /*0064*/ 	.word	0x00001590


	//----- nvinfo : EIATTR_MAX_THREADS
	.align		4
.L_739:
        /*0068*/ 	.byte	0x04, 0x05
        /*006a*/ 	.short	(.L_741 - .L_740)
.L_740:
        /*006c*/ 	.word	0x000000e0
        /*0070*/ 	.word	0x00000001
        /*0074*/ 	.word	0x00000001
.L_741:


//--------------------- .nv.info.tvmgen_default_fused_nn_conv2d_add_nn_relu_2_kernel --------------------------
	.section	.nv.info.tvmgen_default_fused_nn_conv2d_add_nn_relu_2_kernel,"",@"SHT_CUDA_INFO"
	.sectionflags	@""
	.align	4


	//----- nvinfo : EIATTR_CUDA_API_VERSION
	.align		4
        /*0000*/ 	.byte	0x04, 0x37
        /*0002*/ 	.short	(.L_743 - .L_742)
.L_742:
        /*0004*/ 	.word	0x0000007e


	//----- nvinfo : EIATTR_SW2861232_WAR
	.align		4
.L_743:
        /*0008*/ 	.byte	0x01, 0x35
	.zero		2


	//----- nvinfo : EIATTR_PARAM_CBANK
	.align		4
        /*000c*/ 	.byte	0x04, 0x0a
        /*000e*/ 	.short	(.L_745 - .L_744)
	.align		4
.L_744:
        /*0010*/ 	.word	index@(.nv.constant0.tvmgen_default_fused_nn_conv2d_add_nn_relu_2_kernel)
        /*0014*/ 	.short	0x0160
        /*0016*/ 	.short	0x0020


	//----- nvinfo : EIATTR_CBANK_PARAM_SIZE
	.align		4
.L_745:
        /*0018*/ 	.byte	0x03, 0x19
        /*001a*/ 	.short	0x0020


	//----- nvinfo : EIATTR_KPARAM_INFO
	.align		4
        /*001c*/ 	.byte	0x04, 0x17
        /*001e*/ 	.short	(.L_747 - .L_746)
.L_746:
        /*0020*/ 	.word	0x00000000
        /*0024*/ 	.short	0x0003
        /*0026*/ 	.short	0x0018
        /*0028*/ 	.byte	0x00, 0xf0, 0x21, 0x00


	//----- nvinfo : EIATTR_KPARAM_INFO
	.align		4
.L_747:
        /*002c*/ 	.byte	0x04, 0x17
        /*002e*/ 	.short	(.L_749 - .L_748)
.L_748:
        /*0030*/ 	.word	0x00000000
        /*0034*/ 	.short	0x0002
        /*0036*/ 	.short	0x0010
        /*0038*/ 	.byte	0x00, 0xf0, 0x21, 0x00


	//----- nvinfo : EIATTR_KPARAM_INFO
	.align		4
.L_749:
        /*003c*/ 	.byte	0x04, 0x17
        /*003e*/ 	.short	(.L_751 - .L_750)
.L_750:
        /*0040*/ 	.word	0x00000000
        /*0044*/ 	.short	0x0001
        /*0046*/ 	.short	0x0008
        /*0048*/ 	.byte	0x00, 0xf0, 0x21, 0x00


	//----- nvinfo : EIATTR_KPARAM_INFO
	.align		4
.L_751:
        /*004c*/ 	.byte	0x04, 0x17
        /*004e*/ 	.short	(.L_753 - .L_752)
.L_752:
        /*0050*/ 	.word	0x00000000
        /*0054*/ 	.short	0x0000
        /*0056*/ 	.short	0x0000
        /*0058*/ 	.byte	0x00, 0xf0, 0x21, 0x00


	//----- nvinfo : EIATTR_MAXREG_COUNT
	.align		4
.L_753:
        /*005c*/ 	.byte	0x03, 0x1b
        /*005e*/ 	.short	0x00ff


	//----- nvinfo : EIATTR_EXIT_INSTR_OFFSETS
	.align		4
        /*0060*/ 	.byte	0x04, 0x1c
        /*0062*/ 	.short	(.L_755 - .L_754)


	//   ....[0]....
.L_754:
        /*0064*/ 	.word	0x00001240


	//----- nvinfo : EIATTR_CTAIDZ_USED
	.align		4
.L_755:
        /*0068*/ 	.byte	0x01, 0x04
	.zero		2


	//----- nvinfo : EIATTR_MAX_THREADS
	.align		4
        /*006c*/ 	.byte	0x04, 0x05
        /*006e*/ 	.short	(.L_757 - .L_756)
.L_756:
        /*0070*/ 	.word	0x000000e0
        /*0074*/ 	.word	0x00000001
        /*0078*/ 	.word	0x00000001
.L_757:


//--------------------- .nv.info.tvmgen_default_fused_nn_conv2d_add_nn_relu_9_kernel --------------------------
	.section	.nv.info.tvmgen_default_fused_nn_conv2d_add_nn_relu_9_kernel,"",@"SHT_CUDA_INFO"
	.sectionflags	@""
	.align	4


	//----- nvinfo : EIATTR_CUDA_API_VERSION
	.align		4
        /*0000*/ 	.byte	0x04, 0x37
        /*0002*/ 	.short	(.L_759 - .L_758)
.L_758:
        /*0004*/ 	.word	0x0000007e


	//----- nvinfo : EIATTR_SW2861232_WAR
	.align		4
.L_759:
        /*0008*/ 	.byte	0x01, 0x35
	.zero		2


	//----- nvinfo : EIATTR_PARAM_CBANK
	.align		4
        /*000c*/ 	.byte	0x04, 0x0a
        /*000e*/ 	.short	(.L_761 - .L_760)
	.align		4
.L_760:
        /*0010*/ 	.word	index@(.nv.constant0.tvmgen_default_fused_nn_conv2d_add_nn_relu_9_kernel)
        /*0014*/ 	.short	0x0160
        /*0016*/ 	.short	0x0020


	//----- nvinfo : EIATTR_CBANK_PARAM_SIZE
	.align		4
.L_761:
        /*0018*/ 	.byte	0x03, 0x19
        /*001a*/ 	.short	0x0020


	//----- nvinfo : EIATTR_KPARAM_INFO
	.align		4
        /*001c*/ 	.byte	0x04, 0x17
        /*001e*/ 	.short	(.L_763 - .L_762)
.L_762:
        /*0020*/ 	.word	0x00000000
        /*0024*/ 	.short	0x0003
        /*0026*/ 	.short	0x0018
        /*0028*/ 	.byte	0x00, 0xf0, 0x21, 0x00


	//----- nvinfo : EIATTR_KPARAM_INFO
	.align		4
.L_763:
        /*002c*/ 	.byte	0x04, 0x17
        /*002e*/ 	.short	(.L_765 - .L_764)
.L_764:
        /*0030*/ 	.word	0x00000000
        /*0034*/ 	.short	0x0002
        /*0036*/ 	.short	0x0010
        /*0038*/ 	.byte	0x00, 0xf0, 0x21, 0x00


	//----- nvinfo : EIATTR_KPARAM_INFO
	.align		4
.L_765:
        /*003c*/ 	.byte	0x04, 0x17
        /*003e*/ 	.short	(.L_767 - .L_766)
.L_766:
        /*0040*/ 	.word	0x00000000
        /*0044*/ 	.short	0x0001
        /*0046*/ 	.short	0x0008
        /*0048*/ 	.byte	0x00, 0xf0, 0x21, 0x00


	//----- nvinfo : EIATTR_KPARAM_INFO
	.align		4
.L_767:
        /*004c*/ 	.byte	0x04, 0x17
        /*004e*/ 	.short	(.L_769 - .L_768)
.L_768:
        /*0050*/ 	.word	0x00000000
        /*0054*/ 	.short	0x0000
        /*0056*/ 	.short	0x0000
        /*0058*/ 	.byte	0x00, 0xf0, 0x21, 0x00


	//----- nvinfo : EIATTR_MAXREG_COUNT
	.align		4
.L_769:
        /*005c*/ 	.byte	0x03, 0x1b
        /*005e*/ 	.short	0x00ff


	//----- nvinfo : EIATTR_EXIT_INSTR_OFFSETS
	.align		4
        /*0060*/ 	.byte	0x04, 0x1c
        /*0062*/ 	.short	(.L_771 - .L_770)


	//   ....[0]....
.L_770:
        /*0064*/ 	.word	0x00000dd0


	//----- nvinfo : EIATTR_CTAIDZ_USED
	.align		4
.L_771:
        /*0068*/ 	.byte	0x01, 0x04
	.zero		2


	//----- nvinfo : EIATTR_MAX_THREADS
	.align		4
        /*006c*/ 	.byte	0x04, 0x05
        /*006e*/ 	.short	(.L_773 - .L_772)
.L_772:
        /*0070*/ 	.word	0x000000e0
        /*0074*/ 	.word	0x00000001
        /*0078*/ 	.word	0x00000001
.L_773:


//--------------------- .nv.info.tvmgen_default_fused_nn_conv2d_add_nn_relu_8_kernel --------------------------
	.section	.nv.info.tvmgen_default_fused_nn_conv2d_add_nn_relu_8_kernel,"",@"SHT_CUDA_INFO"
	.sectionflags	@""
	.align	4


	//----- nvinfo : EIATTR_CUDA_API_VERSION
	.align		4
        /*0000*/ 	.byte	0x04, 0x37
        /*0002*/ 	.short	(.L_775 - .L_774)
.L_774:
        /*0004*/ 	.word	0x0000007e


	//----- nvinfo : EIATTR_SW2861232_WAR
	.align		4
.L_775:
        /*0008*/ 	.byte	0x01, 0x35
	.zero		2


	//----- nvinfo : EIATTR_PARAM_CBANK
	.align		4
        /*000c*/ 	.byte	0x04, 0x0a
        /*000e*/ 	.short	(.L_777 - .L_776)
	.align		4
.L_776:
        /*0010*/ 	.word	index@(.nv.constant0.tvmgen_default_fused_nn_conv2d_add_nn_relu_8_kernel)
        /*0014*/ 	.short	0x0160
        /*0016*/ 	.short	0x0020


	//----- nvinfo : EIATTR_CBANK_PARAM_SIZE
	.align		4
.L_777:
        /*0018*/ 	.byte	0x03, 0x19
        /*001a*/ 	.short	0x0020


	//----- nvinfo : EIATTR_KPARAM_INFO
	.align		4
        /*001c*/ 	.byte	0x04, 0x17
        /*001e*/ 	.short	(.L_779 - .L_778)
.L_778:
        /*0020*/ 	.word	0x00000000
        /*0024*/ 	.short	0x0003
        /*0026*/ 	.short	0x0018
        /*0028*/ 	.byte	0x00, 0xf0, 0x21, 0x00


	//----- nvinfo : EIATTR_KPARAM_INFO
	.align		4
.L_779:
        /*002c*/ 	.byte	0x04, 0x17
        /*002e*/ 	.short	(.L_781 - .L_780)
.L_780:
        /*0030*/ 	.word	0x00000000
        /*0034*/ 	.short	0x0002
        /*0036*/ 	.short	0x0010
        /*0038*/ 	.byte	0x00, 0xf0, 0x21, 0x00


	//----- nvinfo : EIATTR_KPARAM_INFO
	.align		4
.L_781:
        /*003c*/ 	.byte	0x04, 0x17
        /*003e*/ 	.short	(.L_783 - .L_782)
.L_782:
        /*0040*/ 	.word	0x00000000
        /*0044*/ 	.short	0x0001
        /*0046*/ 	.short	0x0008
        /*0048*/ 	.byte	0x00, 0xf0, 0x21, 0x00


	//----- nvinfo : EIATTR_KPARAM_INFO
	.align		4
.L_783:
        /*004c*/ 	.byte	0x04, 0x17
        /*004e*/ 	.short	(.L_785 - .L_784)
.L_784:
        /*0050*/ 	.word	0x00000000
        /*0054*/ 	.short	0x0000
        /*0056*/ 	.short	0x0000
        /*0058*/ 	.byte	0x00, 0xf0, 0x21, 0x00


	//----- nvinfo : EIATTR_MAXREG_COUNT
	.align		4
.L_785:
        /*005c*/ 	.byte	0x03, 0x1b
        /*005e*/ 	.short	0x0080


	//----- nvinfo : EIATTR_EXIT_INSTR_OFFSETS
	.align		4
        /*0060*/ 	.byte	0x04, 0x1c
        /*0062*/ 	.short	(.L_787 - .L_786)


	//   ....[0]....
.L_786:
        /*0064*/ 	.word	0x00000750


	//----- nvinfo : EIATTR_CTAIDZ_USED
	.align		4
.L_787:
        /*0068*/ 	.byte	0x01, 0x04
	.zero		2


	//----- nvinfo : EIATTR_MAX_THREADS
	.align		4
        /*006c*/ 	.byte	0x04, 0x05
        /*006e*/ 	.short	(.L_789 - .L_788)
.L_788:
        /*0070*/ 	.word	0x000001c0
        /*0074*/ 	.word	0x00000001
        /*0078*/ 	.word	0x00000001
.L_789:


//--------------------- .nv.callgraph             --------------------------
	.section	.nv.callgraph,"",@"SHT_CUDA_CALLGRAPH"
	.align	4
	.sectionentsize	8
	.align		4
        /*0000*/ 	.word	0x00000000
	.align		4
        /*0004*/ 	.word	0xffffffff
	.align		4
        /*0008*/ 	.word	0x00000000
	.align		4
        /*000c*/ 	.word	0xfffffffe
	.align		4
        /*0010*/ 	.word	0x00000000
	.align		4
        /*0014*/ 	.word	0xfffffffd
	.align		4
        /*0018*/ 	.word	0x00000000
	.align		4
        /*001c*/ 	.word	0xfffffffc


//--------------------- .nv.rel.action            --------------------------
	.section	.nv.rel.action,"",@"SHT_CUDA_RELOCINFO"
	.align	8
	.sectionentsize	8
        /*0000*/ 	.byte	0x73, 0x00, 0x00, 0x00, 0x00, 0x00, 0x00, 0x00, 0x00, 0x00, 0x00, 0x11, 0x25, 0x00, 0x05, 0x36


//--------------------- .nv.constant0.tvmgen_default_fused_nn_conv2d_add_kernel --------------------------
	.section	.nv.constant0.tvmgen_default_fused_nn_conv2d_add_kernel,"a",@progbits
	.sectionflags	@""
	.align	4
.nv.constant0.tvmgen_default_fused_nn_conv2d_add_kernel:
	.zero		384


//--------------------- .nv.constant0.tvmgen_default_fused_nn_conv2d_add_add_nn_relu_2_kernel --------------------------
	.section	.nv.constant0.tvmgen_default_fused_nn_conv2d_add_add_nn_relu_2_kernel,"a",@progbits
	.sectionflags	@""
	.align	4
.nv.constant0.tvmgen_default_fused_nn_conv2d_add_add_nn_relu_2_kernel:
	.zero		392


//--------------------- .nv.constant0.tvmgen_default_fused_nn_conv2d_add_2_kernel --------------------------
	.section	.nv.constant0.tvmgen_default_fused_nn_conv2d_add_2_kernel,"a",@progbits
	.sectionflags	@""
	.align	4
.nv.constant0.tvmgen_default_fused_nn_conv2d_add_2_kernel:
	.zero		384


//--------------------- .nv.constant0.tvmgen_default_fused_nn_contrib_conv2d_winograd_without_weight_transform_add_nn_relu_3_kernel_1 --------------------------
	.section	.nv.constant0.tvmgen_default_fused_nn_contrib_conv2d_winograd_without_weight_transform_add_nn_relu_3_kernel_1,"a",@progbits
	.sectionflags	@""
	.align	4
.nv.constant0.tvmgen_default_fused_nn_contrib_conv2d_winograd_without_weight_transform_add_nn_relu_3_kernel_1:
	.zero		376


//--------------------- .nv.constant0.tvmgen_default_fused_nn_global_avg_pool2d_kernel_1 --------------------------
	.section	.nv.constant0.tvmgen_default_fused_nn_global_avg_pool2d_kernel_1,"a",@progbits
	.sectionflags	@""
	.align	4
.nv.constant0.tvmgen_default_fused_nn_global_avg_pool2d_kernel_1:
	.zero		368


//--------------------- .nv.constant0.tvmgen_default_fused_nn_conv2d_add_nn_relu_11_kernel --------------------------
	.section	.nv.constant0.tvmgen_default_fused_nn_conv2d_add_nn_relu_11_kernel,"a",@progbits
	.sectionflags	@""
	.align	4
.nv.constant0.tvmgen_default_fused_nn_conv2d_add_nn_relu_11_kernel:
	.zero		384


//--------------------- .nv.constant0.tvmgen_default_fused_nn_conv2d_add_nn_relu_7_kernel --------------------------
	.section	.nv.constant0.tvmgen_default_fused_nn_conv2d_add_nn_relu_7_kernel,"a",@progbits
	.sectionflags	@""
	.align	4
.nv.constant0.tvmgen_default_fused_nn_conv2d_add_nn_relu_7_kernel:
	.zero		384


//--------------------- .nv.constant0.tvmgen_default_fused_nn_contrib_conv2d_winograd_without_weight_transform_add_nn_relu_1_kernel --------------------------
	.section	.nv.constant0.tvmgen_default_fused_nn_contrib_conv2d_winograd_without_weight_transform_add_nn_relu_1_kernel,"a",@progbits
	.sectionflags	@""
	.align	4
.nv.constant0.tvmgen_default_fused_nn_contrib_conv2d_winograd_without_weight_transform_add_nn_relu_1_kernel:
	.zero		368


//--------------------- .nv.constant0.tvmgen_default_fused_nn_contrib_conv2d_winograd_without_weight_transform_add_nn_relu_kernel_2 --------------------------
	.section	.nv.constant0.tvmgen_default_fused_nn_contrib_conv2d_winograd_without_weight_transform_add_nn_relu_kernel_2,"a",@progbits
	.sectionflags	@""
	.align	4
.nv.constant0.tvmgen_default_fused_nn_contrib_conv2d_winograd_without_weight_transform_add_nn_relu_kernel_2:
	.zero		376


//--------------------- .nv.constant0.tvmgen_default_fused_nn_global_avg_pool2d_kernel --------------------------
	.section	.nv.constant0.tvmgen_default_fused_nn_global_avg_pool2d_kernel,"a",@progbits
	.sectionflags	@""
	.align	4
.nv.constant0.tvmgen_default_fused_nn_global_avg_pool2d_kernel:
	.zero		368


//--------------------- .nv.constant0.tvmgen_default_fused_nn_contrib_conv2d_winograd_without_weight_transform_add_nn_relu_2_kernel_1 --------------------------
	.section	.nv.constant0.tvmgen_default_fused_nn_contrib_conv2d_winograd_without_weight_transform_add_nn_relu_2_kernel_1,"a",@progbits
	.sectionflags	@""
	.align	4
.nv.constant0.tvmgen_default_fused_nn_contrib_conv2d_winograd_without_weight_transform_add_nn_relu_2_kernel_1:
	.zero		376


//--------------------- .nv.constant0.tvmgen_default_fused_nn_contrib_conv2d_winograd_without_weight_transform_add_nn_relu_2_kernel_2 --------------------------
	.section	.nv.constant0.tvmgen_default_fused_nn_contrib_conv2d_winograd_without_weight_transform_add_nn_relu_2_kernel_2,"a",@progbits
	.sectionflags	@""
	.align	4
.nv.constant0.tvmgen_default_fused_nn_contrib_conv2d_winograd_without_weight_transform_add_nn_relu_2_kernel_2:
	.zero		376


//--------------------- .nv.constant0.tvmgen_default_fused_nn_dense_add_kernel --------------------------
	.section	.nv.constant0.tvmgen_default_fused_nn_dense_add_kernel,"a",@progbits
	.sectionflags	@""
	.align	4
.nv.constant0.tvmgen_default_fused_nn_dense_add_kernel:
	.zero		384


//--------------------- .nv.constant0.tvmgen_default_fused_nn_conv2d_add_nn_relu_3_kernel --------------------------
	.section	.nv.constant0.tvmgen_default_fused_nn_conv2d_add_nn_relu_3_kernel,"a",@progbits
	.sectionflags	@""
	.align	4
.nv.constant0.tvmgen_default_fused_nn_conv2d_add_nn_relu_3_kernel:
	.zero		384


//--------------------- .nv.constant0.tvmgen_default_fused_nn_contrib_conv2d_winograd_without_weight_transform_add_nn_relu_3_kernel --------------------------
	.section	.nv.constant0.tvmgen_default_fused_nn_contrib_conv2d_winograd_without_weight_transform_add_nn_relu_3_kernel,"a",@progbits
	.sectionflags	@""
	.align	4
.nv.constant0.tvmgen_default_fused_nn_contrib_conv2d_winograd_without_weight_transform_add_nn_relu_3_kernel:
	.zero		368


//--------------------- .nv.constant0.tvmgen_default_fused_nn_conv2d_add_nn_relu_6_kernel --------------------------
	.section	.nv.constant0.tvmgen_default_fused_nn_conv2d_add_nn_relu_6_kernel,"a",@progbits
	.sectionflags	@""
	.align	4
.nv.constant0.tvmgen_default_fused_nn_conv2d_add_nn_relu_6_kernel:
	.zero		384


//--------------------- .nv.constant0.tvmgen_default_fused_nn_conv2d_add_add_nn_relu_kernel --------------------------
	.section	.nv.constant0.tvmgen_default_fused_nn_conv2d_add_add_nn_relu_kernel,"a",@progbits
	.sectionflags	@""
	.align	4
.nv.constant0.tvmgen_default_fused_nn_conv2d_add_add_nn_relu_kernel:
	.zero		392


//--------------------- .nv.constant0.tvmgen_default_fused_nn_contrib_conv2d_winograd_without_weight_transform_add_nn_relu_2_kernel --------------------------
	.section	.nv.constant0.tvmgen_default_fused_nn_contrib_conv2d_winograd_without_weight_transform_add_nn_relu_2_kernel,"a",@progbits
	.sectionflags	@""
	.align	4
.nv.constant0.tvmgen_default_fused_nn_contrib_conv2d_winograd_without_weight_transform_add_nn_relu_2_kernel:
	.zero		368


//--------------------- .nv.constant0.tvmgen_default_fused_nn_conv2d_add_nn_relu_10_kernel --------------------------
	.section	.nv.constant0.tvmgen_default_fused_nn_conv2d_add_nn_relu_10_kernel,"a",@progbits
	.sectionflags	@""
	.align	4
.nv.constant0.tvmgen_default_fused_nn_conv2d_add_nn_relu_10_kernel:
	.zero		384


//--------------------- .nv.constant0.tvmgen_default_fused_nn_contrib_conv2d_winograd_without_weight_transform_add_nn_relu_kernel --------------------------
	.section	.nv.constant0.tvmgen_default_fused_nn_contrib_conv2d_winograd_without_weight_transform_add_nn_relu_kernel,"a",@progbits
	.sectionflags	@""
	.align	4
.nv.constant0.tvmgen_default_fused_nn_contrib_conv2d_winograd_without_weight_transform_add_nn_relu_kernel:
	.zero		368


//--------------------- .nv.constant0.tvmgen_default_fused_nn_conv2d_add_3_kernel --------------------------
	.section	.nv.constant0.tvmgen_default_fused_nn_conv2d_add_3_kernel,"a",@progbits
	.sectionflags	@""
	.align	4
.nv.constant0.tvmgen_default_fused_nn_conv2d_add_3_kernel:
	.zero		384


//--------------------- .nv.constant0.tvmgen_default_fused_nn_contrib_conv2d_winograd_without_weight_transform_add_nn_relu_kernel_1 --------------------------
	.section	.nv.constant0.tvmgen_default_fused_nn_contrib_conv2d_winograd_without_weight_transform_add_nn_relu_kernel_1,"a",@progbits
	.sectionflags	@""
	.align	4
.nv.constant0.tvmgen_default_fused_nn_contrib_conv2d_winograd_without_weight_transform_add_nn_relu_kernel_1:
	.zero		376


//--------------------- .nv.constant0.tvmgen_default_fused_nn_contrib_conv2d_winograd_without_weight_transform_add_nn_relu_3_kernel_2 --------------------------
	.section	.nv.constant0.tvmgen_default_fused_nn_contrib_conv2d_winograd_without_weight_transform_add_nn_relu_3_kernel_2,"a",@progbits
	.sectionflags	@""
	.align	4
.nv.constant0.tvmgen_default_fused_nn_contrib_conv2d_winograd_without_weight_transform_add_nn_relu_3_kernel_2:
	.zero		376


//--------------------- .nv.constant0.tvmgen_default_fused_nn_conv2d_add_nn_relu_5_kernel --------------------------
	.section	.nv.constant0.tvmgen_default_fused_nn_conv2d_add_nn_relu_5_kernel,"a",@progbits
	.sectionflags	@""
	.align	4
.nv.constant0.tvmgen_default_fused_nn_conv2d_add_nn_relu_5_kernel:
	.zero		384


//--------------------- .nv.constant0.tvmgen_default_fused_nn_conv2d_add_nn_relu_kernel --------------------------
	.section	.nv.constant0.tvmgen_default_fused_nn_conv2d_add_nn_relu_kernel,"a",@progbits
	.sectionflags	@""
	.align	4
.nv.constant0.tvmgen_default_fused_nn_conv2d_add_nn_relu_kernel:
	.zero		384


//--------------------- .nv.constant0.tvmgen_default_fused_nn_contrib_conv2d_winograd_without_weight_transform_add_nn_relu_1_kernel_2 --------------------------
	.section	.nv.constant0.tvmgen_default_fused_nn_contrib_conv2d_winograd_without_weight_transform_add_nn_relu_1_kernel_2,"a",@progbits
	.sectionflags	@""
	.align	4
.nv.constant0.tvmgen_default_fused_nn_contrib_conv2d_winograd_without_weight_transform_add_nn_relu_1_kernel_2:
	.zero		376


//--------------------- .nv.constant0.tvmgen_default_fused_nn_contrib_conv2d_winograd_without_weight_transform_add_nn_relu_1_kernel_1 --------------------------
	.section	.nv.constant0.tvmgen_default_fused_nn_contrib_conv2d_winograd_without_weight_transform_add_nn_relu_1_kernel_1,"a",@progbits
	.sectionflags	@""
	.align	4
.nv.constant0.tvmgen_default_fused_nn_contrib_conv2d_winograd_without_weight_transform_add_nn_relu_1_kernel_1:
	.zero		376


//--------------------- .nv.constant0.tvmgen_default_fused_nn_conv2d_add_add_nn_relu_1_kernel --------------------------
	.section	.nv.constant0.tvmgen_default_fused_nn_conv2d_add_add_nn_relu_1_kernel,"a",@progbits
	.sectionflags	@""
	.align	4
.nv.constant0.tvmgen_default_fused_nn_conv2d_add_add_nn_relu_1_kernel:
	.zero		392


//--------------------- .nv.constant0.tvmgen_default_fused_nn_conv2d_add_nn_relu_4_kernel --------------------------
	.section	.nv.constant0.tvmgen_default_fused_nn_conv2d_add_nn_relu_4_kernel,"a",@progbits
	.sectionflags	@""
	.align	4
.nv.constant0.tvmgen_default_fused_nn_conv2d_add_nn_relu_4_kernel:
	.zero		384


//--------------------- .nv.constant0.tvmgen_default_fused_nn_max_pool2d_kernel --------------------------
	.section	.nv.constant0.tvmgen_default_fused_nn_max_pool2d_kernel,"a",@progbits
	.sectionflags	@""
	.align	4
.nv.constant0.tvmgen_default_fused_nn_max_pool2d_kernel:
	.zero		368


//--------------------- .nv.constant0.tvmgen_default_fused_nn_batch_flatten_kernel --------------------------
	.section	.nv.constant0.tvmgen_default_fused_nn_batch_flatten_kernel,"a",@progbits
	.sectionflags	@""
	.align	4
.nv.constant0.tvmgen_default_fused_nn_batch_flatten_kernel:
	.zero		368


//--------------------- .nv.constant0.tvmgen_default_fused_nn_conv2d_add_1_kernel --------------------------
	.section	.nv.constant0.tvmgen_default_fused_nn_conv2d_add_1_kernel,"a",@progbits
	.sectionflags	@""
	.align	4
.nv.constant0.tvmgen_default_fused_nn_conv2d_add_1_kernel:
	.zero		384


//--------------------- .nv.constant0.tvmgen_default_fused_nn_conv2d_add_add_nn_relu_3_kernel --------------------------
	.section	.nv.constant0.tvmgen_default_fused_nn_conv2d_add_add_nn_relu_3_kernel,"a",@progbits
	.sectionflags	@""
	.align	4
.nv.constant0.tvmgen_default_fused_nn_conv2d_add_add_nn_relu_3_kernel:
	.zero		392


//--------------------- .nv.constant0.tvmgen_default_fused_nn_conv2d_add_nn_relu_1_kernel --------------------------
	.section	.nv.constant0.tvmgen_default_fused_nn_conv2d_add_nn_relu_1_kernel,"a",@progbits
	.sectionflags	@""
	.align	4
.nv.constant0.tvmgen_default_fused_nn_conv2d_add_nn_relu_1_kernel:
	.zero		384


//--------------------- .nv.constant0.tvmgen_default_fused_nn_conv2d_add_nn_relu_2_kernel --------------------------
	.section	.nv.constant0.tvmgen_default_fused_nn_conv2d_add_nn_relu_2_kernel,"a",@progbits
	.sectionflags	@""
	.align	4
.nv.constant0.tvmgen_default_fused_nn_conv2d_add_nn_relu_2_kernel:
	.zero		384


//--------------------- .nv.constant0.tvmgen_default_fused_nn_conv2d_add_nn_relu_9_kernel --------------------------
	.section	.nv.constant0.tvmgen_default_fused_nn_conv2d_add_nn_relu_9_kernel,"a",@progbits
	.sectionflags	@""
	.align	4
.nv.constant0.tvmgen_default_fused_nn_conv2d_add_nn_relu_9_kernel:
	.zero		384


//--------------------- .nv.constant0.tvmgen_default_fused_nn_conv2d_add_nn_relu_8_kernel --------------------------
	.section	.nv.constant0.tvmgen_default_fused_nn_conv2d_add_nn_relu_8_kernel,"a",@progbits
	.sectionflags	@""
	.align	4
.nv.constant0.tvmgen_default_fused_nn_conv2d_add_nn_relu_8_kernel:
	.zero		384


//--------------------- .text.tvmgen_default_fused_nn_conv2d_add_kernel --------------------------
	.section	.text.tvmgen_default_fused_nn_conv2d_add_kernel,"ax",@progbits
	.sectionflags	@"SHF_BARRIERS=1"
	.sectioninfo	@"SHI_REGISTERS=60"
	.align	128
        .global         tvmgen_default_fused_nn_conv2d_add_kernel
        .type           tvmgen_default_fused_nn_conv2d_add_kernel,@function
        .size           tvmgen_default_fused_nn_conv2d_add_kernel,(.L_x_111 - tvmgen_default_fused_nn_conv2d_add_kernel)
        .other          tvmgen_default_fused_nn_conv2d_add_kernel,@"STO_CUDA_ENTRY STV_DEFAULT"
tvmgen_default_fused_nn_conv2d_add_kernel:
.text.tvmgen_default_fused_nn_conv2d_add_kernel:
[----:B------:R-:W-:Y:S02]  /*0000*/  MOV R1, c[0x0][0x28] ;  /* 0x00000a0000017a02 */ /* 0x000fe40000000f00 */
[----:B------:R-:W0:Y:S01]  /*0010*/  S2R R3, SR_TID.X ;  /* 0x0000000000037919 */ /* 0x000e220000002100 */
[----:B------:R-:W-:Y:S01]  /*0020*/  MOV R2, RZ ;  /* 0x000000ff00027202 */ /* 0x000fe20000000f00 */
[----:B------:R-:W-:Y:S01]  /*0030*/  ULDC.64 UR4, c[0x0][0x118] ;  /* 0x0000460000047ab9 */ /* 0x000fe20000000a00 */
[----:B------:R-:W-:Y:S01]  /*0040*/  MOV R22, RZ ;  /* 0x000000ff00167202 */ /* 0x000fe20000000f00 */
[----:B------:R-:W1:Y:S01]  /*0050*/  S2R R21, SR_TID.Z ;  /* 0x0000000000157919 */ /* 0x000e620000002300 */
[----:B------:R-:W-:Y:S02]  /*0060*/  MOV R31, RZ ;  /* 0x000000ff001f7202 */ /* 0x000fe40000000f00 */
[----:B------:R-:W-:Y:S01]  /*0070*/  MOV R25, RZ ;  /* 0x000000ff00197202 */ /* 0x000fe20000000f00 */
[----:B------:R-:W1:Y:S01]  /*0080*/  S2R R0, SR_CTAID.Y ;  /* 0x0000000000007919 */ /* 0x000e620000002600 */
[----:B------:R-:W-:Y:S02]  /*0090*/  MOV R27, RZ ;  /* 0x000000ff001b7202 */ /* 0x000fe40000000f00 */
[----:B------:R-:W-:Y:S01]  /*00a0*/  MOV R29, RZ ;  /* 0x000000ff001d7202 */ /* 0x000fe20000000f00 */
[----:B------:R-:W2:Y:S01]  /*00b0*/  S2R R20, SR_CTAID.X ;  /* 0x0000000000147919 */ /* 0x000ea20000002500 */
[----:B------:R-:W-:-:S02]  /*00c0*/  MOV R43, RZ ;  /* 0x000000ff002b7202 */ /* 0x000fc40000000f00 */
[----:B------:R-:W-:Y:S02]  /*00d0*/  MOV R9, RZ ;  /* 0x000000ff00097202 */ /* 0x000fe40000000f00 */
[----:B------:R-:W-:Y:S02]  /*00e0*/  MOV R33, RZ ;  /* 0x000000ff00217202 */ /* 0x000fe40000000f00 */
[----:B------:R-:W-:Y:S02]  /*00f0*/  MOV R35, RZ ;  /* 0x000000ff00237202 */ /* 0x000fe40000000f00 */
[----:B------:R-:W-:Y:S02]  /*0100*/  MOV R45, RZ ;  /* 0x000000ff002d7202 */ /* 0x000fe40000000f00 */
[----:B------:R-:W-:Y:S01]  /*0110*/  MOV R37, RZ ;  /* 0x000000ff00257202 */ /* 0x000fe20000000f00 */
[----:B0-----:R-:W-:Y:S01]  /*0120*/  IMAD.HI R4, R3, -0x6db6db6d, R2 ;  /* 0x9249249303047827 */ /* 0x001fe200078e0202 */
[----:B------:R-:W-:-:S02]  /*0130*/  MOV R39, RZ ;  /* 0x000000ff00277202 */ /* 0x000fc40000000f00 */
[----:B------:R-:W-:Y:S02]  /*0140*/  MOV R41, RZ ;  /* 0x000000ff00297202 */ /* 0x000fe40000000f00 */
[----:B------:R-:W-:Y:S02]  /*0150*/  SHF.R.U32.HI R5, RZ, 0x1f, R4 ;  /* 0x0000001fff057819 */ /* 0x000fe40000011604 */
[----:B------:R-:W-:Y:S01]  /*0160*/  MOV R47, RZ ;  /* 0x000000ff002f7202 */ /* 0x000fe20000000f00 */
[----:B-1----:R-:W-:Y:S01]  /*0170*/  IMAD R7, R21, 0xe, R0 ;  /* 0x0000000e15077824 */ /* 0x002fe200078e0200 */
[----:B------:R-:W-:Y:S02]  /*0180*/  LEA.HI.SX32 R5, R4, R5, 0x1e ;  /* 0x0000000504057211 */ /* 0x000fe400078ff2ff */
[----:B------:R-:W-:Y:S02]  /*0190*/  MOV R49, RZ ;  /* 0x000000ff00317202 */ /* 0x000fe40000000f00 */
[----:B--2---:R-:W-:Y:S01]  /*01a0*/  LEA R6, R7, R20, 0x3 ;  /* 0x0000001407067211 */ /* 0x004fe200078e18ff */
[----:B------:R-:W-:Y:S01]  /*01b0*/  IMAD R23, R5, -0x7, R3 ;  /* 0xfffffff905177824 */ /* 0x000fe200078e0203 */
[----:B------:R-:W-:-:S02]  /*01c0*/  MOV R51, RZ ;  /* 0x000000ff00337202 */ /* 0x000fc40000000f00 */
[----:B------:R-:W-:Y:S02]  /*01d0*/  LEA R6, R5, R6, 0x1 ;  /* 0x0000000605067211 */ /* 0x000fe400078e08ff */
[----:B------:R-:W-:-:S03]  /*01e0*/  MOV R53, RZ ;  /* 0x000000ff00357202 */ /* 0x000fc60000000f00 */
[----:B------:R-:W-:Y:S02]  /*01f0*/  IMAD R23, R6, 0x7, R23 ;  /* 0x0000000706177824 */ /* 0x000fe400078e0217 */
.L_x_1:
[----:B------:R-:W-:Y:S01]  /*0200*/  LEA R8, R3, R3, 0x1 ;  /* 0x0000000303087211 */ /* 0x000fe200078e08ff */
[----:B------:R-:W-:Y:S01]  /*0210*/  BAR.SYNC.DEFER_BLOCKING 0x0 ;  /* 0x0000000000007b1d */ /* 0x000fe20000010000 */
[----:B------:R-:W-:Y:S02]  /*0220*/  MOV R17, 0x4 ;  /* 0x0000000400117802 */ /* 0x000fe40000000f00 */
[C---:B------:R-:W-:Y:S02]  /*0230*/  IADD3 R6, R8.reuse, 0x1, RZ ;  /* 0x0000000108067810 */ /* 0x040fe40007ffe0ff */
[-C--:B------:R-:W-:Y:S02]  /*0240*/  LEA.HI.SX32 R4, R8, R21.reuse, 0x1a ;  /* 0x0000001508047211 */ /* 0x080fe400078fd2ff */
[----:B------:R-:W-:Y:S02]  /*0250*/  LEA.HI.SX32 R5, R6, R21, 0x1a ;  /* 0x0000001506057211 */ /* 0x000fe400078fd2ff */
[----:B------:R-:W-:-:S02]  /*0260*/  ISETP.GT.AND P0, PT, R4, 0xf, PT ;  /* 0x0000000f0400780c */ /* 0x000fc40003f04270 */
[C---:B------:R-:W-:Y:S02]  /*0270*/  IADD3 R12, R8.reuse, 0x2, RZ ;  /* 0x00000002080c7810 */ /* 0x040fe40007ffe0ff */
[----:B------:R-:W-:Y:S02]  /*0280*/  ISETP.GT.AND P1, PT, R5, 0xf, PT ;  /* 0x0000000f0500780c */ /* 0x000fe40003f24270 */
[----:B------:R-:W-:Y:S02]  /*0290*/  ISETP.GT.OR P0, PT, R8, 0x3f, P0 ;  /* 0x0000003f0800780c */ /* 0x000fe40000704670 */
[----:B------:R-:W-:Y:S02]  /*02a0*/  LEA.HI.SX32 R4, R12, R21, 0x1a ;  /* 0x000000150c047211 */ /* 0x000fe400078fd2ff */
[----:B------:R-:W-:Y:S02]  /*02b0*/  ISETP.GT.OR P1, PT, R8, 0x3e, P1 ;  /* 0x0000003e0800780c */ /* 0x000fe40000f24670 */
[----:B------:R-:W-:-:S04]  /*02c0*/  ISETP.GT.AND P2, PT, R4, 0xf, PT ;  /* 0x0000000f0400780c */ /* 0x000fc80003f44270 */
[----:B------:R-:W-:-:S03]  /*02d0*/  ISETP.GT.OR P2, PT, R8, 0x3d, P2 ;  /* 0x0000003d0800780c */ /* 0x000fc60001744670 */
[----:B------:R-:W0:Y:S04]  /*02e0*/  @!P0 S2R R4, SR_CTAID.Z ;  /* 0x0000000000048919 */ /* 0x000e280000002700 */
[----:B------:R-:W1:Y:S06]  /*02f0*/  @!P1 S2R R10, SR_CTAID.Z ;  /* 0x00000000000a9919 */ /* 0x000e6c0000002700 */
[----:B------:R-:W2:Y:S01]  /*0300*/  @!P2 S2R R16, SR_CTAID.Z ;  /* 0x000000000010a919 */ /* 0x000ea20000002700 */
[----:B0-----:R-:W-:-:S02]  /*0310*/  @!P0 LEA R5, R4, R21, 0x4 ;  /* 0x0000001504058211 */ /* 0x001fc400078e20ff */
[----:B------:R-:W-:Y:S02]  /*0320*/  @!P0 LOP3.LUT R4, R8, 0xf, RZ, 0xc0, !PT ;  /* 0x0000000f08048812 */ /* 0x000fe400078ec0ff */
[----:B-1----:R-:W-:Y:S01]  /*0330*/  @!P1 LEA R11, R10, R21, 0x4 ;  /* 0x000000150a0b9211 */ /* 0x002fe200078e20ff */
[----:B------:R-:W-:Y:S01]  /*0340*/  IMAD R10, R22, 0x3100, R23 ;  /* 0x00003100160a7824 */ /* 0x000fe200078e0217 */
[-C--:B------:R-:W-:Y:S02]  /*0350*/  @!P0 LEA R7, R5, R22.reuse, 0x4 ;  /* 0x0000001605078211 */ /* 0x080fe400078e20ff */
[----:B------:R-:W-:Y:S02]  /*0360*/  @!P1 LOP3.LUT R5, R6, 0xf, RZ, 0xc0, !PT ;  /* 0x0000000f06059812 */ /* 0x000fe400078ec0ff */
[----:B------:R-:W-:Y:S02]  /*0370*/  @!P1 LEA R14, R11, R22, 0x4 ;  /* 0x000000160b0e9211 */ /* 0x000fe400078e20ff */
[----:B------:R-:W-:-:S02]  /*0380*/  @!P0 LEA R4, R7, R4, 0x4 ;  /* 0x0000000407048211 */ /* 0x000fc400078e20ff */
[----:B--2---:R-:W-:Y:S02]  /*0390*/  @!P2 LEA R13, R16, R21, 0x4 ;  /* 0x00000015100da211 */ /* 0x004fe400078e20ff */
[----:B------:R-:W-:Y:S01]  /*03a0*/  @!P1 LEA R7, R14, R5, 0x4 ;  /* 0x000000050e079211 */ /* 0x000fe200078e20ff */
[----:B------:R-:W-:Y:S01]  /*03b0*/  @!P0 IMAD R5, R3, 0xc, RZ ;  /* 0x0000000c03058824 */ /* 0x000fe200078e02ff */
[----:B------:R-:W-:Y:S02]  /*03c0*/  @!P2 LOP3.LUT R11, R12, 0xf, RZ, 0xc0, !PT ;  /* 0x0000000f0c0ba812 */ /* 0x000fe400078ec0ff */
[----:B------:R-:W-:Y:S02]  /*03d0*/  @!P2 LEA R14, R13, R22, 0x4 ;  /* 0x000000160d0ea211 */ /* 0x000fe400078e20ff */
[----:B------:R-:W-:Y:S02]  /*03e0*/  @!P1 SHF.L.U32 R6, R6, 0x2, RZ ;  /* 0x0000000206069819 */ /* 0x000fe400000006ff */
[----:B------:R-:W-:-:S02]  /*03f0*/  @!P2 SHF.L.U32 R12, R12, 0x2, RZ ;  /* 0x000000020c0ca819 */ /* 0x000fc400000006ff */
[----:B------:R-:W-:Y:S02]  /*0400*/  @!P0 LOP3.LUT R5, R5, 0xffffffc0, RZ, 0xc0, !PT ;  /* 0xffffffc005058812 */ /* 0x000fe400078ec0ff */
[----:B------:R-:W-:Y:S02]  /*0410*/  @!P2 LEA R13, R14, R11, 0x4 ;  /* 0x0000000b0e0da211 */ /* 0x000fe400078e20ff */
[----:B------:R-:W-:Y:S02]  /*0420*/  @!P1 LOP3.LUT R6, R6, 0xffffffc0, RZ, 0xc0, !PT ;  /* 0xffffffc006069812 */ /* 0x000fe400078ec0ff */
[----:B------:R-:W-:Y:S02]  /*0430*/  @!P2 LOP3.LUT R14, R12, 0xffffffc0, RZ, 0xc0, !PT ;  /* 0xffffffc00c0ea812 */ /* 0x000fe400078ec0ff */
[----:B------:R-:W-:Y:S02]  /*0440*/  SHF.L.U32 R10, R10, 0x2, RZ ;  /* 0x000000020a0a7819 */ /* 0x000fe400000006ff */
[----:B------:R-:W-:-:S02]  /*0450*/  @!P0 IADD3 R12, R4, R5, RZ ;  /* 0x00000005040c8210 */ /* 0x000fc40007ffe0ff */
[----:B------:R-:W-:Y:S01]  /*0460*/  @!P1 IADD3 R6, R7, R6, RZ ;  /* 0x0000000607069210 */ /* 0x000fe20007ffe0ff */
[----:B------:R-:W-:Y:S01]  /*0470*/  IMAD.WIDE R10, R10, R17, c[0x0][0x168] ;  /* 0x00005a000a0a7625 */ /* 0x000fe200078e0211 */
[----:B------:R-:W-:-:S03]  /*0480*/  @!P2 IADD3 R16, R13, R14, RZ ;  /* 0x0000000e0d10a210 */ /* 0x000fc60007ffe0ff */
[-C--:B------:R-:W-:Y:S01]  /*0490*/  @!P0 IMAD.WIDE R12, R12, R17.reuse, c[0x0][0x170] ;  /* 0x00005c000c0c8625 */ /* 0x080fe200078e0211 */
[----:B------:R-:W2:Y:S03]  /*04a0*/  LDG.E.CONSTANT R4, [R10.64] ;  /* 0x000000040a047981 */ /* 0x000ea6000c1e9900 */
[-C--:B------:R-:W-:Y:S01]  /*04b0*/  @!P1 IMAD.WIDE R14, R6, R17.reuse, c[0x0][0x170] ;  /* 0x00005c00060e9625 */ /* 0x080fe200078e0211 */
[----:B------:R-:W2:Y:S03]  /*04c0*/  LDG.E.CONSTANT R5, [R10.64+0x4] ;  /* 0x000004040a057981 */ /* 0x000ea6000c1e9900 */
[----:B------:R-:W-:Y:S01]  /*04d0*/  @!P2 IMAD.WIDE R16, R16, R17, c[0x0][0x170] ;  /* 0x00005c001010a625 */ /* 0x000fe200078e0211 */
[----:B------:R-:W2:Y:S04]  /*04e0*/  LDG.E.CONSTANT R6, [R10.64+0x8] ;  /* 0x000008040a067981 */ /* 0x000ea8000c1e9900 */
[----:B------:R-:W2:Y:S04]  /*04f0*/  LDG.E.CONSTANT R7, [R10.64+0xc] ;  /* 0x00000c040a077981 */ /* 0x000ea8000c1e9900 */
[----:B------:R-:W3:Y:S04]  /*0500*/  @!P0 LDG.E.CONSTANT R12, [R12.64] ;  /* 0x000000040c0c8981 */ /* 0x000ee8000c1e9900 */
[----:B------:R-:W4:Y:S04]  /*0510*/  @!P1 LDG.E.CONSTANT R14, [R14.64] ;  /* 0x000000040e0e9981 */ /* 0x000f28000c1e9900 */
[----:B------:R-:W5:Y:S01]  /*0520*/  @!P2 LDG.E.CONSTANT R16, [R16.64] ;  /* 0x000000041010a981 */ /* 0x000f62000c1e9900 */
[----:B------:R-:W-:-:S02]  /*0530*/  SHF.L.U32 R26, R3, 0x2, RZ ;  /* 0x00000002031a7819 */ /* 0x000fc400000006ff */
[CC--:B------:R-:W-:Y:S02]  /*0540*/  @!P0 LEA R19, R21.reuse, R8.reuse, 0x6 ;  /* 0x0000000815138211 */ /* 0x0c0fe400078e30ff */
[CC--:B------:R-:W-:Y:S01]  /*0550*/  @!P1 LEA R55, R21.reuse, R8.reuse, 0x6 ;  /* 0x0000000815379211 */ /* 0x0c0fe200078e30ff */
[C---:B------:R-:W-:Y:S01]  /*0560*/  IMAD R18, R21.reuse, 0x70, R26 ;  /* 0x0000007015127824 */ /* 0x040fe200078e021a */
[C---:B------:R-:W-:Y:S02]  /*0570*/  @!P2 LEA R57, R21.reuse, R8, 0x6 ;  /* 0x000000081539a211 */ /* 0x040fe400078e30ff */
[----:B------:R-:W-:Y:S02]  /*0580*/  LEA R28, R21, 0x1c00, 0x6 ;  /* 0x00001c00151c7811 */ /* 0x000fe400078e30ff */
[----:B------:R-:W-:Y:S02]  /*0590*/  MOV R24, 0x800 ;  /* 0x0000080000187802 */ /* 0x000fe40000000f00 */
[----:B------:R-:W-:-:S02]  /*05a0*/  IADD3 R26, R26, 0x1c0, RZ ;  /* 0x000001c01a1a7810 */ /* 0x000fc40007ffe0ff */
[----:B------:R-:W-:Y:S01]  /*05b0*/  IADD3 R28, R28, 0x800, RZ ;  /* 0x000008001c1c7810 */ /* 0x000fe20007ffe0ff */
[----:B--2---:R0:W-:Y:S04]  /*05c0*/  STS.128 [R18.X4], R4 ;  /* 0x0000000412007388 */ /* 0x0041e80000004c00 */
[----:B---3--:R0:W-:Y:S04]  /*05d0*/  @!P0 STS [R19.X4+0x1c00], R12 ;  /* 0x001c000c13008388 */ /* 0x0081e80000004800 */
[----:B----4-:R0:W-:Y:S04]  /*05e0*/  @!P1 STS [R55.X4+0x1c04], R14 ;  /* 0x001c040e37009388 */ /* 0x0101e80000004800 */
[----:B-----5:R0:W-:Y:S04]  /*05f0*/  @!P2 STS [R57.X4+0x1c08], R16 ;  /* 0x001c08103900a388 */ /* 0x0201e80000004800 */
[----:B------:R-:W-:Y:S06]  /*0600*/  BAR.SYNC.DEFER_BLOCKING 0x0 ;  /* 0x0000000000007b1d */ /* 0x000fec0000010000 */
.L_x_0:
[----:B------:R-:W-:Y:S01]  /*0610*/  LDS R48, [R26+-0xe0] ;  /* 0xffff20001a307984 */ /* 0x000fe20000000800 */
[----:B------:R-:W-:-:S03]  /*0620*/  IADD3 R24, R24, 0x20, RZ ;  /* 0x0000002018187810 */ /* 0x000fc60007ffe0ff */
[----:B0-----:R-:W0:Y:S01]  /*0630*/  LDS.128 R4, [R28] ;  /* 0x000000001c047984 */ /* 0x001e220000000c00 */
[----:B------:R-:W-:-:S03]  /*0640*/  ISETP.NE.AND P0, PT, R24, 0x840, PT ;  /* 0x000008401800780c */ /* 0x000fc60003f05270 */
[----:B------:R-:W1:Y:S04]  /*0650*/  LDS.128 R12, [R28+-0x800] ;  /* 0xfff800001c0c7984 */ /* 0x000e680000000c00 */
[----:B------:R-:W2:Y:S04]  /*0660*/  LDS.128 R16, [R28+-0x400] ;  /* 0xfffc00001c107984 */ /* 0x000ea80000000c00 */
[----:B------:R-:W3:Y:S04]  /*0670*/  LDS R40, [R26+-0x150] ;  /* 0xfffeb0001a287984 */ /* 0x000ee80000000800 */
[----:B------:R-:W4:Y:S04]  /*0680*/  LDS R32, [R26+-0x1c0] ;  /* 0xfffe40001a207984 */ /* 0x000f280000000800 */
[----:B------:R-:W5:Y:S01]  /*0690*/  LDS R54, [R26+-0x70] ;  /* 0xffff90001a367984 */ /* 0x000f620000000800 */
[----:B0-----:R-:W-:-:S03]  /*06a0*/  FFMA R52, R4, R48, R9 ;  /* 0x0000003004347223 */ /* 0x001fc60000000009 */
[----:B------:R-:W0:Y:S01]  /*06b0*/  LDS.128 R8, [R28+0x400] ;  /* 0x000400001c087984 */ /* 0x000e220000000c00 */
[----:B-1----:R-:W-:-:S03]  /*06c0*/  FFMA R30, R12, R48, R49 ;  /* 0x000000300c1e7223 */ /* 0x002fc60000000031 */
[----:B------:R-:W-:Y:S01]  /*06d0*/  LDS R49, [R26+0x150] ;  /* 0x000150001a317984 */ /* 0x000fe20000000800 */
[----:B--2---:R-:W-:Y:S01]  /*06e0*/  FFMA R50, R16, R48, R37 ;  /* 0x0000003010327223 */ /* 0x004fe20000000025 */
[-C--:B---3--:R-:W-:Y:S01]  /*06f0*/  FFMA R46, R4, R40.reuse, R33 ;  /* 0x00000028042e7223 */ /* 0x088fe20000000021 */
[-C--:B------:R-:W-:Y:S01]  /*0700*/  FFMA R42, R12, R40.reuse, R51 ;  /* 0x000000280c2a7223 */ /* 0x080fe20000000033 */
[----:B------:R-:W1:Y:S01]  /*0710*/  LDS R33, [R26+0x70] ;  /* 0x000070001a217984 */ /* 0x000e620000000800 */
[----:B------:R-:W-:Y:S01]  /*0720*/  FFMA R44, R16, R40, R39 ;  /* 0x00000028102c7223 */ /* 0x000fe20000000027 */
[C---:B----4-:R-:W-:Y:S01]  /*0730*/  FFMA R36, R32.reuse, R16, R41 ;  /* 0x0000001020247223 */ /* 0x050fe20000000029 */
[C---:B------:R-:W-:Y:S01]  /*0740*/  FFMA R34, R32.reuse, R12, R53 ;  /* 0x0000000c20227223 */ /* 0x040fe20000000035 */
[----:B------:R-:W2:Y:S01]  /*0750*/  LDS R41, [R26+0xe0] ;  /* 0x0000e0001a297984 */ /* 0x000ea20000000800 */
[----:B------:R-:W-:Y:S01]  /*0760*/  FFMA R38, R32, R4, R35 ;  /* 0x0000000420267223 */ /* 0x000fe20000000023 */
[-C--:B-----5:R-:W-:Y:S01]  /*0770*/  FFMA R12, R12, R54.reuse, R47 ;  /* 0x000000360c0c7223 */ /* 0x0a0fe2000000002f */
[-C--:B------:R-:W-:Y:S01]  /*0780*/  FFMA R16, R16, R54.reuse, R45 ;  /* 0x0000003610107223 */ /* 0x080fe2000000002d */
[----:B------:R-:W-:Y:S01]  /*0790*/  FFMA R4, R4, R54, R43 ;  /* 0x0000003604047223 */ /* 0x000fe2000000002b */
[----:B------:R-:W-:Y:S04]  /*07a0*/  LDS R51, [R26+0x380] ;  /* 0x000380001a337984 */ /* 0x000fe80000000800 */
[----:B------:R-:W-:Y:S01]  /*07b0*/  LDS R53, [R26+0x460] ;  /* 0x000460001a357984 */ /* 0x000fe20000000800 */
[----:B0-----:R-:W-:Y:S01]  /*07c0*/  FFMA R48, R8, R48, R25 ;  /* 0x0000003008307223 */ /* 0x001fe20000000019 */
[----:B------:R-:W-:-:S02]  /*07d0*/  FFMA R32, R32, R8, R29 ;  /* 0x0000000820207223 */ /* 0x000fc4000000001d */
[----:B------:R-:W0:Y:S01]  /*07e0*/  LDS R25, [R26] ;  /* 0x000000001a197984 */ /* 0x000e220000000800 */
[C---:B------:R-:W-:Y:S01]  /*07f0*/  FFMA R40, R8.reuse, R40, R27 ;  /* 0x0000002808287223 */ /* 0x040fe2000000001b */
[----:B------:R-:W-:Y:S02]  /*0800*/  FFMA R8, R8, R54, R31 ;  /* 0x0000003608087223 */ /* 0x000fe4000000001f */
[----:B------:R-:W-:Y:S01]  /*0810*/  LDS R54, [R26+0x690] ;  /* 0x000690001a367984 */ /* 0x000fe20000000800 */
[C---:B-1----:R-:W-:Y:S01]  /*0820*/  FFMA R35, R33.reuse, R13, R42 ;  /* 0x0000000d21237223 */ /* 0x042fe2000000002a */
[C---:B------:R-:W-:Y:S01]  /*0830*/  FFMA R37, R33.reuse, R17, R44 ;  /* 0x0000001121257223 */ /* 0x040fe2000000002c */
[C---:B------:R-:W-:Y:S01]  /*0840*/  FFMA R39, R33.reuse, R5, R46 ;  /* 0x0000000521277223 */ /* 0x040fe2000000002e */
[----:B------:R-:W-:Y:S01]  /*0850*/  FFMA R33, R33, R9, R40 ;  /* 0x0000000921217223 */ /* 0x000fe20000000028 */
[C---:B--2---:R-:W-:Y:S01]  /*0860*/  FFMA R43, R41.reuse, R13, R30 ;  /* 0x0000000d292b7223 */ /* 0x044fe2000000001e */
[C---:B------:R-:W-:Y:S01]  /*0870*/  FFMA R45, R41.reuse, R17, R50 ;  /* 0x00000011292d7223 */ /* 0x040fe20000000032 */
[C---:B------:R-:W-:Y:S01]  /*0880*/  FFMA R47, R41.reuse, R5, R52 ;  /* 0x00000005292f7223 */ /* 0x040fe20000000034 */
[----:B------:R-:W1:Y:S01]  /*0890*/  LDS R30, [R26+0x1c0] ;  /* 0x0001c0001a1e7984 */ /* 0x000e620000000800 */
[----:B------:R-:W-:-:S03]  /*08a0*/  FFMA R41, R41, R9, R48 ;  /* 0x0000000929297223 */ /* 0x000fc60000000030 */
[----:B------:R-:W2:Y:S04]  /*08b0*/  LDS R40, [R26+0x2a0] ;  /* 0x0002a0001a287984 */ /* 0x000ea80000000800 */
[----:B------:R-:W3:Y:S01]  /*08c0*/  LDS R48, [R26+0x310] ;  /* 0x000310001a307984 */ /* 0x000ee20000000800 */
[C---:B0-----:R-:W-:Y:S01]  /*08d0*/  FFMA R27, R25.reuse, R13, R34 ;  /* 0x0000000d191b7223 */ /* 0x041fe20000000022 */
[C---:B------:R-:W-:Y:S01]  /*08e0*/  FFMA R29, R25.reuse, R17, R36 ;  /* 0x00000011191d7223 */ /* 0x040fe20000000024 */
[C---:B------:R-:W-:Y:S01]  /*08f0*/  FFMA R31, R25.reuse, R5, R38 ;  /* 0x00000005191f7223 */ /* 0x040fe20000000026 */
[----:B------:R-:W-:Y:S01]  /*0900*/  FFMA R25, R25, R9, R32 ;  /* 0x0000000919197223 */ /* 0x000fe20000000020 */
[C---:B------:R-:W-:Y:S01]  /*0910*/  FFMA R13, R49.reuse, R13, R12 ;  /* 0x0000000d310d7223 */ /* 0x040fe2000000000c */
[----:B------:R-:W0:Y:S01]  /*0920*/  LDS R32, [R26+0x230] ;  /* 0x000230001a207984 */ /* 0x000e220000000800 */
[C---:B------:R-:W-:Y:S01]  /*0930*/  FFMA R17, R49.reuse, R17, R16 ;  /* 0x0000001131117223 */ /* 0x040fe20000000010 */
[C---:B------:R-:W-:Y:S01]  /*0940*/  FFMA R5, R49.reuse, R5, R4 ;  /* 0x0000000531057223 */ /* 0x040fe20000000004 */
[----:B------:R-:W-:Y:S01]  /*0950*/  FFMA R9, R49, R9, R8 ;  /* 0x0000000931097223 */ /* 0x000fe20000000008 */
[----:B------:R-:W4:Y:S04]  /*0960*/  LDS R4, [R26+0x4d0] ;  /* 0x0004d0001a047984 */ /* 0x000f280000000800 */
[----:B------:R-:W5:Y:S01]  /*0970*/  LDS R49, [R26+0x3f0] ;  /* 0x0003f0001a317984 */ /* 0x000f620000000800 */
[C---:B-1----:R-:W-:Y:S01]  /*0980*/  FFMA R8, R30.reuse, R14, R27 ;  /* 0x0000000e1e087223 */ /* 0x042fe2000000001b */
[C---:B------:R-:W-:Y:S01]  /*0990*/  FFMA R12, R30.reuse, R18, R29 ;  /* 0x000000121e0c7223 */ /* 0x040fe2000000001d */
[C---:B------:R-:W-:Y:S01]  /*09a0*/  FFMA R16, R30.reuse, R6, R31 ;  /* 0x000000061e107223 */ /* 0x040fe2000000001f */
[----:B------:R-:W-:Y:S01]  /*09b0*/  FFMA R30, R30, R10, R25 ;  /* 0x0000000a1e1e7223 */ /* 0x000fe20000000019 */
[C---:B--2---:R-:W-:Y:S01]  /*09c0*/  FFMA R42, R40.reuse, R14, R43 ;  /* 0x0000000e282a7223 */ /* 0x044fe2000000002b */
[C---:B------:R-:W-:Y:S01]  /*09d0*/  FFMA R44, R40.reuse, R18, R45 ;  /* 0x00000012282c7223 */ /* 0x040fe2000000002d */
[C---:B------:R-:W-:Y:S01]  /*09e0*/  FFMA R46, R40.reuse, R6, R47 ;  /* 0x00000006282e7223 */ /* 0x040fe2000000002f */
[----:B------:R-:W-:Y:S01]  /*09f0*/  FFMA R40, R40, R10, R41 ;  /* 0x0000000a28287223 */ /* 0x000fe20000000029 */
[C---:B---3--:R-:W-:Y:S01]  /*0a00*/  FFMA R5, R48.reuse, R6, R5 ;  /* 0x0000000630057223 */ /* 0x048fe20000000005 */
[-C--:B------:R-:W-:Y:S01]  /*0a10*/  FFMA R13, R48, R14.reuse, R13 ;  /* 0x0000000e300d7223 */ /* 0x080fe2000000000d */
[C---:B------:R-:W-:Y:S01]  /*0a20*/  FFMA R29, R51.reuse, R15, R8 ;  /* 0x0000000f331d7223 */ /* 0x040fe20000000008 */
[C---:B------:R-:W-:Y:S01]  /*0a30*/  FFMA R31, R51.reuse, R19, R12 ;  /* 0x00000013331f7223 */ /* 0x040fe2000000000c */
[----:B------:R-:W-:Y:S01]  /*0a40*/  FFMA R25, R51, R11, R30 ;  /* 0x0000000b33197223 */ /* 0x000fe2000000001e */
[C---:B------:R-:W-:Y:S01]  /*0a50*/  FFMA R43, R53.reuse, R7, R46 ;  /* 0x00000007352b7223 */ /* 0x040fe2000000002e */
[----:B------:R-:W-:Y:S01]  /*0a60*/  FFMA R41, R53, R19, R44 ;  /* 0x0000001335297223 */ /* 0x000fe2000000002c */
[C---:B0-----:R-:W-:Y:S01]  /*0a70*/  FFMA R34, R32.reuse, R14, R35 ;  /* 0x0000000e20227223 */ /* 0x041fe20000000023 */
[C---:B------:R-:W-:Y:S01]  /*0a80*/  FFMA R36, R32.reuse, R18, R37 ;  /* 0x0000001220247223 */ /* 0x040fe20000000025 */
[C---:B------:R-:W-:Y:S01]  /*0a90*/  FFMA R38, R32.reuse, R6, R39 ;  /* 0x0000000620267223 */ /* 0x040fe20000000027 */
[----:B------:R-:W-:Y:S01]  /*0aa0*/  FFMA R32, R32, R10, R33 ;  /* 0x0000000a20207223 */ /* 0x000fe20000000021 */
[C---:B------:R-:W-:Y:S01]  /*0ab0*/  FFMA R18, R48.reuse, R18, R17 ;  /* 0x0000001230127223 */ /* 0x040fe20000000011 */
[----:B------:R-:W-:Y:S01]  /*0ac0*/  FFMA R10, R48, R10, R9 ;  /* 0x0000000a300a7223 */ /* 0x000fe20000000009 */
[----:B------:R-:W-:Y:S01]  /*0ad0*/  FFMA R9, R51, R7, R16 ;  /* 0x0000000733097223 */ /* 0x000fe20000000010 */
[CC--:B----4-:R-:W-:Y:S01]  /*0ae0*/  FFMA R45, R4.reuse, R15.reuse, R13 ;  /* 0x0000000f042d7223 */ /* 0x0d0fe2000000000d */
[C---:B-----5:R-:W-:Y:S01]  /*0af0*/  FFMA R33, R49.reuse, R15, R34 ;  /* 0x0000000f31217223 */ /* 0x060fe20000000022 */
[C---:B------:R-:W-:Y:S01]  /*0b00*/  FFMA R35, R49.reuse, R19, R36 ;  /* 0x0000001331237223 */ /* 0x040fe20000000024 */
[C---:B------:R-:W-:Y:S01]  /*0b10*/  FFMA R37, R49.reuse, R7, R38 ;  /* 0x0000000731257223 */ /* 0x040fe20000000026 */
[----:B------:R-:W-:Y:S01]  /*0b20*/  FFMA R27, R49, R11, R32 ;  /* 0x0000000b311b7223 */ /* 0x000fe20000000020 */
[C---:B------:R-:W-:Y:S01]  /*0b30*/  FFMA R47, R4.reuse, R19, R18 ;  /* 0x00000013042f7223 */ /* 0x040fe20000000012 */
[C---:B------:R-:W-:Y:S01]  /*0b40*/  FFMA R49, R4.reuse, R7, R5 ;  /* 0x0000000704317223 */ /* 0x040fe20000000005 */
[----:B------:R-:W-:Y:S01]  /*0b50*/  FFMA R51, R4, R11, R10 ;  /* 0x0000000b04337223 */ /* 0x000fe2000000000a */
[----:B------:R-:W-:Y:S01]  /*0b60*/  LDS R32, [R26+0x540] ;  /* 0x000540001a207984 */ /* 0x000fe20000000800 */
[C---:B------:R-:W-:Y:S01]  /*0b70*/  FFMA R39, R53.reuse, R15, R42 ;  /* 0x0000000f35277223 */ /* 0x040fe2000000002a */
[----:B------:R-:W-:-:S02]  /*0b80*/  FFMA R53, R53, R11, R40 ;  /* 0x0000000b35357223 */ /* 0x000fc40000000028 */
[----:B------:R-:W0:Y:S04]  /*0b90*/  LDS.128 R4, [R28+0x10] ;  /* 0x000010001c047984 */ /* 0x000e280000000c00 */
[----:B------:R-:W1:Y:S04]  /*0ba0*/  LDS.128 R12, [R28+-0x7f0] ;  /* 0xfff810001c0c7984 */ /* 0x000e680000000c00 */
[----:B------:R-:W2:Y:S04]  /*0bb0*/  LDS R40, [R26+0x5b0] ;  /* 0x0005b0001a287984 */ /* 0x000ea80000000800 */
[----:B------:R-:W3:Y:S04]  /*0bc0*/  LDS.128 R16, [R28+-0x3f0] ;  /* 0xfffc10001c107984 */ /* 0x000ee80000000c00 */
[----:B------:R-:W4:Y:S01]  /*0bd0*/  LDS R48, [R26+0x620] ;  /* 0x000620001a307984 */ /* 0x000f220000000800 */
[----:B0-----:R-:W-:-:S03]  /*0be0*/  FFMA R38, R32, R4, R9 ;  /* 0x0000000420267223 */ /* 0x001fc60000000009 */
[----:B------:R0:W5:Y:S01]  /*0bf0*/  LDS.128 R8, [R28+0x410] ;  /* 0x000410001c087984 */ /* 0x0001620000000c00 */
[----:B-1----:R-:W-:-:S03]  /*0c00*/  FFMA R34, R32, R12, R29 ;  /* 0x0000000c20227223 */ /* 0x002fc6000000001d */
[----:B------:R-:W1:Y:S01]  /*0c10*/  LDS R29, [R26+0x7e0] ;  /* 0x0007e0001a1d7984 */ /* 0x000e620000000800 */
[-C--:B--2---:R-:W-:Y:S01]  /*0c20*/  FFMA R42, R12, R40.reuse, R33 ;  /* 0x000000280c2a7223 */ /* 0x084fe20000000021 */
[----:B------:R-:W-:Y:S01]  /*0c30*/  FFMA R46, R4, R40, R37 ;  /* 0x00000028042e7223 */ /* 0x000fe20000000025 */
[----:B0-----:R-:W-:Y:S01]  /*0c40*/  IADD3 R28, R28, 0x20, RZ ;  /* 0x000000201c1c7810 */ /* 0x001fe20007ffe0ff */
[----:B---3--:R-:W-:Y:S01]  /*0c50*/  FFMA R36, R32, R16, R31 ;  /* 0x0000001020247223 */ /* 0x008fe2000000001f */
[----:B------:R-:W-:Y:S01]  /*0c60*/  FFMA R44, R16, R40, R35 ;  /* 0x00000028102c7223 */ /* 0x000fe20000000023 */
[----:B------:R-:W0:Y:S01]  /*0c70*/  LDS R31, [R26+0x850] ;  /* 0x000850001a1f7984 */ /* 0x000e220000000800 */
[-C--:B----4-:R-:W-:Y:S01]  /*0c80*/  FFMA R30, R12, R48.reuse, R39 ;  /* 0x000000300c1e7223 */ /* 0x090fe20000000027 */
[-C--:B------:R-:W-:Y:S01]  /*0c90*/  FFMA R50, R16, R48.reuse, R41 ;  /* 0x0000003010327223 */ /* 0x080fe20000000029 */
[----:B------:R-:W-:Y:S01]  /*0ca0*/  FFMA R52, R4, R48, R43 ;  /* 0x0000003004347223 */ /* 0x000fe2000000002b */
[-C--:B------:R-:W-:Y:S01]  /*0cb0*/  FFMA R12, R12, R54.reuse, R45 ;  /* 0x000000360c0c7223 */ /* 0x080fe2000000002d */
[-C--:B------:R-:W-:Y:S01]  /*0cc0*/  FFMA R16, R16, R54.reuse, R47 ;  /* 0x0000003610107223 */ /* 0x080fe2000000002f */
[----:B------:R-:W-:Y:S01]  /*0cd0*/  FFMA R4, R4, R54, R49 ;  /* 0x0000003604047223 */ /* 0x000fe20000000031 */
[----:B-----5:R-:W-:Y:S01]  /*0ce0*/  FFMA R32, R32, R8, R25 ;  /* 0x0000000820207223 */ /* 0x020fe20000000019 */
[C---:B------:R-:W-:Y:S01]  /*0cf0*/  FFMA R40, R8.reuse, R40, R27 ;  /* 0x0000002808287223 */ /* 0x040fe2000000001b */
[----:B------:R-:W2:Y:S01]  /*0d00*/  LDS R25, [R26+0x700] ;  /* 0x000700001a197984 */ /* 0x000ea20000000800 */
[C---:B------:R-:W-:Y:S01]  /*0d10*/  FFMA R48, R8.reuse, R48, R53 ;  /* 0x0000003008307223 */ /* 0x040fe20000000035 */
[----:B------:R-:W-:Y:S01]  /*0d20*/  FFMA R8, R8, R54, R51 ;  /* 0x0000003608087223 */ /* 0x000fe20000000033 */
[C---:B-1----:R-:W-:Y:S01]  /*0d30*/  FFMA R45, R29.reuse, R17, R50 ;  /* 0x000000111d2d7223 */ /* 0x042fe20000000032 */
[----:B------:R-:W1:Y:S01]  /*0d40*/  LDS R27, [R26+0x770] ;  /* 0x000770001a1b7984 */ /* 0x000e620000000800 */
[C---:B------:R-:W-:Y:S01]  /*0d50*/  FFMA R49, R29.reuse, R9, R48 ;  /* 0x000000091d317223 */ /* 0x040fe20000000030 */
[----:B------:R-:W-:Y:S01]  /*0d60*/  FFMA R47, R29, R5, R52 ;  /* 0x000000051d2f7223 */ /* 0x000fe20000000034 */
[C---:B0-----:R-:W-:Y:S01]  /*0d70*/  FFMA R48, R31.reuse, R13, R12 ;  /* 0x0000000d1f307223 */ /* 0x041fe2000000000c */
[C---:B------:R-:W-:Y:S01]  /*0d80*/  FFMA R51, R31.reuse, R17, R16 ;  /* 0x000000111f337223 */ /* 0x040fe20000000010 */
[----:B------:R-:W-:-:S02]  /*0d90*/  FFMA R53, R31, R5, R4 ;  /* 0x000000051f357223 */ /* 0x000fc40000000004 */
[----:B------:R-:W-:Y:S01]  /*0da0*/  LDS R4, [R26+0xbd0] ;  /* 0x000bd0001a047984 */ /* 0x000fe20000000800 */
[C---:B--2---:R-:W-:Y:S01]  /*0db0*/  FFMA R34, R25.reuse, R13, R34 ;  /* 0x0000000d19227223 */ /* 0x044fe20000000022 */
[C---:B------:R-:W-:Y:S01]  /*0dc0*/  FFMA R33, R25.reuse, R17, R36 ;  /* 0x0000001119217223 */ /* 0x040fe20000000024 */
[C---:B------:R-:W-:Y:S01]  /*0dd0*/  FFMA R35, R25.reuse, R5, R38 ;  /* 0x0000000519237223 */ /* 0x040fe20000000026 */
[-C--:B------:R-:W-:Y:S01]  /*0de0*/  FFMA R37, R25, R9.reuse, R32 ;  /* 0x0000000919257223 */ /* 0x080fe20000000020 */
[C---:B-1----:R-:W-:Y:S01]  /*0df0*/  FFMA R43, R27.reuse, R9, R40 ;  /* 0x000000091b2b7223 */ /* 0x042fe20000000028 */
[C---:B------:R-:W-:Y:S01]  /*0e00*/  FFMA R32, R27.reuse, R13, R42 ;  /* 0x0000000d1b207223 */ /* 0x040fe2000000002a */
[C---:B------:R-:W-:Y:S01]  /*0e10*/  FFMA R39, R27.reuse, R17, R44 ;  /* 0x000000111b277223 */ /* 0x040fe2000000002c */
[----:B------:R-:W-:Y:S01]  /*0e20*/  FFMA R41, R27, R5, R46 ;  /* 0x000000051b297223 */ /* 0x000fe2000000002e */
[----:B------:R-:W-:Y:S01]  /*0e30*/  FFMA R40, R29, R13, R30 ;  /* 0x0000000d1d287223 */ /* 0x000fe2000000001e */
[----:B------:R-:W0:Y:S01]  /*0e40*/  LDS R25, [R26+0x8c0] ;  /* 0x0008c0001a197984 */ /* 0x000e220000000800 */
[----:B------:R-:W-:-:S03]  /*0e50*/  FFMA R9, R31, R9, R8 ;  /* 0x000000091f097223 */ /* 0x000fc60000000008 */
[----:B------:R-:W1:Y:S04]  /*0e60*/  LDS R27, [R26+0x930] ;  /* 0x000930001a1b7984 */ /* 0x000e680000000800 */
[----:B------:R-:W2:Y:S04]  /*0e70*/  LDS R13, [R26+0x9a0] ;  /* 0x0009a0001a0d7984 */ /* 0x000ea80000000800 */
[----:B------:R-:W3:Y:S04]  /*0e80*/  LDS R17, [R26+0xa10] ;  /* 0x000a10001a117984 */ /* 0x000ee80000000800 */
[----:B------:R-:W4:Y:S04]  /*0e90*/  LDS R29, [R26+0xa80] ;  /* 0x000a80001a1d7984 */ /* 0x000f280000000800 */
[----:B------:R-:W5:Y:S04]  /*0ea0*/  LDS R31, [R26+0xb60] ;  /* 0x000b60001a1f7984 */ /* 0x000f680000000800 */
[----:B------:R0:W5:Y:S02]  /*0eb0*/  LDS R5, [R26+0xaf0] ;  /* 0x000af0001a057984 */ /* 0x0001640000000800 */
[----:B0-----:R-:W-:Y:S01]  /*0ec0*/  IADD3 R26, R26, 0xe00, RZ ;  /* 0x00000e001a1a7810 */ /* 0x001fe20007ffe0ff */
[C---:B------:R-:W-:Y:S01]  /*0ed0*/  FFMA R8, R25.reuse, R14, R34 ;  /* 0x0000000e19087223 */ /* 0x040fe20000000022 */
[C---:B------:R-:W-:Y:S01]  /*0ee0*/  FFMA R12, R25.reuse, R18, R33 ;  /* 0x00000012190c7223 */ /* 0x040fe20000000021 */
[C---:B------:R-:W-:Y:S01]  /*0ef0*/  FFMA R16, R25.reuse, R6, R35 ;  /* 0x0000000619107223 */ /* 0x040fe20000000023 */
[----:B------:R-:W-:Y:S01]  /*0f00*/  FFMA R30, R25, R10, R37 ;  /* 0x0000000a191e7223 */ /* 0x000fe20000000025 */
[C---:B-1----:R-:W-:Y:S01]  /*0f10*/  FFMA R34, R27.reuse, R18, R39 ;  /* 0x000000121b227223 */ /* 0x042fe20000000027 */
[C---:B------:R-:W-:Y:S01]  /*0f20*/  FFMA R36, R27.reuse, R6, R41 ;  /* 0x000000061b247223 */ /* 0x040fe20000000029 */
[C---:B------:R-:W-:Y:S01]  /*0f30*/  FFMA R38, R27.reuse, R10, R43 ;  /* 0x0000000a1b267223 */ /* 0x040fe2000000002b */
[-C--:B------:R-:W-:Y:S01]  /*0f40*/  FFMA R32, R27, R14.reuse, R32 ;  /* 0x0000000e1b207223 */ /* 0x080fe20000000020 */
[C---:B--2---:R-:W-:Y:S01]  /*0f50*/  FFMA R40, R13.reuse, R14, R40 ;  /* 0x0000000e0d287223 */ /* 0x044fe20000000028 */
[C---:B------:R-:W-:Y:S01]  /*0f60*/  FFMA R42, R13.reuse, R18, R45 ;  /* 0x000000120d2a7223 */ /* 0x040fe2000000002d */
[C---:B------:R-:W-:Y:S01]  /*0f70*/  FFMA R44, R13.reuse, R6, R47 ;  /* 0x000000060d2c7223 */ /* 0x040fe2000000002f */
[----:B------:R-:W-:Y:S01]  /*0f80*/  FFMA R46, R13, R10, R49 ;  /* 0x0000000a0d2e7223 */ /* 0x000fe20000000031 */
[C---:B---3--:R-:W-:Y:S01]  /*0f90*/  FFMA R47, R17.reuse, R14, R48 ;  /* 0x0000000e112f7223 */ /* 0x048fe20000000030 */
[C---:B------:R-:W-:Y:S01]  /*0fa0*/  FFMA R18, R17.reuse, R18, R51 ;  /* 0x0000001211127223 */ /* 0x040fe20000000033 */
[C---:B------:R-:W-:Y:S01]  /*0fb0*/  FFMA R6, R17.reuse, R6, R53 ;  /* 0x0000000611067223 */ /* 0x040fe20000000035 */
[----:B------:R-:W-:Y:S01]  /*0fc0*/  FFMA R10, R17, R10, R9 ;  /* 0x0000000a110a7223 */ /* 0x000fe20000000009 */
[C---:B----4-:R-:W-:Y:S01]  /*0fd0*/  FFMA R53, R29.reuse, R15, R8 ;  /* 0x0000000f1d357223 */ /* 0x050fe20000000008 */
[C---:B------:R-:W-:Y:S01]  /*0fe0*/  FFMA R41, R29.reuse, R19, R12 ;  /* 0x000000131d297223 */ /* 0x040fe2000000000c */
[C---:B------:R-:W-:Y:S01]  /*0ff0*/  FFMA R35, R29.reuse, R7, R16 ;  /* 0x000000071d237223 */ /* 0x040fe20000000010 */
[----:B------:R-:W-:Y:S01]  /*1000*/  FFMA R29, R29, R11, R30 ;  /* 0x0000000b1d1d7223 */ /* 0x000fe2000000001e */
[C---:B-----5:R-:W-:Y:S01]  /*1010*/  FFMA R49, R31.reuse, R15, R40 ;  /* 0x0000000f1f317223 */ /* 0x060fe20000000028 */
[C---:B------:R-:W-:Y:S01]  /*1020*/  FFMA R37, R31.reuse, R19, R42 ;  /* 0x000000131f257223 */ /* 0x040fe2000000002a */
[C---:B------:R-:W-:Y:S01]  /*1030*/  FFMA R9, R31.reuse, R7, R44 ;  /* 0x000000071f097223 */ /* 0x040fe2000000002c */
[----:B------:R-:W-:Y:S01]  /*1040*/  FFMA R25, R31, R11, R46 ;  /* 0x0000000b1f197223 */ /* 0x000fe2000000002e */
[C---:B------:R-:W-:Y:S01]  /*1050*/  FFMA R51, R5.reuse, R15, R32 ;  /* 0x0000000f05337223 */ /* 0x040fe20000000020 */
[C---:B------:R-:W-:Y:S01]  /*1060*/  FFMA R39, R5.reuse, R19, R34 ;  /* 0x0000001305277223 */ /* 0x040fe20000000022 */
[C---:B------:R-:W-:Y:S01]  /*1070*/  FFMA R33, R5.reuse, R7, R36 ;  /* 0x0000000705217223 */ /* 0x040fe20000000024 */
[----:B------:R-:W-:Y:S01]  /*1080*/  FFMA R27, R5, R11, R38 ;  /* 0x0000000b051b7223 */ /* 0x000fe20000000026 */
[C---:B------:R-:W-:Y:S01]  /*1090*/  FFMA R47, R4.reuse, R15, R47 ;  /* 0x0000000f042f7223 */ /* 0x040fe2000000002f */
[C---:B------:R-:W-:Y:S01]  /*10a0*/  FFMA R45, R4.reuse, R19, R18 ;  /* 0x00000013042d7223 */ /* 0x040fe20000000012 */
[C---:B------:R-:W-:Y:S01]  /*10b0*/  FFMA R43, R4.reuse, R7, R6 ;  /* 0x00000007042b7223 */ /* 0x040fe20000000006 */
[----:B------:R-:W-:Y:S01]  /*10c0*/  FFMA R31, R4, R11, R10 ;  /* 0x0000000b041f7223 */ /* 0x000fe2000000000a */
[----:B------:R-:W-:Y:S05]  /*10d0*/  @P0 BRA `(.L_x_0) ;  /* 0xfffff53000000947 */ /* 0x000fea000383ffff */
[----:B------:R-:W-:-:S04]  /*10e0*/  IADD3 R22, R22, 0x1, RZ ;  /* 0x0000000116167810 */ /* 0x000fc80007ffe0ff */
[----:B------:R-:W-:-:S13]  /*10f0*/  ISETP.GE.U32.AND P0, PT, R22, 0x4, PT ;  /* 0x000000041600780c */ /* 0x000fda0003f06070 */
[----:B------:R-:W-:Y:S05]  /*1100*/  @!P0 BRA `(.L_x_1) ;  /* 0xfffff0f000008947 */ /* 0x000fea000383ffff */
[----:B------:R-:W0:Y:S01]  /*1110*/  S2R R7, SR_CTAID.Z ;  /* 0x0000000000077919 */ /* 0x000e220000002700 */
[----:B------:R-:W-:Y:S02]  /*1120*/  MOV R11, 0x4 ;  /* 0x00000004000b7802 */ /* 0x000fe40000000f00 */
[----:B0-----:R-:W-:-:S05]  /*1130*/  LEA R4, R7, R21, 0x6 ;  /* 0x0000001507047211 */ /* 0x001fca00078e30ff */
[----:B------:R-:W-:-:S05]  /*1140*/  IMAD.WIDE R4, R4, R11, c[0x0][0x178] ;  /* 0x00005e0004047625 */ /* 0x000fca00078e020b */
[----:B------:R-:W2:Y:S04]  /*1150*/  LDG.E.CONSTANT R6, [R4.64+0x40] ;  /* 0x0000400404067981 */ /* 0x000ea8000c1e9900 */
[----:B------:R-:W3:Y:S04]  /*1160*/  LDG.E.CONSTANT R8, [R4.64+0x80] ;  /* 0x0000800404087981 */ /* 0x000ee8000c1e9900 */
[----:B------:R-:W4:Y:S04]  /*1170*/  LDG.E.CONSTANT R10, [R4.64+0xc0] ;  /* 0x0000c004040a7981 */ /* 0x000f28000c1e9900 */
[----:B------:R-:W5:Y:S01]  /*1180*/  LDG.E.CONSTANT R12, [R4.64] ;  /* 0x00000004040c7981 */ /* 0x000f62000c1e9900 */
[----:B------:R-:W-:-:S04]  /*1190*/  IMAD R2, R21, 0xc40, R3 ;  /* 0x00000c4015027824 */ /* 0x000fc800078e0203 */
[----:B------:R-:W-:-:S04]  /*11a0*/  IMAD R3, R7, 0x31000, R2 ;  /* 0x0003100007037824 */ /* 0x000fc800078e0202 */
[----:B------:R-:W-:-:S04]  /*11b0*/  IMAD R3, R0, 0xe0, R3 ;  /* 0x000000e000037824 */ /* 0x000fc800078e0203 */
[----:B------:R-:W-:-:S04]  /*11c0*/  IMAD R3, R20, 0x1c, R3 ;  /* 0x0000001c14037824 */ /* 0x000fc800078e0203 */
[----:B------:R-:W-:Y:S01]  /*11d0*/  IMAD.WIDE R2, R3, R11, c[0x0][0x160] ;  /* 0x0000580003027625 */ /* 0x000fe200078e020b */
[--C-:B--2---:R-:W-:Y:S01]  /*11e0*/  FADD R41, R41, R6.reuse ;  /* 0x0000000629297221 */ /* 0x104fe20000000000 */
[--C-:B------:R-:W-:Y:S01]  /*11f0*/  FADD R39, R39, R6.reuse ;  /* 0x0000000627277221 */ /* 0x100fe20000000000 */
[--C-:B------:R-:W-:Y:S01]  /*1200*/  FADD R37, R37, R6.reuse ;  /* 0x0000000625257221 */ /* 0x100fe20000000000 */
[----:B------:R-:W-:Y:S01]  /*1210*/  FADD R45, R45, R6 ;  /* 0x000000062d2d7221 */ /* 0x000fe20000000000 */
[--C-:B---3--:R-:W-:Y:S01]  /*1220*/  FADD R35, R35, R8.reuse ;  /* 0x0000000823237221 */ /* 0x108fe20000000000 */
[--C-:B------:R-:W-:Y:S01]  /*1230*/  FADD R33, R33, R8.reuse ;  /* 0x0000000821217221 */ /* 0x100fe20000000000 */
[--C-:B------:R-:W-:Y:S01]  /*1240*/  FADD R9, R9, R8.reuse ;  /* 0x0000000809097221 */ /* 0x100fe20000000000 */
[----:B------:R-:W-:Y:S01]  /*1250*/  FADD R43, R43, R8 ;  /* 0x000000082b2b7221 */ /* 0x000fe20000000000 */
[--C-:B----4-:R-:W-:Y:S01]  /*1260*/  FADD R29, R29, R10.reuse ;  /* 0x0000000a1d1d7221 */ /* 0x110fe20000000000 */
[--C-:B------:R-:W-:Y:S01]  /*1270*/  FADD R27, R27, R10.reuse ;  /* 0x0000000a1b1b7221 */ /* 0x100fe20000000000 */
[--C-:B------:R-:W-:Y:S01]  /*1280*/  FADD R25, R25, R10.reuse ;  /* 0x0000000a19197221 */ /* 0x100fe20000000000 */
[----:B------:R-:W-:Y:S01]  /*1290*/  FADD R31, R31, R10 ;  /* 0x0000000a1f1f7221 */ /* 0x000fe20000000000 */
[--C-:B-----5:R-:W-:Y:S01]  /*12a0*/  FADD R53, R53, R12.reuse ;  /* 0x0000000c35357221 */ /* 0x120fe20000000000 */
[--C-:B------:R-:W-:Y:S01]  /*12b0*/  FADD R51, R51, R12.reuse ;  /* 0x0000000c33337221 */ /* 0x100fe20000000000 */
[--C-:B------:R-:W-:Y:S01]  /*12c0*/  FADD R49, R49, R12.reuse ;  /* 0x0000000c31317221 */ /* 0x100fe20000000000 */
[----:B------:R-:W-:Y:S01]  /*12d0*/  FADD R47, R47, R12 ;  /* 0x0000000c2f2f7221 */ /* 0x000fe20000000000 */
[----:B------:R-:W-:Y:S04]  /*12e0*/  STG.E [R2.64+0x31000], R41 ;  /* 0x0310002902007986 */ /* 0x000fe8000c101904 */
        /* <DEDUP_REMOVED lines=11> */
[----:B------:R-:W-:Y:S04]  /*13a0*/  STG.E [R2.64], R53 ;  /* 0x0000003502007986 */ /* 0x000fe8000c101904 */
[----:B------:R-:W-:Y:S04]  /*13b0*/  STG.E [R2.64+0xe0], R51 ;  /* 0x0000e03302007986 */ /* 0x000fe8000c101904 */
[----:B------:R-:W-:Y:S04]  /*13c0*/  STG.E [R2.64+0x1c0], R49 ;  /* 0x0001c03102007986 */ /* 0x000fe8000c101904 */
[----:B------:R-:W-:Y:S01]  /*13d0*/  STG.E [R2.64+0x2a0], R47 ;  /* 0x0002a02f02007986 */ /* 0x000fe2000c101904 */
[----:B------:R-:W-:Y:S05]  /*13e0*/  EXIT ;  /* 0x000000000000794d */ /* 0x000fea0003800000 */
.L_x_2:
[----:B------:R-:W-:-:S00]  /*13f0*/  BRA `(.L_x_2) ;  /* 0xfffffff000007947 */ /* 0x000fc0000383ffff */
[----:B------:R-:W-:-:S00]  /*1400*/  NOP ;  /* 0x0000000000007918 */ /* 0x000fc00000000000 */
[----:B------:R-:W-:-:S00]  /*1410*/  NOP ;  /* 0x0000000000007918 */ /* 0x000fc00000000000 */
[----:B------:R-:W-:-:S00]  /*1420*/  NOP ;  /* 0x0000000000007918 */ /* 0x000fc00000000000 */
[----:B------:R-:W-:-:S00]  /*1430*/  NOP ;  /* 0x0000000000007918 */ /* 0x000fc00000000000 */
[----:B------:R-:W-:-:S00]  /*1440*/  NOP ;  /* 0x0000000000007918 */ /* 0x000fc00000000000 */
[----:B------:R-:W-:-:S00]  /*1450*/  NOP ;  /* 0x0000000000007918 */ /* 0x000fc00000000000 */
[----:B------:R-:W-:-:S00]  /*1460*/  NOP ;  /* 0x0000000000007918 */ /* 0x000fc00000000000 */
[----:B------:R-:W-:-:S00]  /*1470*/  NOP ;  /* 0x0000000000007918 */ /* 0x000fc00000000000 */
.L_x_111:


//--------------------- .text.tvmgen_default_fused_nn_conv2d_add_add_nn_relu_2_kernel --------------------------
	.section	.text.tvmgen_default_fused_nn_conv2d_add_add_nn_relu_2_kernel,"ax",@progbits
	.sectionflags	@"SHF_BARRIERS=1"
	.sectioninfo	@"SHI_REGISTERS=56"
	.align	128
        .global         tvmgen_default_fused_nn_conv2d_add_add_nn_relu_2_kernel
        .type           tvmgen_default_fused_nn_conv2d_add_add_nn_relu_2_kernel,@function
        .size           tvmgen_default_fused_nn_conv2d_add_add_nn_relu_2_kernel,(.L_x_112 - tvmgen_default_fused_nn_conv2d_add_add_nn_relu_2_kernel)
        .other          tvmgen_default_fused_nn_conv2d_add_add_nn_relu_2_kernel,@"STO_CUDA_ENTRY STV_DEFAULT"
tvmgen_default_fused_nn_conv2d_add_add_nn_relu_2_kernel:
.text.tvmgen_default_fused_nn_conv2d_add_add_nn_relu_2_kernel:
[----:B------:R-:W-:Y:S02]  /*0000*/  MOV R1, c[0x0][0x28] ;  /* 0x00000a0000017a02 */ /* 0x000fe40000000f00 */
[----:B------:R-:W0:Y:S01]  /*0010*/  S2R R0, SR_TID.Z ;  /* 0x0000000000007919 */ /* 0x000e220000002300 */
[----:B------:R-:W-:Y:S01]  /*0020*/  MOV R12, 0x4 ;  /* 0x00000004000c7802 */ /* 0x000fe20000000f00 */
[----:B------:R-:W-:Y:S01]  /*0030*/  CS2R R26, SRZ ;  /* 0x00000000001a7805 */ /* 0x000fe2000001ff00 */
[----:B------:R-:W-:Y:S01]  /*0040*/  MOV R45, RZ ;  /* 0x000000ff002d7202 */ /* 0x000fe20000000f00 */
[----:B------:R-:W1:Y:S01]  /*0050*/  S2R R3, SR_CTAID.Z ;  /* 0x0000000000037919 */ /* 0x000e620000002700 */
[----:B------:R-:W-:Y:S01]  /*0060*/  CS2R R30, SRZ ;  /* 0x00000000001e7805 */ /* 0x000fe2000001ff00 */
[----:B------:R-:W-:Y:S01]  /*0070*/  CS2R R36, SRZ ;  /* 0x0000000000247805 */ /* 0x000fe2000001ff00 */
[----:B------:R-:W-:Y:S01]  /*0080*/  MOV R39, RZ ;  /* 0x000000ff00277202 */ /* 0x000fe20000000f00 */
[----:B------:R-:W2:Y:S01]  /*0090*/  S2R R9, SR_TID.X ;  /* 0x0000000000097919 */ /* 0x000ea20000002100 */
[----:B------:R-:W-:Y:S01]  /*00a0*/  MOV R53, RZ ;  /* 0x000000ff00357202 */ /* 0x000fe20000000f00 */
[----:B------:R-:W-:-:S02]  /*00b0*/  ULDC.64 UR4, c[0x0][0x118] ;  /* 0x0000460000047ab9 */ /* 0x000fc40000000a00 */
[----:B------:R-:W3:Y:S04]  /*00c0*/  S2R R2, SR_TID.Y ;  /* 0x0000000000027919 */ /* 0x000ee80000002200 */
[----:B------:R-:W4:Y:S01]  /*00d0*/  S2R R4, SR_CTAID.Y ;  /* 0x0000000000047919 */ /* 0x000f220000002600 */
[C---:B0-----:R-:W-:Y:S02]  /*00e0*/  LOP3.LUT R6, R0.reuse, 0x1, RZ, 0xc0, !PT ;  /* 0x0000000100067812 */ /* 0x041fe400078ec0ff */
[----:B------:R-:W-:Y:S02]  /*00f0*/  SHF.R.S32.HI R5, RZ, 0x1, R0 ;  /* 0x00000001ff057819 */ /* 0x000fe40000011400 */
[----:B-1----:R-:W-:Y:S02]  /*0100*/  LEA R11, R3, R0, 0x4 ;  /* 0x00000000030b7211 */ /* 0x002fe400078e20ff */
[----:B------:R-:W-:Y:S01]  /*0110*/  SHF.L.U32 R43, R0, 0x5, RZ ;  /* 0x00000005002b7819 */ /* 0x000fe200000006ff */
[C---:B--2---:R-:W-:Y:S01]  /*0120*/  IMAD R7, R9.reuse, 0x60, RZ ;  /* 0x0000006009077824 */ /* 0x044fe200078e02ff */
[----:B------:R-:W-:Y:S01]  /*0130*/  LEA R51, R9, R9, 0x1 ;  /* 0x0000000909337211 */ /* 0x000fe200078e08ff */
[--C-:B------:R-:W-:Y:S01]  /*0140*/  IMAD R8, R6, 0xe, R9.reuse ;  /* 0x0000000e06087824 */ /* 0x100fe200078e0209 */
[----:B---3--:R-:W-:Y:S01]  /*0150*/  LEA R10, R11, R2, 0x1 ;  /* 0x000000020b0a7211 */ /* 0x008fe200078e08ff */
[----:B------:R-:W-:Y:S01]  /*0160*/  IMAD R9, R2, 0x7, R9 ;  /* 0x0000000702097824 */ /* 0x000fe200078e0209 */
[----:B------:R-:W-:Y:S01]  /*0170*/  LOP3.LUT R7, R7, 0xffffff00, RZ, 0xc0, !PT ;  /* 0xffffff0007077812 */ /* 0x000fe200078ec0ff */
[----:B------:R-:W-:Y:S01]  /*0180*/  IMAD R11, R5, 0xc4, R8 ;  /* 0x000000c4050b7824 */ /* 0x000fe200078e0208 */
[C---:B------:R-:W-:Y:S01]  /*0190*/  LOP3.LUT R6, R51.reuse, 0x7, RZ, 0xc0, !PT ;  /* 0x0000000733067812 */ /* 0x040fe200078ec0ff */
[----:B------:R-:W-:Y:S01]  /*01a0*/  IMAD R44, R0, 0xe, R9 ;  /* 0x0000000e002c7824 */ /* 0x000fe200078e0209 */
[----:B------:R-:W-:Y:S01]  /*01b0*/  SHF.L.U32 R10, R10, 0x9, RZ ;  /* 0x000000090a0a7819 */ /* 0x000fe200000006ff */
[----:B----4-:R-:W-:Y:S01]  /*01c0*/  IMAD R11, R4, 0x1c, R11 ;  /* 0x0000001c040b7824 */ /* 0x010fe200078e020b */
[----:B------:R-:W-:-:S02]  /*01d0*/  IADD3 R47, R51, 0x2, RZ ;  /* 0x00000002332f7810 */ /* 0x000fc40007ffe0ff */
[C---:B------:R-:W-:Y:S01]  /*01e0*/  IADD3 R49, R51.reuse, 0x1, RZ ;  /* 0x0000000133317810 */ /* 0x040fe20007ffe0ff */
[C---:B------:R-:W-:Y:S01]  /*01f0*/  IMAD R11, R2.reuse, 0x7, R11 ;  /* 0x00000007020b7824 */ /* 0x040fe200078e020b */
[----:B------:R-:W-:Y:S02]  /*0200*/  LEA.HI.SX32 R13, R51, R2, 0x1c ;  /* 0x00000002330d7211 */ /* 0x000fe400078fe2ff */
[----:B------:R-:W-:Y:S02]  /*0210*/  LEA R42, R2, R43, 0x4 ;  /* 0x0000002b022a7211 */ /* 0x000fe400078e20ff */
[----:B------:R-:W-:Y:S02]  /*0220*/  IADD3 R40, R6, R10, R7 ;  /* 0x0000000a06287210 */ /* 0x000fe40007ffe007 */
[----:B------:R-:W-:Y:S02]  /*0230*/  SHF.L.U32 R7, R47, 0x5, RZ ;  /* 0x000000052f077819 */ /* 0x000fe400000006ff */
[----:B------:R-:W-:Y:S01]  /*0240*/  SHF.L.U32 R5, R49, 0x5, RZ ;  /* 0x0000000531057819 */ /* 0x000fe200000006ff */
[----:B------:R-:W-:Y:S01]  /*0250*/  IMAD.WIDE R40, R40, R12, c[0x0][0x170] ;  /* 0x00005c0028287625 */ /* 0x000fe200078e020c */
[----:B------:R-:W-:-:S02]  /*0260*/  ISETP.GT.AND P0, PT, R13, 0x1, PT ;  /* 0x000000010d00780c */ /* 0x000fc40003f04270 */
[----:B------:R-:W-:Y:S02]  /*0270*/  IADD3 R42, R51, R42, RZ ;  /* 0x0000002a332a7210 */ /* 0x000fe40007ffe0ff */
[----:B------:R-:W-:Y:S02]  /*0280*/  LOP3.LUT R8, R47, 0x7, RZ, 0xc0, !PT ;  /* 0x000000072f087812 */ /* 0x000fe400078ec0ff */
[----:B------:R-:W-:Y:S02]  /*0290*/  LOP3.LUT R6, R49, 0x7, RZ, 0xc0, !PT ;  /* 0x0000000731067812 */ /* 0x000fe400078ec0ff */
[----:B------:R-:W-:Y:S02]  /*02a0*/  LOP3.LUT R7, R7, 0xffffff00, RZ, 0xc0, !PT ;  /* 0xffffff0007077812 */ /* 0x000fe400078ec0ff */
[----:B------:R-:W-:Y:S02]  /*02b0*/  LOP3.LUT R5, R5, 0xffffff00, RZ, 0xc0, !PT ;  /* 0xffffff0005057812 */ /* 0x000fe400078ec0ff */
[----:B------:R-:W-:-:S02]  /*02c0*/  ISETP.GT.OR P0, PT, R42, 0x1ff, P0 ;  /* 0x000001ff2a00780c */ /* 0x000fc40000704670 */
[-C--:B------:R-:W-:Y:S02]  /*02d0*/  IADD3 R7, R8, R10.reuse, R7 ;  /* 0x0000000a08077210 */ /* 0x080fe40007ffe007 */
[----:B------:R-:W-:Y:S02]  /*02e0*/  IADD3 R6, R6, R10, R5 ;  /* 0x0000000a06067210 */ /* 0x000fe40007ffe005 */
[----:B------:R-:W-:Y:S01]  /*02f0*/  LEA.HI.SX32 R13, R13, R0, 0x1f ;  /* 0x000000000d0d7211 */ /* 0x000fe200078ffaff */
[-C--:B------:R-:W-:Y:S01]  /*0300*/  IMAD.WIDE R34, R7, R12.reuse, c[0x0][0x170] ;  /* 0x00005c0007227625 */ /* 0x080fe200078e020c */
[----:B------:R-:W-:Y:S02]  /*0310*/  ISETP.GT.OR P0, PT, R51, 0xf, P0 ;  /* 0x0000000f3300780c */ /* 0x000fe40000704670 */
[----:B------:R-:W-:Y:S01]  /*0320*/  MOV R5, R41 ;  /* 0x0000002900057202 */ /* 0x000fe20000000f00 */
[----:B------:R-:W-:Y:S01]  /*0330*/  IMAD.WIDE R32, R6, R12, c[0x0][0x170] ;  /* 0x00005c0006207625 */ /* 0x000fe200078e020c */
[----:B------:R-:W-:-:S02]  /*0340*/  ISETP.GT.OR P0, PT, R13, 0xf, P0 ;  /* 0x0000000f0d00780c */ /* 0x000fc40000704670 */
[----:B------:R-:W-:Y:S01]  /*0350*/  SHF.L.U32 R41, R9, 0x1, RZ ;  /* 0x0000000109297819 */ /* 0x000fe200000006ff */
[----:B------:R-:W-:-:S04]  /*0360*/  IMAD.WIDE R6, R11, R12, c[0x0][0x168] ;  /* 0x00005a000b067625 */ /* 0x000fc800078e020c */
.L_x_3:
[-C--:B------:R-:W-:Y:S01]  /*0370*/  LEA.HI.SX32 R9, R49, R2.reuse, 0x1c ;  /* 0x0000000231097211 */ /* 0x080fe200078fe2ff */
[----:B------:R0:W2:Y:S01]  /*0380*/  LDG.E.CONSTANT R38, [R6.64] ;  /* 0x0000000406267981 */ /* 0x0000a2000c1e9900 */
[----:B------:R-:W-:-:S03]  /*0390*/  LEA.HI.SX32 R11, R47, R2, 0x1c ;  /* 0x000000022f0b7211 */ /* 0x000fc600078fe2ff */
[----:B------:R-:W-:Y:S01]  /*03a0*/  BAR.SYNC.DEFER_BLOCKING 0x0 ;  /* 0x0000000000007b1d */ /* 0x000fe20000010000 */
[----:B------:R-:W-:Y:S02]  /*03b0*/  ISETP.GT.AND P1, PT, R9, 0x1, PT ;  /* 0x000000010900780c */ /* 0x000fe40003f24270 */
[----:B------:R-:W-:Y:S02]  /*03c0*/  ISETP.GT.AND P2, PT, R11, 0x1, PT ;  /* 0x000000010b00780c */ /* 0x000fe40003f44270 */
[C---:B------:R-:W-:Y:S02]  /*03d0*/  ISETP.GT.OR P1, PT, R42.reuse, 0x1fe, P1 ;  /* 0x000001fe2a00780c */ /* 0x040fe40000f24670 */
[----:B------:R-:W-:Y:S02]  /*03e0*/  ISETP.GT.OR P2, PT, R42, 0x1fd, P2 ;  /* 0x000001fd2a00780c */ /* 0x000fe40001744670 */
[----:B------:R-:W-:Y:S02]  /*03f0*/  LEA.HI.SX32 R9, R9, R0, 0x1f ;  /* 0x0000000009097211 */ /* 0x000fe400078ffaff */
[----:B------:R-:W-:-:S02]  /*0400*/  ISETP.GT.OR P1, PT, R51, 0xe, P1 ;  /* 0x0000000e3300780c */ /* 0x000fc40000f24670 */
[----:B------:R-:W-:Y:S02]  /*0410*/  LEA.HI.SX32 R11, R11, R0, 0x1f ;  /* 0x000000000b0b7211 */ /* 0x000fe400078ffaff */
[----:B------:R-:W-:Y:S02]  /*0420*/  ISETP.GT.OR P2, PT, R51, 0xd, P2 ;  /* 0x0000000d3300780c */ /* 0x000fe40001744670 */
[----:B------:R-:W-:Y:S02]  /*0430*/  ISETP.GT.OR P1, PT, R9, 0xf, P1 ;  /* 0x0000000f0900780c */ /* 0x000fe40000f24670 */
[----:B------:R-:W-:Y:S02]  /*0440*/  ISETP.GT.OR P2, PT, R11, 0xf, P2 ;  /* 0x0000000f0b00780c */ /* 0x000fe40001744670 */
[----:B------:R-:W-:Y:S02]  /*0450*/  @!P0 MOV R8, R40 ;  /* 0x0000002800088202 */ /* 0x000fe40000000f00 */
[----:B------:R-:W-:-:S05]  /*0460*/  @!P0 MOV R9, R5 ;  /* 0x0000000500098202 */ /* 0x000fca0000000f00 */
[----:B------:R-:W3:Y:S04]  /*0470*/  @!P0 LDG.E.CONSTANT R46, [R8.64] ;  /* 0x00000004082e8981 */ /* 0x000ee8000c1e9900 */
[----:B------:R1:W4:Y:S04]  /*0480*/  @!P1 LDG.E.CONSTANT R48, [R32.64] ;  /* 0x0000000420309981 */ /* 0x000328000c1e9900 */
[----:B------:R-:W5:Y:S01]  /*0490*/  @!P2 LDG.E.CONSTANT R50, [R34.64] ;  /* 0x000000042232a981 */ /* 0x000f62000c1e9900 */
[----:B------:R-:W-:Y:S02]  /*04a0*/  IADD3 R45, R45, 0x1, RZ ;  /* 0x000000012d2d7810 */ /* 0x000fe40007ffe0ff */
[----:B------:R-:W-:-:S02]  /*04b0*/  IADD3 R40, P4, R40, 0x20, RZ ;  /* 0x0000002028287810 */ /* 0x000fc40007f9e0ff */
[----:B0-----:R-:W-:Y:S02]  /*04c0*/  IADD3 R6, P5, R6, 0x1880, RZ ;  /* 0x0000188006067810 */ /* 0x001fe40007fbe0ff */
[----:B-1----:R-:W-:Y:S02]  /*04d0*/  IADD3 R32, P3, R32, 0x20, RZ ;  /* 0x0000002020207810 */ /* 0x002fe40007f7e0ff */
[----:B------:R-:W-:Y:S02]  /*04e0*/  IADD3.X R5, RZ, R5, RZ, P4, !PT ;  /* 0x00000005ff057210 */ /* 0x000fe400027fe4ff */
[----:B------:R-:W-:Y:S02]  /*04f0*/  IADD3.X R7, RZ, R7, RZ, P5, !PT ;  /* 0x00000007ff077210 */ /* 0x000fe40002ffe4ff */
[----:B------:R-:W-:Y:S01]  /*0500*/  IADD3.X R33, RZ, R33, RZ, P3, !PT ;  /* 0x00000021ff217210 */ /* 0x000fe20001ffe4ff */
[----:B--2---:R-:W-:Y:S04]  /*0510*/  STS [R44.X4], R38 ;  /* 0x000000262c007388 */ /* 0x004fe80000004800 */
[----:B---3--:R-:W-:Y:S04]  /*0520*/  @!P0 STS [R42.X4+0x380], R46 ;  /* 0x0003802e2a008388 */ /* 0x008fe80000004800 */
[----:B----4-:R-:W-:Y:S04]  /*0530*/  @!P1 STS [R42.X4+0x384], R48 ;  /* 0x000384302a009388 */ /* 0x010fe80000004800 */
[----:B-----5:R-:W-:Y:S04]  /*0540*/  @!P2 STS [R42.X4+0x388], R50 ;  /* 0x000388322a00a388 */ /* 0x020fe80000004800 */
[----:B------:R-:W-:Y:S06]  /*0550*/  BAR.SYNC.DEFER_BLOCKING 0x0 ;  /* 0x0000000000007b1d */ /* 0x000fec0000010000 */
[----:B------:R-:W-:Y:S04]  /*0560*/  LDS.64 R24, [R41.X4] ;  /* 0x0000000029187984 */ /* 0x000fe80000004a00 */
[----:B------:R-:W0:Y:S04]  /*0570*/  LDS.128 R8, [R43+0x380] ;  /* 0x000380002b087984 */ /* 0x000e280000000c00 */
[----:B------:R-:W1:Y:S04]  /*0580*/  LDS.128 R12, [R43+0x580] ;  /* 0x000580002b0c7984 */ /* 0x000e680000000c00 */
[----:B------:R-:W2:Y:S04]  /*0590*/  LDS.64 R28, [R41.X4+0x70] ;  /* 0x00007000291c7984 */ /* 0x000ea80000004a00 */
[----:B------:R-:W3:Y:S04]  /*05a0*/  LDS.128 R16, [R43+0x780] ;  /* 0x000780002b107984 */ /* 0x000ee80000000c00 */
[----:B------:R-:W4:Y:S01]  /*05b0*/  LDS.128 R20, [R43+0x980] ;  /* 0x000980002b147984 */ /* 0x000f220000000c00 */
[----:B0-----:R-:W-:Y:S01]  /*05c0*/  FFMA R37, R24, R8, R37 ;  /* 0x0000000818257223 */ /* 0x001fe20000000025 */
[----:B------:R-:W-:Y:S01]  /*05d0*/  FFMA R46, R8, R25, R53 ;  /* 0x00000019082e7223 */ /* 0x000fe20000000035 */
[----:B-1----:R-:W-:-:S02]  /*05e0*/  FFMA R8, R24, R12, R39 ;  /* 0x0000000c18087223 */ /* 0x002fc40000000027 */
[----:B------:R-:W0:Y:S01]  /*05f0*/  LDS.64 R38, [R41.X4+0xe0] ;  /* 0x0000e00029267984 */ /* 0x000e220000004a00 */
[----:B------:R-:W-:Y:S01]  /*0600*/  FFMA R12, R12, R25, R36 ;  /* 0x000000190c0c7223 */ /* 0x000fe20000000024 */
[----:B--2---:R-:W-:Y:S02]  /*0610*/  FFMA R53, R28, R9, R37 ;  /* 0x000000091c357223 */ /* 0x004fe40000000025 */
[----:B------:R-:W1:Y:S01]  /*0620*/  LDS.64 R36, [R41.X4+0x150] ;  /* 0x0001500029247984 */ /* 0x000e620000004a00 */
[----:B------:R-:W-:Y:S01]  /*0630*/  FFMA R9, R9, R29, R46 ;  /* 0x0000001d09097223 */ /* 0x000fe2000000002e */
[----:B---3--:R-:W-:Y:S01]  /*0640*/  FFMA R30, R24, R16, R30 ;  /* 0x00000010181e7223 */ /* 0x008fe2000000001e */
[----:B------:R-:W-:Y:S01]  /*0650*/  FFMA R46, R16, R25, R31 ;  /* 0x00000019102e7223 */ /* 0x000fe2000000001f */
[C---:B------:R-:W-:Y:S01]  /*0660*/  FFMA R8, R28.reuse, R13, R8 ;  /* 0x0000000d1c087223 */ /* 0x040fe20000000008 */
[----:B------:R-:W-:Y:S01]  /*0670*/  FFMA R13, R13, R29, R12 ;  /* 0x0000001d0d0d7223 */ /* 0x000fe2000000000c */
[----:B------:R-:W-:Y:S01]  /*0680*/  FFMA R12, R28, R17, R30 ;  /* 0x000000111c0c7223 */ /* 0x000fe2000000001e */
[----:B------:R-:W-:Y:S01]  /*0690*/  FFMA R46, R17, R29, R46 ;  /* 0x0000001d112e7223 */ /* 0x000fe2000000002e */
[----:B----4-:R-:W-:Y:S01]  /*06a0*/  FFMA R31, R24, R20, R26 ;  /* 0x00000014181f7223 */ /* 0x010fe2000000001a */
[----:B------:R-:W-:Y:S01]  /*06b0*/  FFMA R30, R20, R25, R27 ;  /* 0x00000019141e7223 */ /* 0x000fe2000000001b */
[----:B------:R-:W-:Y:S04]  /*06c0*/  LDS.64 R16, [R41.X4+0x1c0] ;  /* 0x0001c00029107984 */ /* 0x000fe80000004a00 */
[----:B------:R-:W2:Y:S01]  /*06d0*/  LDS.128 R24, [R43+0x390] ;  /* 0x000390002b187984 */ /* 0x000ea20000000c00 */
[----:B------:R-:W-:Y:S01]  /*06e0*/  FFMA R20, R28, R21, R31 ;  /* 0x000000151c147223 */ /* 0x000fe2000000001f */
[----:B------:R-:W-:-:S02]  /*06f0*/  FFMA R21, R21, R29, R30 ;  /* 0x0000001d15157223 */ /* 0x000fc4000000001e */
[----:B------:R-:W3:Y:S01]  /*0700*/  LDS.128 R28, [R43+0x590] ;  /* 0x000590002b1c7984 */ /* 0x000ee20000000c00 */
[C---:B0-----:R-:W-:Y:S01]  /*0710*/  FFMA R53, R38.reuse, R10, R53 ;  /* 0x0000000a26357223 */ /* 0x041fe20000000035 */
[----:B------:R-:W-:Y:S01]  /*0720*/  FFMA R8, R38, R14, R8 ;  /* 0x0000000e26087223 */ /* 0x000fe20000000008 */
[-C--:B------:R-:W-:Y:S01]  /*0730*/  FFMA R10, R10, R39.reuse, R9 ;  /* 0x000000270a0a7223 */ /* 0x080fe20000000009 */
[C---:B------:R-:W-:Y:S01]  /*0740*/  FFMA R12, R38.reuse, R18, R12 ;  /* 0x00000012260c7223 */ /* 0x040fe2000000000c */
[----:B------:R-:W-:Y:S01]  /*0750*/  FFMA R20, R38, R22, R20 ;  /* 0x0000001626147223 */ /* 0x000fe20000000014 */
[-C--:B------:R-:W-:Y:S01]  /*0760*/  FFMA R14, R14, R39.reuse, R13 ;  /* 0x000000270e0e7223 */ /* 0x080fe2000000000d */
[-C--:B------:R-:W-:Y:S01]  /*0770*/  FFMA R46, R18, R39.reuse, R46 ;  /* 0x00000027122e7223 */ /* 0x080fe2000000002e */
[----:B------:R-:W-:Y:S01]  /*0780*/  FFMA R38, R22, R39, R21 ;  /* 0x0000002716267223 */ /* 0x000fe20000000015 */
[C---:B-1----:R-:W-:Y:S01]  /*0790*/  FFMA R18, R36.reuse, R11, R53 ;  /* 0x0000000b24127223 */ /* 0x042fe20000000035 */
[C---:B------:R-:W-:Y:S01]  /*07a0*/  FFMA R22, R36.reuse, R15, R8 ;  /* 0x0000000f24167223 */ /* 0x040fe20000000008 */
[C---:B------:R-:W-:Y:S01]  /*07b0*/  FFMA R39, R36.reuse, R19, R12 ;  /* 0x0000001324277223 */ /* 0x040fe2000000000c */
[----:B------:R-:W-:Y:S01]  /*07c0*/  FFMA R53, R36, R23, R20 ;  /* 0x0000001724357223 */ /* 0x000fe20000000014 */
[-C--:B------:R-:W-:Y:S01]  /*07d0*/  FFMA R48, R11, R37.reuse, R10 ;  /* 0x000000250b307223 */ /* 0x080fe2000000000a */
[-C--:B------:R-:W-:Y:S01]  /*07e0*/  FFMA R36, R15, R37.reuse, R14 ;  /* 0x000000250f247223 */ /* 0x080fe2000000000e */
[----:B------:R-:W0:Y:S04]  /*07f0*/  LDS.128 R8, [R43+0x790] ;  /* 0x000790002b087984 */ /* 0x000e280000000c00 */
[----:B------:R-:W1:Y:S01]  /*0800*/  LDS.128 R12, [R43+0x990] ;  /* 0x000990002b0c7984 */ /* 0x000e620000000c00 */
[-C--:B------:R-:W-:Y:S01]  /*0810*/  FFMA R46, R19, R37.reuse, R46 ;  /* 0x00000025132e7223 */ /* 0x080fe2000000002e */
[----:B------:R-:W-:-:S02]  /*0820*/  FFMA R37, R23, R37, R38 ;  /* 0x0000002517257223 */ /* 0x000fc40000000026 */
[----:B------:R-:W4:Y:S01]  /*0830*/  LDS.64 R20, [R41.X4+0x230] ;  /* 0x0002300029147984 */ /* 0x000f220000004a00 */
[----:B--2---:R-:W-:-:S03]  /*0840*/  FFMA R38, R16, R24, R18 ;  /* 0x0000001810267223 */ /* 0x004fc60000000012 */
[----:B------:R-:W2:Y:S01]  /*0850*/  LDS.64 R18, [R41.X4+0x2a0] ;  /* 0x0002a00029127984 */ /* 0x000ea20000004a00 */
[-C--:B------:R-:W-:Y:S01]  /*0860*/  FFMA R48, R24, R17.reuse, R48 ;  /* 0x0000001118307223 */ /* 0x080fe20000000030 */
[----:B---3--:R-:W-:Y:S02]  /*0870*/  FFMA R24, R16, R28, R22 ;  /* 0x0000001c10187223 */ /* 0x008fe40000000016 */
[----:B------:R-:W3:Y:S01]  /*0880*/  LDS.64 R22, [R41.X4+0x310] ;  /* 0x0003100029167984 */ /* 0x000ee20000004a00 */
[----:B------:R-:W-:Y:S01]  /*0890*/  ISETP.NE.AND P1, PT, R45, 0x20, PT ;  /* 0x000000202d00780c */ /* 0x000fe20003f25270 */
[----:B------:R-:W-:Y:S01]  /*08a0*/  FFMA R36, R28, R17, R36 ;  /* 0x000000111c247223 */ /* 0x000fe20000000024 */
[----:B------:R-:W-:-:S04]  /*08b0*/  IADD3 R34, P2, R34, 0x20, RZ ;  /* 0x0000002022227810 */ /* 0x000fc80007f5e0ff */
[----:B------:R-:W-:Y:S01]  /*08c0*/  IADD3.X R35, RZ, R35, RZ, P2, !PT ;  /* 0x00000023ff237210 */ /* 0x000fe200017fe4ff */
[----:B0-----:R-:W-:Y:S01]  /*08d0*/  FFMA R39, R16, R8, R39 ;  /* 0x0000000810277223 */ /* 0x001fe20000000027 */
[-C--:B------:R-:W-:Y:S01]  /*08e0*/  FFMA R46, R8, R17.reuse, R46 ;  /* 0x00000011082e7223 */ /* 0x080fe2000000002e */
[----:B-1----:R-:W-:Y:S01]  /*08f0*/  FFMA R16, R16, R12, R53 ;  /* 0x0000000c10107223 */ /* 0x002fe20000000035 */
[----:B------:R-:W-:Y:S01]  /*0900*/  FFMA R12, R12, R17, R37 ;  /* 0x000000110c0c7223 */ /* 0x000fe20000000025 */
[C---:B----4-:R-:W-:Y:S01]  /*0910*/  FFMA R38, R20.reuse, R25, R38 ;  /* 0x0000001914267223 */ /* 0x050fe20000000026 */
[C---:B------:R-:W-:Y:S01]  /*0920*/  FFMA R24, R20.reuse, R29, R24 ;  /* 0x0000001d14187223 */ /* 0x040fe20000000018 */
[C---:B------:R-:W-:Y:S01]  /*0930*/  FFMA R39, R20.reuse, R9, R39 ;  /* 0x0000000914277223 */ /* 0x040fe20000000027 */
[-C--:B------:R-:W-:Y:S01]  /*0940*/  FFMA R17, R9, R21.reuse, R46 ;  /* 0x0000001509117223 */ /* 0x080fe2000000002e */
[-C--:B------:R-:W-:Y:S01]  /*0950*/  FFMA R25, R25, R21.reuse, R48 ;  /* 0x0000001519197223 */ /* 0x080fe20000000030 */
[----:B------:R-:W-:Y:S01]  /*0960*/  FFMA R29, R29, R21, R36 ;  /* 0x000000151d1d7223 */ /* 0x000fe20000000024 */
[----:B------:R-:W-:Y:S01]  /*0970*/  FFMA R9, R20, R13, R16 ;  /* 0x0000000d14097223 */ /* 0x000fe20000000010 */
[----:B------:R-:W-:Y:S01]  /*0980*/  FFMA R13, R13, R21, R12 ;  /* 0x000000150d0d7223 */ /* 0x000fe2000000000c */
[C---:B--2---:R-:W-:Y:S01]  /*0990*/  FFMA R37, R18.reuse, R26, R38 ;  /* 0x0000001a12257223 */ /* 0x044fe20000000026 */
[C---:B------:R-:W-:Y:S01]  /*09a0*/  FFMA R24, R18.reuse, R30, R24 ;  /* 0x0000001e12187223 */ /* 0x040fe20000000018 */
[C---:B------:R-:W-:Y:S01]  /*09b0*/  FFMA R8, R18.reuse, R10, R39 ;  /* 0x0000000a12087223 */ /* 0x040fe20000000027 */
[----:B------:R-:W-:Y:S01]  /*09c0*/  FFMA R18, R18, R14, R9 ;  /* 0x0000000e12127223 */ /* 0x000fe20000000009 */
[-C--:B------:R-:W-:Y:S01]  /*09d0*/  FFMA R12, R26, R19.reuse, R25 ;  /* 0x000000131a0c7223 */ /* 0x080fe20000000019 */
[-C--:B------:R-:W-:Y:S01]  /*09e0*/  FFMA R36, R30, R19.reuse, R29 ;  /* 0x000000131e247223 */ /* 0x080fe2000000001d */
[-C--:B------:R-:W-:Y:S01]  /*09f0*/  FFMA R10, R10, R19.reuse, R17 ;  /* 0x000000130a0a7223 */ /* 0x080fe20000000011 */
[----:B------:R-:W-:Y:S01]  /*0a00*/  FFMA R14, R14, R19, R13 ;  /* 0x000000130e0e7223 */ /* 0x000fe2000000000d */
[C---:B---3--:R-:W-:Y:S01]  /*0a10*/  FFMA R37, R22.reuse, R27, R37 ;  /* 0x0000001b16257223 */ /* 0x048fe20000000025 */
[C---:B------:R-:W-:Y:S01]  /*0a20*/  FFMA R39, R22.reuse, R31, R24 ;  /* 0x0000001f16277223 */ /* 0x040fe20000000018 */
[-C--:B------:R-:W-:Y:S01]  /*0a30*/  FFMA R53, R27, R23.reuse, R12 ;  /* 0x000000171b357223 */ /* 0x080fe2000000000c */
[----:B------:R-:W-:Y:S01]  /*0a40*/  FFMA R36, R31, R23, R36 ;  /* 0x000000171f247223 */ /* 0x000fe20000000024 */
[C---:B------:R-:W-:Y:S01]  /*0a50*/  FFMA R30, R22.reuse, R11, R8 ;  /* 0x0000000b161e7223 */ /* 0x040fe20000000008 */
[----:B------:R-:W-:Y:S01]  /*0a60*/  FFMA R26, R22, R15, R18 ;  /* 0x0000000f161a7223 */ /* 0x000fe20000000012 */
[-C--:B------:R-:W-:Y:S01]  /*0a70*/  FFMA R31, R11, R23.reuse, R10 ;  /* 0x000000170b1f7223 */ /* 0x080fe2000000000a */
[----:B------:R-:W-:Y:S01]  /*0a80*/  FFMA R27, R15, R23, R14 ;  /* 0x000000170f1b7223 */ /* 0x000fe2000000000e */
[----:B------:R-:W-:Y:S05]  /*0a90*/  @P1 BRA `(.L_x_3) ;  /* 0xfffff8d000001947 */ /* 0x000fea000383ffff */
[----:B------:R-:W-:Y:S02]  /*0aa0*/  LEA R3, R3, R0, 0x6 ;  /* 0x0000000003037211 */ /* 0x000fe400078e30ff */
[----:B------:R-:W-:-:S03]  /*0ab0*/  MOV R16, 0x4 ;  /* 0x0000000400107802 */ /* 0x000fc60000000f00 */
[C---:B------:R-:W-:Y:S02]  /*0ac0*/  IMAD R4, R3.reuse, 0x7, R4 ;  /* 0x0000000703047824 */ /* 0x040fe400078e0204 */
[----:B------:R-:W-:-:S04]  /*0ad0*/  IMAD.WIDE R2, R3, R16, c[0x0][0x178] ;  /* 0x00005e0003027625 */ /* 0x000fc800078e0210 */
[----:B------:R-:W-:Y:S01]  /*0ae0*/  IMAD R41, R4, 0x1c, R41 ;  /* 0x0000001c04297824 */ /* 0x000fe200078e0229 */
[----:B------:R0:W2:Y:S03]  /*0af0*/  LDG.E.CONSTANT R0, [R2.64+0x40] ;  /* 0x0000400402007981 */ /* 0x0000a6000c1e9900 */
[CC--:B------:R-:W-:Y:S01]  /*0b00*/  IMAD.WIDE R4, R41.reuse, R16.reuse, c[0x0][0x180] ;  /* 0x0000600029047625 */ /* 0x0c0fe200078e0210 */
[----:B------:R0:W3:Y:S04]  /*0b10*/  LDG.E.CONSTANT R8, [R2.64] ;  /* 0x0000000402087981 */ /* 0x0000e8000c1e9900 */
[----:B------:R0:W4:Y:S04]  /*0b20*/  LDG.E.CONSTANT R6, [R2.64+0x80] ;  /* 0x0000800402067981 */ /* 0x000128000c1e9900 */
[----:B------:R-:W5:Y:S04]  /*0b30*/  LDG.E.CONSTANT R10, [R4.64] ;  /* 0x00000004040a7981 */ /* 0x000f68000c1e9900 */
[----:B------:R-:W5:Y:S04]  /*0b40*/  LDG.E.CONSTANT R12, [R4.64+0x3100] ;  /* 0x00310004040c7981 */ /* 0x000f68000c1e9900 */
[----:B------:R0:W5:Y:S04]  /*0b50*/  LDG.E.CONSTANT R7, [R2.64+0xc0] ;  /* 0x0000c00402077981 */ /* 0x000168000c1e9900 */
[----:B------:R1:W5:Y:S04]  /*0b60*/  LDG.E.CONSTANT R9, [R4.64+0x6200] ;  /* 0x0062000404097981 */ /* 0x000368000c1e9900 */
[----:B------:R1:W5:Y:S04]  /*0b70*/  LDG.E.CONSTANT R13, [R4.64+0x9300] ;  /* 0x00930004040d7981 */ /* 0x000368000c1e9900 */
[----:B------:R1:W5:Y:S04]  /*0b80*/  LDG.E.CONSTANT R15, [R4.64+0x4] ;  /* 0x00000404040f7981 */ /* 0x000368000c1e9900 */
[----:B------:R1:W5:Y:S04]  /*0b90*/  LDG.E.CONSTANT R17, [R4.64+0x3104] ;  /* 0x0031040404117981 */ /* 0x000368000c1e9900 */
[----:B------:R1:W5:Y:S04]  /*0ba0*/  LDG.E.CONSTANT R19, [R4.64+0x6204] ;  /* 0x0062040404137981 */ /* 0x000368000c1e9900 */
[----:B------:R1:W5:Y:S01]  /*0bb0*/  LDG.E.CONSTANT R14, [R4.64+0x9304] ;  /* 0x00930404040e7981 */ /* 0x000362000c1e9900 */
[----:B0-----:R-:W-:Y:S01]  /*0bc0*/  IMAD.WIDE R2, R41, R16, c[0x0][0x160] ;  /* 0x0000580029027625 */ /* 0x001fe200078e0210 */
[----:B--2---:R-:W-:Y:S01]  /*0bd0*/  FADD R39, R39, R0 ;  /* 0x0000000027277221 */ /* 0x004fe20000000000 */
[----:B---3--:R-:W-:Y:S01]  /*0be0*/  FADD R37, R37, R8 ;  /* 0x0000000825257221 */ /* 0x008fe20000000000 */
[----:B------:R-:W-:Y:S01]  /*0bf0*/  FADD R0, R36, R0 ;  /* 0x0000000024007221 */ /* 0x000fe20000000000 */
[----:B------:R-:W-:Y:S01]  /*0c00*/  FADD R8, R53, R8 ;  /* 0x0000000835087221 */ /* 0x000fe20000000000 */
[--C-:B----4-:R-:W-:Y:S01]  /*0c10*/  FADD R30, R30, R6.reuse ;  /* 0x000000061e1e7221 */ /* 0x110fe20000000000 */
[----:B------:R-:W-:Y:S01]  /*0c20*/  FADD R6, R31, R6 ;  /* 0x000000061f067221 */ /* 0x000fe20000000000 */
[----:B-----5:R-:W-:Y:S01]  /*0c30*/  FADD R10, R37, R10 ;  /* 0x0000000a250a7221 */ /* 0x020fe20000000000 */
[----:B------:R-:W-:Y:S01]  /*0c40*/  FADD R12, R39, R12 ;  /* 0x0000000c270c7221 */ /* 0x000fe20000000000 */
[--C-:B------:R-:W-:Y:S01]  /*0c50*/  FADD R26, R26, R7.reuse ;  /* 0x000000071a1a7221 */ /* 0x100fe20000000000 */
[----:B------:R-:W-:-:S02]  /*0c60*/  FADD R7, R27, R7 ;  /* 0x000000071b077221 */ /* 0x000fc40000000000 */
[----:B-1----:R-:W-:Y:S01]  /*0c70*/  FMNMX R5, RZ, R10, !PT ;  /* 0x0000000aff057209 */ /* 0x002fe20007800000 */
[----:B------:R-:W-:Y:S01]  /*0c80*/  FADD R30, R30, R9 ;  /* 0x000000091e1e7221 */ /* 0x000fe20000000000 */
[----:B------:R-:W-:Y:S01]  /*0c90*/  FMNMX R9, RZ, R12, !PT ;  /* 0x0000000cff097209 */ /* 0x000fe20007800000 */
[----:B------:R-:W-:Y:S01]  /*0ca0*/  FADD R13, R26, R13 ;  /* 0x0000000d1a0d7221 */ /* 0x000fe20000000000 */
[----:B------:R-:W-:Y:S01]  /*0cb0*/  FADD R8, R8, R15 ;  /* 0x0000000f08087221 */ /* 0x000fe20000000000 */
[----:B------:R-:W-:Y:S01]  /*0cc0*/  FADD R0, R0, R17 ;  /* 0x0000001100007221 */ /* 0x000fe20000000000 */
[----:B------:R-:W-:Y:S01]  /*0cd0*/  FADD R6, R6, R19 ;  /* 0x0000001306067221 */ /* 0x000fe20000000000 */
[----:B------:R-:W-:Y:S01]  /*0ce0*/  FADD R14, R7, R14 ;  /* 0x0000000e070e7221 */ /* 0x000fe20000000000 */
[----:B------:R0:W-:Y:S01]  /*0cf0*/  STG.E [R2.64], R5 ;  /* 0x0000000502007986 */ /* 0x0001e2000c101904 */
[----:B------:R-:W-:Y:S02]  /*0d00*/  FMNMX R11, RZ, R30, !PT ;  /* 0x0000001eff0b7209 */ /* 0x000fe40007800000 */
[----:B------:R-:W-:Y:S01]  /*0d10*/  FMNMX R13, RZ, R13, !PT ;  /* 0x0000000dff0d7209 */ /* 0x000fe20007800000 */
[----:B------:R1:W-:Y:S01]  /*0d20*/  STG.E [R2.64+0x3100], R9 ;  /* 0x0031000902007986 */ /* 0x0003e2000c101904 */
[----:B------:R-:W-:-:S02]  /*0d30*/  FMNMX R7, RZ, R8, !PT ;  /* 0x00000008ff077209 */ /* 0x000fc40007800000 */
[----:B------:R-:W-:Y:S02]  /*0d40*/  FMNMX R15, RZ, R0, !PT ;  /* 0x00000000ff0f7209 */ /* 0x000fe40007800000 */
[----:B0-----:R-:W-:Y:S02]  /*0d50*/  FMNMX R5, RZ, R6, !PT ;  /* 0x00000006ff057209 */ /* 0x001fe40007800000 */
[----:B-1----:R-:W-:Y:S01]  /*0d60*/  FMNMX R9, RZ, R14, !PT ;  /* 0x0000000eff097209 */ /* 0x002fe20007800000 */
[----:B------:R-:W-:Y:S04]  /*0d70*/  STG.E [R2.64+0x6200], R11 ;  /* 0x0062000b02007986 */ /* 0x000fe8000c101904 */
[----:B------:R-:W-:Y:S04]  /*0d80*/  STG.E [R2.64+0x9300], R13 ;  /* 0x0093000d02007986 */ /* 0x000fe8000c101904 */
[----:B------:R-:W-:Y:S04]  /*0d90*/  STG.E [R2.64+0x4], R7 ;  /* 0x0000040702007986 */ /* 0x000fe8000c101904 */
[----:B------:R-:W-:Y:S04]  /*0da0*/  STG.E [R2.64+0x3104], R15 ;  /* 0x0031040f02007986 */ /* 0x000fe8000c101904 */
[----:B------:R-:W-:Y:S04]  /*0db0*/  STG.E [R2.64+0x6204], R5 ;  /* 0x0062040502007986 */ /* 0x000fe8000c101904 */
[----:B------:R-:W-:Y:S01]  /*0dc0*/  STG.E [R2.64+0x9304], R9 ;  /* 0x0093040902007986 */ /* 0x000fe2000c101904 */
[----:B------:R-:W-:Y:S05]  /*0dd0*/  EXIT ;  /* 0x000000000000794d */ /* 0x000fea0003800000 */
.L_x_4:
        /* <DEDUP_REMOVED lines=10> */
.L_x_112:


//--------------------- .text.tvmgen_default_fused_nn_conv2d_add_2_kernel --------------------------
	.section	.text.tvmgen_default_fused_nn_conv2d_add_2_kernel,"ax",@progbits
	.sectionflags	@"SHF_BARRIERS=1"
	.sectioninfo	@"SHI_REGISTERS=56"
	.align	128
        .global         tvmgen_default_fused_nn_conv2d_add_2_kernel
        .type           tvmgen_default_fused_nn_conv2d_add_2_kernel,@function
        .size           tvmgen_default_fused_nn_conv2d_add_2_kernel,(.L_x_113 - tvmgen_default_fused_nn_conv2d_add_2_kernel)
        .other          tvmgen_default_fused_nn_conv2d_add_2_kernel,@"STO_CUDA_ENTRY STV_DEFAULT"
tvmgen_default_fused_nn_conv2d_add_2_kernel:
.text.tvmgen_default_fused_nn_conv2d_add_2_kernel:
[----:B------:R-:W-:Y:S02]  /*0000*/  MOV R1, c[0x0][0x28] ;  /* 0x00000a0000017a02 */ /* 0x000fe40000000f00 */
[----:B------:R-:W0:Y:S01]  /*0010*/  S2R R0, SR_TID.X ;  /* 0x0000000000007919 */ /* 0x000e220000002100 */
[----:B------:R-:W-:Y:S02]  /*0020*/  MOV R34, c[0x0][0x168] ;  /* 0x00005a0000227a02 */ /* 0x000fe40000000f00 */
[----:B------:R-:W-:Y:S01]  /*0030*/  MOV R35, c[0x0][0x16c] ;  /* 0x00005b0000237a02 */ /* 0x000fe20000000f00 */
[----:B------:R-:W1:Y:S01]  /*0040*/  S2R R3, SR_TID.Z ;  /* 0x0000000000037919 */ /* 0x000e620000002300 */
[----:B------:R-:W-:Y:S02]  /*0050*/  MOV R51, RZ ;  /* 0x000000ff00337202 */ /* 0x000fe40000000f00 */
[----:B------:R-:W-:Y:S01]  /*0060*/  MOV R38, RZ ;  /* 0x000000ff00267202 */ /* 0x000fe20000000f00 */
[----:B------:R-:W1:Y:S01]  /*0070*/  S2R R2, SR_CTAID.Z ;  /* 0x0000000000027919 */ /* 0x000e620000002700 */
[----:B------:R-:W-:Y:S02]  /*0080*/  MOV R53, RZ ;  /* 0x000000ff00357202 */ /* 0x000fe40000000f00 */
[----:B------:R-:W-:-:S02]  /*0090*/  MOV R40, RZ ;  /* 0x000000ff00287202 */ /* 0x000fc40000000f00 */
[----:B------:R-:W-:Y:S02]  /*00a0*/  MOV R27, RZ ;  /* 0x000000ff001b7202 */ /* 0x000fe40000000f00 */
[----:B------:R-:W-:Y:S02]  /*00b0*/  MOV R28, RZ ;  /* 0x000000ff001c7202 */ /* 0x000fe40000000f00 */
[----:B------:R-:W-:Y:S02]  /*00c0*/  MOV R25, RZ ;  /* 0x000000ff00197202 */ /* 0x000fe40000000f00 */
[----:B------:R-:W-:Y:S02]  /*00d0*/  MOV R42, RZ ;  /* 0x000000ff002a7202 */ /* 0x000fe40000000f00 */
[----:B------:R-:W-:Y:S01]  /*00e0*/  MOV R31, RZ ;  /* 0x000000ff001f7202 */ /* 0x000fe20000000f00 */
[C---:B0-----:R-:W-:Y:S01]  /*00f0*/  IMAD R5, R0.reuse, 0xc0, RZ ;  /* 0x000000c000057824 */ /* 0x041fe200078e02ff */
[C---:B------:R-:W-:Y:S01]  /*0100*/  LEA R23, R0.reuse, R0, 0x1 ;  /* 0x0000000000177211 */ /* 0x040fe200078e08ff */
[C---:B------:R-:W-:Y:S01]  /*0110*/  IMAD R12, R0.reuse, 0x6, RZ ;  /* 0x00000006000c7824 */ /* 0x040fe200078e02ff */
[----:B------:R-:W-:-:S02]  /*0120*/  SHF.L.U32 R4, R0, 0x1, RZ ;  /* 0x0000000100047819 */ /* 0x000fc400000006ff */
[----:B------:R-:W-:Y:S01]  /*0130*/  LOP3.LUT R7, R5, 0xfffffe00, RZ, 0xc0, !PT ;  /* 0xfffffe0005077812 */ /* 0x000fe200078ec0ff */
[C---:B------:R-:W-:Y:S01]  /*0140*/  IMAD.HI R5, R12.reuse, 0x4bda12f7, RZ ;  /* 0x4bda12f70c057827 */ /* 0x040fe200078e02ff */
[----:B------:R-:W-:Y:S02]  /*0150*/  IADD3 R9, R12, 0x1, RZ ;  /* 0x000000010c097810 */ /* 0x000fe40007ffe0ff */
[----:B-1----:R-:W-:Y:S01]  /*0160*/  LEA R8, R2, R3, 0x3 ;  /* 0x0000000302087211 */ /* 0x002fe200078e18ff */
[----:B------:R-:W-:Y:S01]  /*0170*/  IMAD.HI R43, R4, 0x38e38e39, RZ ;  /* 0x38e38e39042b7827 */ /* 0x000fe200078e02ff */
[----:B------:R-:W-:Y:S02]  /*0180*/  SHF.R.U32.HI R10, RZ, 0x1f, R5 ;  /* 0x0000001fff0a7819 */ /* 0x000fe40000011605 */
[----:B------:R-:W-:Y:S01]  /*0190*/  SHF.L.U32 R8, R8, 0xb, RZ ;  /* 0x0000000b08087819 */ /* 0x000fe200000006ff */
[----:B------:R-:W-:Y:S01]  /*01a0*/  IMAD.HI R13, R9, 0x4bda12f7, RZ ;  /* 0x4bda12f7090d7827 */ /* 0x000fe200078e02ff */
[----:B------:R-:W-:-:S02]  /*01b0*/  LEA.HI.SX32 R5, R5, R10, 0x1d ;  /* 0x0000000a05057211 */ /* 0x000fc400078feaff */
[----:B------:R-:W-:Y:S02]  /*01c0*/  IADD3 R10, R12, 0x2, RZ ;  /* 0x000000020c0a7810 */ /* 0x000fe40007ffe0ff */
[----:B------:R-:W-:Y:S02]  /*01d0*/  SHF.R.U32.HI R14, RZ, 0x1f, R13 ;  /* 0x0000001fff0e7819 */ /* 0x000fe4000001160d */
[----:B------:R-:W-:Y:S02]  /*01e0*/  LOP3.LUT R6, R23, 0x7, RZ, 0xc0, !PT ;  /* 0x0000000717067812 */ /* 0x000fe400078ec0ff */
[----:B------:R-:W-:Y:S01]  /*01f0*/  LEA.HI.SX32 R14, R13, R14, 0x1d ;  /* 0x0000000e0d0e7211 */ /* 0x000fe200078feaff */
[----:B------:R-:W-:Y:S01]  /*0200*/  IMAD.HI R13, R10, 0x4bda12f7, RZ ;  /* 0x4bda12f70a0d7827 */ /* 0x000fe200078e02ff */
[----:B------:R-:W-:Y:S02]  /*0210*/  IADD3 R11, R12, 0x3, RZ ;  /* 0x000000030c0b7810 */ /* 0x000fe40007ffe0ff */
[----:B------:R-:W-:Y:S01]  /*0220*/  IADD3 R32, R6, R8, R7 ;  /* 0x0000000806207210 */ /* 0x000fe20007ffe007 */
[----:B------:R-:W-:Y:S01]  /*0230*/  IMAD R14, R14, -0x1b, R9 ;  /* 0xffffffe50e0e7824 */ /* 0x000fe200078e0209 */
[----:B------:R-:W-:Y:S01]  /*0240*/  IADD3 R7, R12, 0x4, RZ ;  /* 0x000000040c077810 */ /* 0x000fe20007ffe0ff */
[----:B------:R-:W-:Y:S01]  /*0250*/  IMAD.HI R16, R11, 0x4bda12f7, RZ ;  /* 0x4bda12f70b107827 */ /* 0x000fe200078e02ff */
[----:B------:R-:W-:-:S02]  /*0260*/  IADD3 R15, R4, 0x1, RZ ;  /* 0x00000001040f7810 */ /* 0x000fc40007ffe0ff */
[----:B------:R-:W-:Y:S01]  /*0270*/  SHF.R.U32.HI R4, RZ, 0x1f, R13 ;  /* 0x0000001fff047819 */ /* 0x000fe2000001160d */
[----:B------:R-:W-:Y:S01]  /*0280*/  IMAD.HI R18, R7, 0x4bda12f7, RZ ;  /* 0x4bda12f707127827 */ /* 0x000fe200078e02ff */
[----:B------:R-:W-:Y:S02]  /*0290*/  SHF.R.S32.HI R6, RZ, 0x1, R43 ;  /* 0x00000001ff067819 */ /* 0x000fe4000001142b */
[----:B------:R-:W-:Y:S01]  /*02a0*/  LEA.HI.SX32 R13, R13, R4, 0x1d ;  /* 0x000000040d0d7211 */ /* 0x000fe200078feaff */
[----:B------:R-:W-:Y:S01]  /*02b0*/  IMAD.HI R4, R15, 0x4bda12f7, RZ ;  /* 0x4bda12f70f047827 */ /* 0x000fe200078e02ff */
[----:B------:R-:W-:Y:S02]  /*02c0*/  SHF.R.U32.HI R17, RZ, 0x1f, R16 ;  /* 0x0000001fff117819 */ /* 0x000fe40000011610 */
[----:B------:R-:W-:Y:S01]  /*02d0*/  LEA.HI R43, R43, R6, RZ, 0x1 ;  /* 0x000000062b2b7211 */ /* 0x000fe200078f08ff */
[----:B------:R-:W-:Y:S01]  /*02e0*/  IMAD.HI R49, R15, 0x38e38e39, RZ ;  /* 0x38e38e390f317827 */ /* 0x000fe200078e02ff */
[----:B------:R-:W-:-:S02]  /*02f0*/  IADD3 R23, R23, 0x2, RZ ;  /* 0x0000000217177810 */ /* 0x000fc40007ffe0ff */
[----:B------:R-:W-:Y:S01]  /*0300*/  IADD3 R6, R12, 0x5, RZ ;  /* 0x000000050c067810 */ /* 0x000fe20007ffe0ff */
[----:B------:R-:W-:Y:S01]  /*0310*/  IMAD R12, R5, -0x1b, R12 ;  /* 0xffffffe5050c7824 */ /* 0x000fe200078e020c */
[----:B------:R-:W-:Y:S01]  /*0320*/  SHF.R.U32.HI R19, RZ, 0x1f, R18 ;  /* 0x0000001fff137819 */ /* 0x000fe20000011612 */
[----:B------:R-:W-:Y:S01]  /*0330*/  IMAD R14, R3, 0x310, R14 ;  /* 0x00000310030e7824 */ /* 0x000fe200078e020e */
[----:B------:R-:W-:Y:S01]  /*0340*/  LEA.HI.SX32 R20, R16, R17, 0x1d ;  /* 0x0000001110147211 */ /* 0x000fe200078feaff */
[----:B------:R-:W-:Y:S01]  /*0350*/  IMAD.HI R21, R6, 0x4bda12f7, RZ ;  /* 0x4bda12f706157827 */ /* 0x000fe200078e02ff */
[----:B------:R-:W-:Y:S02]  /*0360*/  SHF.R.U32.HI R17, RZ, 0x1f, R4 ;  /* 0x0000001fff117819 */ /* 0x000fe40000011604 */
[----:B------:R-:W-:Y:S01]  /*0370*/  SHF.L.U32 R5, R23, 0x6, RZ ;  /* 0x0000000617057819 */ /* 0x000fe200000006ff */
[----:B------:R-:W-:Y:S01]  /*0380*/  IMAD R20, R20, -0x1b, R11 ;  /* 0xffffffe514147824 */ /* 0x000fe200078e020b */
[----:B------:R-:W-:Y:S01]  /*0390*/  LEA.HI.SX32 R22, R18, R19, 0x1d ;  /* 0x0000001312167211 */ /* 0x000fe200078feaff */
[C---:B------:R-:W-:Y:S01]  /*03a0*/  IMAD R12, R3.reuse, 0x310, R12 ;  /* 0x00000310030c7824 */ /* 0x040fe200078e020c */
[----:B------:R-:W-:Y:S01]  /*03b0*/  LEA.HI.SX32 R18, R4, R17, 0x1d ;  /* 0x0000001104127211 */ /* 0x000fe200078feaff */
[----:B------:R-:W-:Y:S01]  /*03c0*/  IMAD R20, R3, 0x310, R20 ;  /* 0x0000031003147824 */ /* 0x000fe200078e0214 */
[----:B------:R-:W-:Y:S01]  /*03d0*/  LOP3.LUT R17, R5, 0xfffffe00, RZ, 0xc0, !PT ;  /* 0xfffffe0005117812 */ /* 0x000fe200078ec0ff */
[----:B------:R-:W-:Y:S01]  /*03e0*/  IMAD R22, R22, -0x1b, R7 ;  /* 0xffffffe516167824 */ /* 0x000fe200078e0207 */
[----:B------:R-:W0:Y:S01]  /*03f0*/  S2R R5, SR_CTAID.Y ;  /* 0x0000000000057919 */ /* 0x000e220000002600 */
[----:B------:R-:W-:-:S02]  /*0400*/  SHF.R.U32.HI R16, RZ, 0x1f, R21 ;  /* 0x0000001fff107819 */ /* 0x000fc40000011615 */
[----:B------:R-:W-:Y:S01]  /*0410*/  IADD3 R4, R15, R0, RZ ;  /* 0x000000000f047210 */ /* 0x000fe20007ffe0ff */
[----:B------:R-:W-:Y:S01]  /*0420*/  IMAD R22, R3, 0x310, R22 ;  /* 0x0000031003167824 */ /* 0x000fe200078e0216 */
[----:B------:R-:W-:Y:S02]  /*0430*/  LEA.HI.SX32 R21, R21, R16, 0x1d ;  /* 0x0000001015157211 */ /* 0x000fe400078feaff */
[----:B------:R-:W-:Y:S02]  /*0440*/  SHF.R.S32.HI R16, RZ, 0x1, R49 ;  /* 0x00000001ff107819 */ /* 0x000fe40000011431 */
[C---:B------:R-:W-:Y:S01]  /*0450*/  SHF.L.U32 R15, R4.reuse, 0x6, RZ ;  /* 0x00000006040f7819 */ /* 0x040fe200000006ff */
[----:B------:R-:W-:Y:S01]  /*0460*/  IMAD R24, R21, -0x1b, R6 ;  /* 0xffffffe515187824 */ /* 0x000fe200078e0206 */
[----:B------:R-:W-:Y:S02]  /*0470*/  LEA.HI R49, R49, R16, RZ, 0x1 ;  /* 0x0000001031317211 */ /* 0x000fe400078f08ff */
[----:B------:R-:W-:Y:S01]  /*0480*/  LOP3.LUT R23, R23, 0x7, RZ, 0xc0, !PT ;  /* 0x0000000717177812 */ /* 0x000fe200078ec0ff */
[----:B------:R-:W-:Y:S01]  /*0490*/  IMAD R24, R3, 0x310, R24 ;  /* 0x0000031003187824 */ /* 0x000fe200078e0218 */
[----:B------:R-:W-:-:S02]  /*04a0*/  LOP3.LUT R16, R4, 0x7, RZ, 0xc0, !PT ;  /* 0x0000000704107812 */ /* 0x000fc400078ec0ff */
[----:B------:R-:W-:Y:S02]  /*04b0*/  LOP3.LUT R15, R15, 0xfffffe00, RZ, 0xc0, !PT ;  /* 0xfffffe000f0f7812 */ /* 0x000fe400078ec0ff */
[-C--:B------:R-:W-:Y:S02]  /*04c0*/  IADD3 R17, R23, R8.reuse, R17 ;  /* 0x0000000817117210 */ /* 0x080fe40007ffe011 */
[----:B------:R-:W-:Y:S01]  /*04d0*/  IADD3 R8, R16, R8, R15 ;  /* 0x0000000810087210 */ /* 0x000fe20007ffe00f */
[----:B------:R-:W-:Y:S01]  /*04e0*/  IMAD R16, R13, -0x1b, R10 ;  /* 0xffffffe50d107824 */ /* 0x000fe200078e020a */
[----:B------:R-:W-:Y:S01]  /*04f0*/  MOV R19, 0x4 ;  /* 0x0000000400137802 */ /* 0x000fe20000000f00 */
[----:B0-----:R-:W-:Y:S01]  /*0500*/  IMAD R12, R5, 0x70, R12 ;  /* 0x00000070050c7824 */ /* 0x001fe200078e020c */
[----:B------:R-:W-:Y:S01]  /*0510*/  IADD3 R18, R18, R3, RZ ;  /* 0x0000000312127210 */ /* 0x000fe20007ffe0ff */
[----:B------:R-:W-:Y:S02]  /*0520*/  IMAD R16, R3, 0x310, R16 ;  /* 0x0000031003107824 */ /* 0x000fe400078e0210 */
[----:B------:R-:W-:Y:S01]  /*0530*/  IMAD.WIDE R32, R32, R19, c[0x0][0x170] ;  /* 0x00005c0020207625 */ /* 0x000fe200078e0213 */
[----:B------:R-:W-:-:S03]  /*0540*/  ISETP.GE.AND P0, PT, R18, 0x8, PT ;  /* 0x000000081200780c */ /* 0x000fc60003f06270 */
[----:B------:R-:W-:Y:S01]  /*0550*/  IMAD.WIDE R10, R17, R19, c[0x0][0x170] ;  /* 0x00005c00110a7625 */ /* 0x000fe200078e0213 */
[----:B------:R-:W-:Y:S02]  /*0560*/  MOV R37, R33 ;  /* 0x0000002100257202 */ /* 0x000fe40000000f00 */
[----:B------:R-:W-:Y:S01]  /*0570*/  ISETP.LT.AND P0, PT, R0, 0xd, !P0 ;  /* 0x0000000d0000780c */ /* 0x000fe20004701270 */
[----:B------:R-:W-:Y:S01]  /*0580*/  IMAD.WIDE R8, R8, R19, c[0x0][0x170] ;  /* 0x00005c0008087625 */ /* 0x000fe200078e0213 */
[----:B------:R-:W-:Y:S02]  /*0590*/  MOV R6, R10 ;  /* 0x0000000a00067202 */ /* 0x000fe40000000f00 */
[----:B------:R-:W-:Y:S01]  /*05a0*/  MOV R7, R11 ;  /* 0x0000000b00077202 */ /* 0x000fe20000000f00 */
[C---:B------:R-:W-:Y:S01]  /*05b0*/  IMAD R16, R5.reuse, 0x70, R16 ;  /* 0x0000007005107824 */ /* 0x040fe200078e0210 */
[----:B------:R-:W-:Y:S01]  /*05c0*/  MOV R36, R8 ;  /* 0x0000000800247202 */ /* 0x000fe20000000f00 */
[C---:B------:R-:W-:Y:S01]  /*05d0*/  IMAD R24, R5.reuse, 0x70, R24 ;  /* 0x0000007005187824 */ /* 0x040fe200078e0218 */
[----:B------:R-:W-:Y:S01]  /*05e0*/  MOV R33, R9 ;  /* 0x0000000900217202 */ /* 0x000fe20000000f00 */
[----:B------:R-:W-:-:S02]  /*05f0*/  IMAD R22, R5, 0x70, R22 ;  /* 0x0000007005167824 */ /* 0x000fc400078e0216 */
[C---:B------:R-:W-:Y:S02]  /*0600*/  IMAD R14, R5.reuse, 0x70, R14 ;  /* 0x00000070050e7824 */ /* 0x040fe400078e020e */
[----:B------:R-:W-:Y:S02]  /*0610*/  IMAD R20, R5, 0x70, R20 ;  /* 0x0000007005147824 */ /* 0x000fe400078e0214 */
[C---:B------:R-:W-:Y:S02]  /*0620*/  IMAD R39, R43.reuse, 0x1c, R12 ;  /* 0x0000001c2b277824 */ /* 0x040fe400078e020c */
[----:B------:R-:W-:Y:S02]  /*0630*/  IMAD R41, R43, 0x1c, R16 ;  /* 0x0000001c2b297824 */ /* 0x000fe400078e0210 */
[C---:B------:R-:W-:Y:S02]  /*0640*/  IMAD R45, R49.reuse, 0x1c, R24 ;  /* 0x0000001c312d7824 */ /* 0x040fe400078e0218 */
[----:B------:R-:W-:-:S02]  /*0650*/  IMAD R47, R49, 0x1c, R22 ;  /* 0x0000001c312f7824 */ /* 0x000fc400078e0216 */
[----:B------:R-:W-:Y:S02]  /*0660*/  IMAD R43, R43, 0x1c, R14 ;  /* 0x0000001c2b2b7824 */ /* 0x000fe400078e020e */
[----:B------:R-:W-:Y:S02]  /*0670*/  IMAD R49, R49, 0x1c, R20 ;  /* 0x0000001c31317824 */ /* 0x000fe400078e0214 */
.L_x_5:
[C---:B------:R-:W-:Y:S01]  /*0680*/  LEA R8, R0.reuse, R0, 0x1 ;  /* 0x0000000000087211 */ /* 0x040fe200078e08ff */
[----:B------:R-:W-:Y:S01]  /*0690*/  ULDC.64 UR4, c[0x0][0x118] ;  /* 0x0000460000047ab9 */ /* 0x000fe20000000a00 */
[----:B------:R-:W-:Y:S01]  /*06a0*/  ISETP.GT.AND P1, PT, R0, 0xa, PT ;  /* 0x0000000a0000780c */ /* 0x000fe20003f24270 */
[--C-:B------:R-:W-:Y:S01]  /*06b0*/  IMAD.WIDE R18, R39, 0x4, R34.reuse ;  /* 0x0000000427127825 */ /* 0x100fe200078e0222 */
[-C--:B------:R-:W-:Y:S01]  /*06c0*/  LEA.HI.SX32 R10, R4, R3.reuse, 0x1b ;  /* 0x00000003040a7211 */ /* 0x080fe200078fdaff */
[----:B------:R-:W-:Y:S01]  /*06d0*/  BAR.SYNC.DEFER_BLOCKING 0x0 ;  /* 0x0000000000007b1d */ /* 0x000fe20000010000 */
[C---:B------:R-:W-:Y:S01]  /*06e0*/  LEA.HI.SX32 R9, R8.reuse, R3, 0x1b ;  /* 0x0000000308097211 */ /* 0x040fe200078fdaff */
[----:B------:R-:W-:Y:S01]  /*06f0*/  IMAD.WIDE R16, R43, 0x4, R34 ;  /* 0x000000042b107825 */ /* 0x000fe200078e0222 */
[----:B------:R-:W-:-:S02]  /*0700*/  IADD3 R8, R8, 0x2, RZ ;  /* 0x0000000208087810 */ /* 0x000fc40007ffe0ff */
[----:B------:R-:W-:Y:S01]  /*0710*/  ISETP.GT.OR P3, PT, R10, 0x7, P1 ;  /* 0x000000070a00780c */ /* 0x000fe20000f64670 */
[--C-:B------:R-:W-:Y:S01]  /*0720*/  IMAD.WIDE R14, R41, 0x4, R34.reuse ;  /* 0x00000004290e7825 */ /* 0x100fe200078e0222 */
[----:B------:R-:W-:Y:S01]  /*0730*/  ISETP.GT.OR P1, PT, R9, 0x7, P1 ;  /* 0x000000070900780c */ /* 0x000fe20000f24670 */
[----:B------:R0:W2:Y:S01]  /*0740*/  LDG.E.CONSTANT R18, [R18.64] ;  /* 0x0000000412127981 */ /* 0x0000a2000c1e9900 */
[----:B------:R-:W-:Y:S01]  /*0750*/  LEA.HI.SX32 R8, R8, R3, 0x1b ;  /* 0x0000000308087211 */ /* 0x000fe200078fdaff */
[--C-:B------:R-:W-:Y:S02]  /*0760*/  @P0 IMAD.WIDE R12, R49, 0x4, R34.reuse ;  /* 0x00000004310c0825 */ /* 0x100fe400078e0222 */
[----:B------:R1:W3:Y:S01]  /*0770*/  LDG.E.CONSTANT R16, [R16.64] ;  /* 0x0000000410107981 */ /* 0x0002e2000c1e9900 */
[----:B------:R-:W-:Y:S01]  /*0780*/  ISETP.GT.AND P2, PT, R8, 0x7, PT ;  /* 0x000000070800780c */ /* 0x000fe20003f44270 */
[----:B------:R-:W-:Y:S02]  /*0790*/  @P0 IMAD.WIDE R8, R45, 0x4, R34 ;  /* 0x000000042d080825 */ /* 0x000fe400078e0222 */
[----:B------:R-:W4:Y:S01]  /*07a0*/  LDG.E.CONSTANT R14, [R14.64] ;  /* 0x000000040e0e7981 */ /* 0x000f22000c1e9900 */
[----:B------:R-:W-:-:S03]  /*07b0*/  ISETP.GT.OR P2, PT, R0, 0x9, P2 ;  /* 0x000000090000780c */ /* 0x000fc60001744670 */
[----:B------:R5:W4:Y:S01]  /*07c0*/  @P0 LDG.E.CONSTANT R21, [R8.64] ;  /* 0x0000000408150981 */ /* 0x000b22000c1e9900 */
[----:B------:R-:W-:-:S03]  /*07d0*/  @P0 IMAD.WIDE R10, R47, 0x4, R34 ;  /* 0x000000042f0a0825 */ /* 0x000fc600078e0222 */
[----:B------:R0:W4:Y:S04]  /*07e0*/  @P0 LDG.E.CONSTANT R12, [R12.64] ;  /* 0x000000040c0c0981 */ /* 0x000128000c1e9900 */
[----:B------:R1:W4:Y:S01]  /*07f0*/  @P0 LDG.E.CONSTANT R20, [R10.64] ;  /* 0x000000040a140981 */ /* 0x000322000c1e9900 */
[----:B-----5:R-:W-:Y:S02]  /*0800*/  @!P1 MOV R8, R32 ;  /* 0x0000002000089202 */ /* 0x020fe40000000f00 */
[----:B------:R-:W-:Y:S01]  /*0810*/  @!P1 MOV R9, R37 ;  /* 0x0000002500099202 */ /* 0x000fe20000000f00 */
[----:B------:R5:W4:Y:S04]  /*0820*/  @!P2 LDG.E.CONSTANT R44, [R6.64] ;  /* 0x00000004062ca981 */ /* 0x000b28000c1e9900 */
[----:B0-----:R0:W4:Y:S02]  /*0830*/  @!P1 LDG.E.CONSTANT R19, [R8.64] ;  /* 0x0000000408139981 */ /* 0x001124000c1e9900 */
[----:B0-----:R-:W-:-:S02]  /*0840*/  @!P3 MOV R8, R36 ;  /* 0x000000240008b202 */ /* 0x001fc40000000f00 */
[----:B------:R-:W-:-:S05]  /*0850*/  @!P3 MOV R9, R33 ;  /* 0x000000210009b202 */ /* 0x000fca0000000f00 */
[----:B------:R0:W4:Y:S01]  /*0860*/  @!P3 LDG.E.CONSTANT R29, [R8.64] ;  /* 0x00000004081db981 */ /* 0x000122000c1e9900 */
[C---:B------:R-:W-:Y:S01]  /*0870*/  IMAD R22, R0.reuse, 0x6, RZ ;  /* 0x0000000600167824 */ /* 0x040fe200078e02ff */
[C---:B-1----:R-:W-:Y:S02]  /*0880*/  @!P1 SHF.L.U32 R11, R3.reuse, 0x5, RZ ;  /* 0x00000005030b9819 */ /* 0x042fe400000006ff */
[C---:B------:R-:W-:Y:S01]  /*0890*/  @!P3 SHF.L.U32 R13, R3.reuse, 0x5, RZ ;  /* 0x00000005030db819 */ /* 0x040fe200000006ff */
[C---:B------:R-:W-:Y:S02]  /*08a0*/  IMAD R17, R3.reuse, 0x51, R22 ;  /* 0x0000005103117824 */ /* 0x040fe400078e0216 */
[C---:B------:R-:W-:Y:S01]  /*08b0*/  @!P1 IMAD R22, R0.reuse, 0x3, R11 ;  /* 0x0000000300169824 */ /* 0x040fe200078e020b */
[----:B0-----:R-:W-:Y:S01]  /*08c0*/  @!P2 SHF.L.U32 R9, R3, 0x5, RZ ;  /* 0x000000050309a819 */ /* 0x001fe200000006ff */
[----:B------:R-:W-:-:S04]  /*08d0*/  @!P3 IMAD R46, R0, 0x3, R13 ;  /* 0x00000003002eb824 */ /* 0x000fc800078e020d */
[----:B------:R-:W-:Y:S01]  /*08e0*/  @!P2 IMAD R50, R0, 0x3, R9 ;  /* 0x000000030032a824 */ /* 0x000fe200078e0209 */
[----:B------:R-:W-:Y:S02]  /*08f0*/  LEA R52, R3, 0xa20, 0x6 ;  /* 0x00000a2003347811 */ /* 0x000fe400078e30ff */
[----:B------:R-:W-:Y:S02]  /*0900*/  IADD3 R38, R38, 0x1, RZ ;  /* 0x0000000126267810 */ /* 0x000fe40007ffe0ff */
[----:B-----5:R-:W-:-:S04]  /*0910*/  IADD3 R6, P4, R6, 0x20, RZ ;  /* 0x0000002006067810 */ /* 0x020fc80007f9e0ff */
[----:B------:R-:W-:Y:S01]  /*0920*/  IADD3.X R7, RZ, R7, RZ, P4, !PT ;  /* 0x00000007ff077210 */ /* 0x000fe200027fe4ff */
[----:B--2---:R-:W-:Y:S04]  /*0930*/  STS [R17.X4], R18 ;  /* 0x0000001211007388 */ /* 0x004fe80000004800 */
[----:B---3--:R-:W-:Y:S04]  /*0940*/  STS [R17.X4+0x4], R16 ;  /* 0x0000041011007388 */ /* 0x008fe80000004800 */
[----:B----4-:R-:W-:Y:S04]  /*0950*/  STS [R17.X4+0x8], R14 ;  /* 0x0000080e11007388 */ /* 0x010fe80000004800 */
[----:B------:R-:W-:Y:S04]  /*0960*/  @P0 STS [R17.X4+0x14], R21 ;  /* 0x0000141511000388 */ /* 0x000fe80000004800 */
[----:B------:R-:W-:Y:S04]  /*0970*/  @P0 STS [R17.X4+0xc], R12 ;  /* 0x00000c0c11000388 */ /* 0x000fe80000004800 */
[----:B------:R-:W-:Y:S04]  /*0980*/  @P0 STS [R17.X4+0x10], R20 ;  /* 0x0000101411000388 */ /* 0x000fe80000004800 */
[----:B------:R-:W-:Y:S04]  /*0990*/  @!P1 STS [R22.X4+0xa20], R19 ;  /* 0x000a201316009388 */ /* 0x000fe80000004800 */
[----:B------:R-:W-:Y:S04]  /*09a0*/  @!P3 STS [R46.X4+0xa24], R29 ;  /* 0x000a241d2e00b388 */ /* 0x000fe80000004800 */
[----:B------:R-:W-:Y:S04]  /*09b0*/  @!P2 STS [R50.X4+0xa28], R44 ;  /* 0x000a282c3200a388 */ /* 0x000fe80000004800 */
[----:B------:R-:W-:Y:S06]  /*09c0*/  BAR.SYNC.DEFER_BLOCKING 0x0 ;  /* 0x0000000000007b1d */ /* 0x000fec0000010000 */
[----:B------:R-:W-:Y:S04]  /*09d0*/  LDS R26, [R0.X8] ;  /* 0x00000000001a7984 */ /* 0x000fe80000008800 */
[----:B------:R-:W0:Y:S04]  /*09e0*/  LDS.128 R8, [R52] ;  /* 0x0000000034087984 */ /* 0x000e280000000c00 */
[----:B------:R-:W1:Y:S04]  /*09f0*/  LDS R30, [R0.X8+0xd8] ;  /* 0x0000d800001e7984 */ /* 0x000e680000008800 */
[----:B------:R-:W2:Y:S04]  /*0a00*/  LDS.128 R12, [R52+0x200] ;  /* 0x00020000340c7984 */ /* 0x000ea80000000c00 */
[----:B------:R-:W3:Y:S04]  /*0a10*/  LDS R24, [R0.X8+0x144] ;  /* 0x0001440000187984 */ /* 0x000ee80000008800 */
[----:B------:R-:W4:Y:S04]  /*0a20*/  LDS R48, [R0.X8+0x21c] ;  /* 0x00021c0000307984 */ /* 0x000f280000008800 */
[----:B------:R-:W5:Y:S04]  /*0a30*/  LDS.128 R16, [R52+0x20] ;  /* 0x0000200034107984 */ /* 0x000f680000000c00 */
[----:B------:R-:W5:Y:S04]  /*0a40*/  LDS.128 R20, [R52+0x220] ;  /* 0x0002200034147984 */ /* 0x000f680000000c00 */
[----:B------:R-:W5:Y:S01]  /*0a50*/  LDS R29, [R0.X8+0x288] ;  /* 0x00028800001d7984 */ /* 0x000f620000008800 */
[C---:B0-----:R-:W-:Y:S01]  /*0a60*/  FFMA R51, R8.reuse, R26, R51 ;  /* 0x0000001a08337223 */ /* 0x041fe20000000033 */
[----:B-1----:R-:W-:Y:S01]  /*0a70*/  FFMA R40, R8, R30, R40 ;  /* 0x0000001e08287223 */ /* 0x002fe20000000028 */
[----:B--2---:R-:W-:Y:S01]  /*0a80*/  FFMA R8, R26, R12, R28 ;  /* 0x0000000c1a087223 */ /* 0x004fe2000000001c */
[----:B------:R-:W-:Y:S01]  /*0a90*/  FFMA R12, R12, R30, R42 ;  /* 0x0000001e0c0c7223 */ /* 0x000fe2000000002a */
[----:B---3--:R-:W-:-:S02]  /*0aa0*/  FFMA R28, R24, R9, R51 ;  /* 0x00000009181c7223 */ /* 0x008fc40000000033 */
[----:B------:R-:W0:Y:S01]  /*0ab0*/  LDS R51, [R0.X8+0x360] ;  /* 0x0003600000337984 */ /* 0x000e220000008800 */
[----:B----4-:R-:W-:Y:S01]  /*0ac0*/  FFMA R42, R48, R9, R40 ;  /* 0x00000009302a7223 */ /* 0x010fe20000000028 */
[-C--:B------:R-:W-:Y:S02]  /*0ad0*/  FFMA R9, R24, R13.reuse, R8 ;  /* 0x0000000d18097223 */ /* 0x080fe40000000008 */
[----:B------:R-:W1:Y:S01]  /*0ae0*/  LDS R8, [R0.X8+0x3cc] ;  /* 0x0003cc0000087984 */ /* 0x000e620000008800 */
[-C--:B-----5:R-:W-:Y:S01]  /*0af0*/  FFMA R53, R26, R16.reuse, R53 ;  /* 0x000000101a357223 */ /* 0x0a0fe20000000035 */
[----:B------:R-:W-:Y:S01]  /*0b00*/  FFMA R27, R30, R16, R27 ;  /* 0x000000101e1b7223 */ /* 0x000fe2000000001b */
[----:B------:R-:W-:Y:S01]  /*0b10*/  LEA R16, R3, 0xa20, 0x6 ;  /* 0x00000a2003107811 */ /* 0x000fe200078e30ff */
[-C--:B------:R-:W-:Y:S01]  /*0b20*/  FFMA R26, R26, R20.reuse, R25 ;  /* 0x000000141a1a7223 */ /* 0x080fe20000000019 */
[----:B------:R-:W-:Y:S01]  /*0b30*/  FFMA R13, R48, R13, R12 ;  /* 0x0000000d300d7223 */ /* 0x000fe2000000000c */
[----:B------:R-:W-:Y:S01]  /*0b40*/  FFMA R20, R30, R20, R31 ;  /* 0x000000141e147223 */ /* 0x000fe2000000001f */
[----:B------:R-:W2:Y:S01]  /*0b50*/  LDS R12, [R0.X8+0x4a4] ;  /* 0x0004a400000c7984 */ /* 0x000ea20000008800 */
[-C--:B------:R-:W-:Y:S01]  /*0b60*/  FFMA R31, R24, R17.reuse, R53 ;  /* 0x00000011181f7223 */ /* 0x080fe20000000035 */
[----:B------:R-:W-:Y:S01]  /*0b70*/  FFMA R44, R48, R17, R27 ;  /* 0x00000011302c7223 */ /* 0x000fe2000000001b */
[-C--:B------:R-:W-:Y:S01]  /*0b80*/  FFMA R40, R24, R21.reuse, R26 ;  /* 0x0000001518287223 */ /* 0x080fe2000000001a */
[----:B------:R-:W-:Y:S04]  /*0b90*/  LDS R17, [R0.X8+0x510] ;  /* 0x0005100000117984 */ /* 0x000fe80000008800 */
[----:B------:R-:W3:Y:S01]  /*0ba0*/  LDS.128 R24, [R16+0x10] ;  /* 0x0000100010187984 */ /* 0x000ee20000000c00 */
[----:B------:R-:W-:Y:S01]  /*0bb0*/  FFMA R48, R48, R21, R20 ;  /* 0x0000001530307223 */ /* 0x000fe20000000014 */
[C---:B------:R-:W-:Y:S01]  /*0bc0*/  FFMA R53, R29.reuse, R10, R28 ;  /* 0x0000000a1d357223 */ /* 0x040fe2000000001c */
[C---:B------:R-:W-:Y:S01]  /*0bd0*/  FFMA R46, R29.reuse, R14, R9 ;  /* 0x0000000e1d2e7223 */ /* 0x040fe20000000009 */
[C---:B------:R-:W-:Y:S01]  /*0be0*/  FFMA R20, R29.reuse, R18, R31 ;  /* 0x000000121d147223 */ /* 0x040fe2000000001f */
[----:B------:R-:W-:Y:S01]  /*0bf0*/  FFMA R40, R29, R22, R40 ;  /* 0x000000161d287223 */ /* 0x000fe20000000028 */
[----:B------:R-:W4:Y:S04]  /*0c00*/  LDS R21, [R0.X8+0x5e8] ;  /* 0x0005e80000157984 */ /* 0x000f280000008800 */
[----:B------:R-:W5:Y:S01]  /*0c10*/  LDS.128 R28, [R16+0x210] ;  /* 0x00021000101c7984 */ /* 0x000f620000000c00 */
[C---:B0-----:R-:W-:Y:S01]  /*0c20*/  FFMA R9, R51.reuse, R10, R42 ;  /* 0x0000000a33097223 */ /* 0x041fe2000000002a */
[C---:B------:R-:W-:Y:S01]  /*0c30*/  FFMA R10, R51.reuse, R14, R13 ;  /* 0x0000000e330a7223 */ /* 0x040fe2000000000d */
[C---:B------:R-:W-:Y:S01]  /*0c40*/  FFMA R14, R51.reuse, R18, R44 ;  /* 0x00000012330e7223 */ /* 0x040fe2000000002c */
[----:B------:R-:W-:Y:S01]  /*0c50*/  FFMA R44, R51, R22, R48 ;  /* 0x00000016332c7223 */ /* 0x000fe20000000030 */
[----:B------:R-:W0:Y:S01]  /*0c60*/  LDS R42, [R0.X8+0x72c] ;  /* 0x00072c00002a7984 */ /* 0x000e220000008800 */
[C---:B-1----:R-:W-:Y:S01]  /*0c70*/  FFMA R13, R8.reuse, R11, R53 ;  /* 0x0000000b080d7223 */ /* 0x042fe20000000035 */
[C---:B------:R-:W-:Y:S01]  /*0c80*/  FFMA R18, R8.reuse, R15, R46 ;  /* 0x0000000f08127223 */ /* 0x040fe2000000002e */
[C---:B------:R-:W-:Y:S01]  /*0c90*/  FFMA R22, R8.reuse, R23, R40 ;  /* 0x0000001708167223 */ /* 0x040fe20000000028 */
[----:B------:R-:W-:Y:S01]  /*0ca0*/  FFMA R20, R8, R19, R20 ;  /* 0x0000001308147223 */ /* 0x000fe20000000014 */
[----:B------:R-:W1:Y:S01]  /*0cb0*/  LDS R40, [R0.X8+0x654] ;  /* 0x0006540000287984 */ /* 0x000e620000008800 */
[C---:B--2---:R-:W-:Y:S01]  /*0cc0*/  FFMA R46, R12.reuse, R11, R9 ;  /* 0x0000000b0c2e7223 */ /* 0x044fe20000000009 */
[C---:B------:R-:W-:Y:S01]  /*0cd0*/  FFMA R51, R12.reuse, R15, R10 ;  /* 0x0000000f0c337223 */ /* 0x040fe2000000000a */
[C---:B------:R-:W-:Y:S01]  /*0ce0*/  FFMA R48, R12.reuse, R19, R14 ;  /* 0x000000130c307223 */ /* 0x040fe2000000000e */
[----:B------:R-:W2:Y:S01]  /*0cf0*/  LDS.128 R8, [R16+0x30] ;  /* 0x0000300010087984 */ /* 0x000ea20000000c00 */
[----:B------:R-:W-:-:S03]  /*0d00*/  FFMA R44, R12, R23, R44 ;  /* 0x000000170c2c7223 */ /* 0x000fc6000000002c */
[----:B------:R-:W-:Y:S01]  /*0d10*/  LDS R23, [R0.X8+0x870] ;  /* 0x0008700000177984 */ /* 0x000fe20000008800 */
[----:B---3--:R-:W-:-:S03]  /*0d20*/  FFMA R19, R24, R17, R13 ;  /* 0x0000001118137223 */ /* 0x008fc6000000000d */
[----:B------:R-:W3:Y:S01]  /*0d30*/  LDS.128 R12, [R16+0x230] ;  /* 0x00023000100c7984 */ /* 0x000ee20000000c00 */
[----:B----4-:R-:W-:-:S03]  /*0d40*/  FFMA R53, R24, R21, R46 ;  /* 0x0000001518357223 */ /* 0x010fc6000000002e */
[----:B------:R-:W-:Y:S01]  /*0d50*/  LDS R24, [R0.X8+0x8dc] ;  /* 0x0008dc0000187984 */ /* 0x000fe20000008800 */
[----:B-----5:R-:W-:-:S03]  /*0d60*/  FFMA R52, R28, R21, R51 ;  /* 0x000000151c347223 */ /* 0x020fc60000000033 */
[----:B------:R-:W4:Y:S01]  /*0d70*/  LDS R51, [R0.X8+0x798] ;  /* 0x0007980000337984 */ /* 0x000f220000008800 */
[----:B------:R-:W-:-:S03]  /*0d80*/  FFMA R46, R17, R28, R18 ;  /* 0x0000001c112e7223 */ /* 0x000fc60000000012 */
[----:B------:R-:W5:Y:S01]  /*0d90*/  LDS R18, [R0.X8+0x9b4] ;  /* 0x0009b40000127984 */ /* 0x000f620000008800 */
[----:B------:R-:W-:-:S04]  /*0da0*/  IADD3 R34, P1, R34, 0x6200, RZ ;  /* 0x0000620022227810 */ /* 0x000fc80007f3e0ff */
[----:B------:R-:W-:Y:S01]  /*0db0*/  IADD3.X R35, RZ, R35, RZ, P1, !PT ;  /* 0x00000023ff237210 */ /* 0x000fe20000ffe4ff */
[-C--:B0-----:R-:W-:Y:S01]  /*0dc0*/  FFMA R50, R42, R25.reuse, R53 ;  /* 0x000000192a327223 */ /* 0x081fe20000000035 */
[----:B------:R-:W-:Y:S01]  /*0dd0*/  ISETP.NE.AND P1, PT, R38, 0x40, PT ;  /* 0x000000402600780c */ /* 0x000fe20003f25270 */
[C---:B-1----:R-:W-:Y:S01]  /*0de0*/  FFMA R28, R40.reuse, R25, R19 ;  /* 0x00000019281c7223 */ /* 0x042fe20000000013 */
[-C--:B------:R-:W-:Y:S01]  /*0df0*/  FFMA R19, R40, R29.reuse, R46 ;  /* 0x0000001d28137223 */ /* 0x080fe2000000002e */
[-C--:B--2---:R-:W-:Y:S01]  /*0e00*/  FFMA R25, R17, R8.reuse, R20 ;  /* 0x0000000811197223 */ /* 0x084fe20000000014 */
[----:B------:R-:W-:Y:S01]  /*0e10*/  FFMA R53, R21, R8, R48 ;  /* 0x0000000815357223 */ /* 0x000fe20000000030 */
[----:B------:R-:W-:Y:S02]  /*0e20*/  FFMA R29, R42, R29, R52 ;  /* 0x0000001d2a1d7223 */ /* 0x000fe40000000034 */
[-C--:B------:R-:W-:Y:S01]  /*0e30*/  FFMA R25, R40, R9.reuse, R25 ;  /* 0x0000000928197223 */ /* 0x080fe20000000019 */
[----:B------:R-:W-:Y:S01]  /*0e40*/  FFMA R53, R42, R9, R53 ;  /* 0x000000092a357223 */ /* 0x000fe20000000035 */
[-C--:B---3--:R-:W-:Y:S01]  /*0e50*/  FFMA R22, R17, R12.reuse, R22 ;  /* 0x0000000c11167223 */ /* 0x088fe20000000016 */
[----:B------:R-:W-:-:S03]  /*0e60*/  FFMA R44, R21, R12, R44 ;  /* 0x0000000c152c7223 */ /* 0x000fc6000000002c */
[-C--:B------:R-:W-:Y:S01]  /*0e70*/  FFMA R9, R40, R13.reuse, R22 ;  /* 0x0000000d28097223 */ /* 0x080fe20000000016 */
[----:B------:R-:W-:Y:S01]  /*0e80*/  FFMA R13, R42, R13, R44 ;  /* 0x0000000d2a0d7223 */ /* 0x000fe2000000002c */
[----:B------:R-:W-:Y:S01]  /*0e90*/  FFMA R29, R23, R30, R29 ;  /* 0x0000001e171d7223 */ /* 0x000fe2000000001d */
[----:B------:R-:W-:Y:S01]  /*0ea0*/  IADD3 R36, P3, R36, 0x20, RZ ;  /* 0x0000002024247810 */ /* 0x000fe20007f7e0ff */
[C---:B----4-:R-:W-:Y:S01]  /*0eb0*/  FFMA R17, R51.reuse, R26, R28 ;  /* 0x0000001a33117223 */ /* 0x050fe2000000001c */
[C---:B------:R-:W-:Y:S01]  /*0ec0*/  FFMA R12, R51.reuse, R14, R9 ;  /* 0x0000000e330c7223 */ /* 0x040fe20000000009 */
[C---:B------:R-:W-:Y:S01]  /*0ed0*/  FFMA R28, R51.reuse, R30, R19 ;  /* 0x0000001e331c7223 */ /* 0x040fe20000000013 */
[----:B------:R-:W-:Y:S01]  /*0ee0*/  FFMA R8, R51, R10, R25 ;  /* 0x0000000a33087223 */ /* 0x000fe20000000019 */
[C---:B------:R-:W-:Y:S01]  /*0ef0*/  FFMA R9, R23.reuse, R26, R50 ;  /* 0x0000001a17097223 */ /* 0x040fe20000000032 */
[C---:B------:R-:W-:Y:S01]  /*0f00*/  FFMA R10, R23.reuse, R10, R53 ;  /* 0x0000000a170a7223 */ /* 0x040fe20000000035 */
[----:B------:R-:W-:Y:S01]  /*0f10*/  FFMA R14, R23, R14, R13 ;  /* 0x0000000e170e7223 */ /* 0x000fe2000000000d */
[----:B------:R-:W-:Y:S01]  /*0f20*/  IADD3 R32, P2, R32, 0x20, RZ ;  /* 0x0000002020207810 */ /* 0x000fe20007f5e0ff */
[C---:B------:R-:W-:Y:S01]  /*0f30*/  FFMA R51, R24.reuse, R27, R17 ;  /* 0x0000001b18337223 */ /* 0x040fe20000000011 */
[----:B------:R-:W-:Y:S01]  /*0f40*/  FFMA R28, R24, R31, R28 ;  /* 0x0000001f181c7223 */ /* 0x000fe2000000001c */
[C---:B-----5:R-:W-:Y:S01]  /*0f50*/  FFMA R40, R18.reuse, R27, R9 ;  /* 0x0000001b12287223 */ /* 0x060fe20000000009 */
[----:B------:R-:W-:Y:S01]  /*0f60*/  FFMA R42, R18, R31, R29 ;  /* 0x0000001f122a7223 */ /* 0x000fe2000000001d */
[C---:B------:R-:W-:Y:S01]  /*0f70*/  FFMA R53, R24.reuse, R11, R8 ;  /* 0x0000000b18357223 */ /* 0x040fe20000000008 */
[----:B------:R-:W-:Y:S01]  /*0f80*/  FFMA R25, R24, R15, R12 ;  /* 0x0000000f18197223 */ /* 0x000fe2000000000c */
[C---:B------:R-:W-:Y:S01]  /*0f90*/  FFMA R27, R18.reuse, R11, R10 ;  /* 0x0000000b121b7223 */ /* 0x040fe2000000000a */
[----:B------:R-:W-:Y:S01]  /*0fa0*/  FFMA R31, R18, R15, R14 ;  /* 0x0000000f121f7223 */ /* 0x000fe2000000000e */
[----:B------:R-:W-:-:S02]  /*0fb0*/  IADD3.X R33, RZ, R33, RZ, P3, !PT ;  /* 0x00000021ff217210 */ /* 0x000fc40001ffe4ff */
[----:B------:R-:W-:Y:S01]  /*0fc0*/  IADD3.X R37, RZ, R37, RZ, P2, !PT ;  /* 0x00000025ff257210 */ /* 0x000fe200017fe4ff */
[----:B------:R-:W-:Y:S05]  /*0fd0*/  @P1 BRA `(.L_x_5) ;  /* 0xfffff6a000001947 */ /* 0x000fea000383ffff */
[----:B------:R-:W-:Y:S01]  /*0fe0*/  LEA R6, R2, R3, 0x4 ;  /* 0x0000000302067211 */ /* 0x000fe200078e20ff */
[----:B------:R-:W-:Y:S01]  /*0ff0*/  ULDC.64 UR4, c[0x0][0x118] ;  /* 0x0000460000047ab9 */ /* 0x000fe20000000a00 */
[----:B------:R-:W-:Y:S02]  /*1000*/  MOV R11, 0x4 ;  /* 0x00000004000b7802 */ /* 0x000fe40000000f00 */
[----:B------:R-:W-:-:S05]  /*1010*/  SHF.L.U32 R6, R6, 0x1, RZ ;  /* 0x0000000106067819 */ /* 0x000fca00000006ff */
[----:B------:R-:W-:-:S05]  /*1020*/  IMAD.WIDE R6, R6, R11, c[0x0][0x178] ;  /* 0x00005e0006067625 */ /* 0x000fca00078e020b */
[----:B------:R-:W2:Y:S04]  /*1030*/  LDG.E.CONSTANT R9, [R6.64+0x40] ;  /* 0x0000400406097981 */ /* 0x000ea8000c1e9900 */
[----:B------:R-:W3:Y:S04]  /*1040*/  LDG.E.CONSTANT R4, [R6.64] ;  /* 0x0000000406047981 */ /* 0x000ee8000c1e9900 */
[----:B------:R-:W4:Y:S04]  /*1050*/  LDG.E.CONSTANT R8, [R6.64+0x4] ;  /* 0x0000040406087981 */ /* 0x000f28000c1e9900 */
[----:B------:R-:W5:Y:S01]  /*1060*/  LDG.E.CONSTANT R10, [R6.64+0x44] ;  /* 0x00004404060a7981 */ /* 0x000f62000c1e9900 */
[----:B------:R-:W-:-:S04]  /*1070*/  IMAD R3, R3, 0x188, R0 ;  /* 0x0000018803037824 */ /* 0x000fc800078e0200 */
[----:B------:R-:W-:-:S04]  /*1080*/  IMAD R2, R2, 0x1880, R3 ;  /* 0x0000188002027824 */ /* 0x000fc800078e0203 */
[----:B------:R-:W-:-:S04]  /*1090*/  IMAD R2, R5, 0x1c, R2 ;  /* 0x0000001c05027824 */ /* 0x000fc800078e0202 */
[----:B------:R-:W-:Y:S01]  /*10a0*/  IMAD.WIDE R2, R2, R11, c[0x0][0x160] ;  /* 0x0000580002027625 */ /* 0x000fe200078e020b */
[--C-:B--2---:R-:W-:Y:S01]  /*10b0*/  FADD R5, R28, R9.reuse ;  /* 0x000000091c057221 */ /* 0x104fe20000000000 */
[----:B------:R-:W-:Y:S01]  /*10c0*/  FADD R9, R42, R9 ;  /* 0x000000092a097221 */ /* 0x000fe20000000000 */
[--C-:B---3--:R-:W-:Y:S01]  /*10d0*/  FADD R51, R51, R4.reuse ;  /* 0x0000000433337221 */ /* 0x108fe20000000000 */
[----:B------:R-:W-:Y:S01]  /*10e0*/  FADD R11, R40, R4 ;  /* 0x00000004280b7221 */ /* 0x000fe20000000000 */
[--C-:B----4-:R-:W-:Y:S01]  /*10f0*/  FADD R53, R53, R8.reuse ;  /* 0x0000000835357221 */ /* 0x110fe20000000000 */
[----:B------:R-:W-:Y:S01]  /*1100*/  FADD R27, R27, R8 ;  /* 0x000000081b1b7221 */ /* 0x000fe20000000000 */
[--C-:B-----5:R-:W-:Y:S01]  /*1110*/  FADD R25, R25, R10.reuse ;  /* 0x0000000a19197221 */ /* 0x120fe20000000000 */
[----:B------:R-:W-:Y:S01]  /*1120*/  FADD R31, R31, R10 ;  /* 0x0000000a1f1f7221 */ /* 0x000fe20000000000 */
[----:B------:R-:W-:Y:S04]  /*1130*/  STG.E [R2.64], R51 ;  /* 0x0000003302007986 */ /* 0x000fe8000c101904 */
[----:B------:R-:W-:Y:S04]  /*1140*/  STG.E [R2.64+0x38], R11 ;  /* 0x0000380b02007986 */ /* 0x000fe8000c101904 */
[----:B------:R-:W-:Y:S04]  /*1150*/  STG.E [R2.64+0x3100], R5 ;  /* 0x0031000502007986 */ /* 0x000fe8000c101904 */
[----:B------:R-:W-:Y:S04]  /*1160*/  STG.E [R2.64+0x3138], R9 ;  /* 0x0031380902007986 */ /* 0x000fe8000c101904 */
[----:B------:R-:W-:Y:S04]  /*1170*/  STG.E [R2.64+0x310], R53 ;  /* 0x0003103502007986 */ /* 0x000fe8000c101904 */
[----:B------:R-:W-:Y:S04]  /*1180*/  STG.E [R2.64+0x348], R27 ;  /* 0x0003481b02007986 */ /* 0x000fe8000c101904 */
[----:B------:R-:W-:Y:S04]  /*1190*/  STG.E [R2.64+0x3410], R25 ;  /* 0x0034101902007986 */ /* 0x000fe8000c101904 */
[----:B------:R-:W-:Y:S01]  /*11a0*/  STG.E [R2.64+0x3448], R31 ;  /* 0x0034481f02007986 */ /* 0x000fe2000c101904 */
[----:B------:R-:W-:Y:S05]  /*11b0*/  EXIT ;  /* 0x000000000000794d */ /* 0x000fea0003800000 */
.L_x_6:
        /* <DEDUP_REMOVED lines=12> */
.L_x_113:


//--------------------- .text.tvmgen_default_fused_nn_contrib_conv2d_winograd_without_weight_transform_add_nn_relu_3_kernel_1 --------------------------
	.section	.text.tvmgen_default_fused_nn_contrib_conv2d_winograd_without_weight_transform_add_nn_relu_3_kernel_1,"ax",@progbits
	.sectionflags	@"SHF_BARRIERS=1"
	.sectioninfo	@"SHI_REGISTERS=40"
	.align	128
        .global         tvmgen_default_fused_nn_contrib_conv2d_winograd_without_weight_transform_add_nn_relu_3_kernel_1
        .type           tvmgen_default_fused_nn_contrib_conv2d_winograd_without_weight_transform_add_nn_relu_3_kernel_1,@function
        .size           tvmgen_default_fused_nn_contrib_conv2d_winograd_without_weight_transform_add_nn_relu_3_kernel_1,(.L_x_114 - tvmgen_default_fused_nn_contrib_conv2d_winograd_without_weight_transform_add_nn_relu_3_kernel_1)
        .other          tvmgen_default_fused_nn_contrib_conv2d_winograd_without_weight_transform_add_nn_relu_3_kernel_1,@"STO_CUDA_ENTRY STV_DEFAULT"
tvmgen_default_fused_nn_contrib_conv2d_winograd_without_weight_transform_add_nn_relu_3_kernel_1:
.text.tvmgen_default_fused_nn_contrib_conv2d_winograd_without_weight_transform_add_nn_relu_3_kernel_1:
[----:B------:R-:W-:Y:S02]  /*0000*/  MOV R1, c[0x0][0x28] ;  /* 0x00000a0000017a02 */ /* 0x000fe40000000f00 */
[----:B------:R-:W0:Y:S01]  /*0010*/  S2R R0, SR_TID.Y ;  /* 0x0000000000007919 */ /* 0x000e220000002200 */
[----:B------:R-:W-:Y:S01]  /*0020*/  MOV R7, RZ ;  /* 0x000000ff00077202 */ /* 0x000fe20000000f00 */
[----:B------:R-:W-:Y:S01]  /*0030*/  CS2R R14, SRZ ;  /* 0x00000000000e7805 */ /* 0x000fe2000001ff00 */
[----:B------:R-:W-:Y:S01]  /*0040*/  MOV R34, RZ ;  /* 0x000000ff00227202 */ /* 0x000fe20000000f00 */
[----:B------:R-:W1:Y:S01]  /*0050*/  S2R R2, SR_CTAID.Z ;  /* 0x0000000000027919 */ /* 0x000e620000002700 */
[----:B------:R-:W-:Y:S01]  /*0060*/  MOV R32, RZ ;  /* 0x000000ff00207202 */ /* 0x000fe20000000f00 */
[----:B------:R-:W-:Y:S01]  /*0070*/  CS2R R12, SRZ ;  /* 0x00000000000c7805 */ /* 0x000fe2000001ff00 */
[----:B------:R-:W-:Y:S01]  /*0080*/  MOV R30, RZ ;  /* 0x000000ff001e7202 */ /* 0x000fe20000000f00 */
[----:B------:R-:W1:Y:S01]  /*0090*/  S2R R3, SR_TID.X ;  /* 0x0000000000037919 */ /* 0x000e620000002100 */
[----:B------:R-:W-:Y:S01]  /*00a0*/  MOV R29, RZ ;  /* 0x000000ff001d7202 */ /* 0x000fe20000000f00 */
[----:B------:R-:W-:-:S02]  /*00b0*/  ULDC.64 UR4, c[0x0][0x118] ;  /* 0x0000460000047ab9 */ /* 0x000fc40000000a00 */
[----:B------:R-:W2:Y:S01]  /*00c0*/  S2R R5, SR_CTAID.Y ;  /* 0x0000000000057919 */ /* 0x000ea20000002600 */
[C---:B0-----:R-:W-:Y:S02]  /*00d0*/  SHF.L.U32 R27, R0.reuse, 0x6, RZ ;  /* 0x00000006001b7819 */ /* 0x041fe400000006ff */
[----:B------:R-:W-:Y:S02]  /*00e0*/  SHF.L.U32 R26, R0, 0x3, RZ ;  /* 0x00000003001a7819 */ /* 0x000fe400000006ff */
[----:B------:R-:W-:Y:S02]  /*00f0*/  LOP3.LUT R28, R27, 0xfffffe00, RZ, 0xc0, !PT ;  /* 0xfffffe001b1c7812 */ /* 0x000fe400078ec0ff */
[----:B------:R-:W-:Y:S02]  /*0100*/  LOP3.LUT R9, R26, 0x38, RZ, 0xc0, !PT ;  /* 0x000000381a097812 */ /* 0x000fe400078ec0ff */
[----:B-1----:R-:W-:-:S04]  /*0110*/  LEA R4, R2, R3, 0x12 ;  /* 0x0000000302047211 */ /* 0x002fc800078e90ff */
[----:B--2---:R-:W-:-:S04]  /*0120*/  LEA R6, R5, R4, 0x6 ;  /* 0x0000000405067211 */ /* 0x004fc800078e30ff */
[----:B------:R-:W-:Y:S01]  /*0130*/  IADD3 R28, R9, R6, R28 ;  /* 0x00000006091c7210 */ /* 0x000fe20007ffe01c */
[----:B------:R-:W-:-:S05]  /*0140*/  IMAD R9, R2, -0x3e000, R4 ;  /* 0xfffc200002097824 */ /* 0x000fca00078e0204 */
[C---:B------:R-:W-:Y:S02]  /*0150*/  IADD3 R6, R26.reuse, R9, RZ ;  /* 0x000000091a067210 */ /* 0x040fe40007ffe0ff */
[----:B------:R-:W-:Y:S02]  /*0160*/  IADD3 R26, R26, R3, RZ ;  /* 0x000000031a1a7210 */ /* 0x000fe40007ffe0ff */
.L_x_7:
[C---:B------:R-:W-:Y:S01]  /*0170*/  LEA R11, R7.reuse, R28, 0xd ;  /* 0x0000001c070b7211 */ /* 0x040fe200078e68ff */
[----:B------:R-:W-:Y:S01]  /*0180*/  BAR.SYNC.DEFER_BLOCKING 0x0 ;  /* 0x0000000000007b1d */ /* 0x000fe20000010000 */
[----:B------:R-:W-:Y:S02]  /*0190*/  MOV R4, 0x4 ;  /* 0x0000000400047802 */ /* 0x000fe40000000f00 */
[----:B------:R-:W-:-:S03]  /*01a0*/  LEA R9, R7, R6, 0x8 ;  /* 0x0000000607097211 */ /* 0x000fc600078e40ff */
[----:B------:R-:W-:-:S04]  /*01b0*/  IMAD.WIDE R10, R11, R4, c[0x0][0x170] ;  /* 0x00005c000b0a7625 */ /* 0x000fc800078e0204 */
[----:B------:R-:W-:Y:S01]  /*01c0*/  IMAD.WIDE R8, R9, R4, c[0x0][0x168] ;  /* 0x00005a0009087625 */ /* 0x000fe200078e0204 */
[----:B------:R-:W2:Y:S04]  /*01d0*/  LDG.E.CONSTANT R17, [R10.64] ;  /* 0x000000040a117981 */ /* 0x000ea8000c1e9900 */
[----:B------:R-:W3:Y:S04]  /*01e0*/  LDG.E.CONSTANT R19, [R10.64+0x1000] ;  /* 0x001000040a137981 */ /* 0x000ee8000c1e9900 */
[----:B------:R-:W4:Y:S04]  /*01f0*/  LDG.E.CONSTANT R21, [R10.64+0x2000] ;  /* 0x002000040a157981 */ /* 0x000f28000c1e9900 */
[----:B------:R-:W5:Y:S04]  /*0200*/  LDG.E.CONSTANT R23, [R10.64+0x3000] ;  /* 0x003000040a177981 */ /* 0x000f68000c1e9900 */
[----:B------:R-:W5:Y:S04]  /*0210*/  LDG.E.CONSTANT R31, [R10.64+0x4000] ;  /* 0x004000040a1f7981 */ /* 0x000f68000c1e9900 */
[----:B------:R-:W5:Y:S04]  /*0220*/  LDG.E.CONSTANT R33, [R10.64+0x5000] ;  /* 0x005000040a217981 */ /* 0x000f68000c1e9900 */
[----:B------:R-:W5:Y:S04]  /*0230*/  LDG.E.CONSTANT R35, [R10.64+0x6000] ;  /* 0x006000040a237981 */ /* 0x000f68000c1e9900 */
[----:B------:R-:W5:Y:S04]  /*0240*/  LDG.E.CONSTANT R37, [R10.64+0x7000] ;  /* 0x007000040a257981 */ /* 0x000f68000c1e9900 */
[----:B------:R-:W5:Y:S04]  /*0250*/  LDG.E.CONSTANT R22, [R8.64] ;  /* 0x0000000408167981 */ /* 0x000f68000c1e9900 */
[----:B------:R-:W5:Y:S01]  /*0260*/  LDG.E.CONSTANT R25, [R8.64+0x200] ;  /* 0x0002000408197981 */ /* 0x000f62000c1e9900 */
[----:B------:R-:W-:-:S04]  /*0270*/  IADD3 R7, R7, 0x1, RZ ;  /* 0x0000000107077810 */ /* 0x000fc80007ffe0ff */
[----:B------:R-:W-:Y:S01]  /*0280*/  ISETP.GE.U32.AND P0, PT, R7, 0x20, PT ;  /* 0x000000200700780c */ /* 0x000fe20003f06070 */
[----:B--2---:R-:W-:Y:S04]  /*0290*/  STS [R26.X4], R17 ;  /* 0x000000111a007388 */ /* 0x004fe80000004800 */
[----:B---3--:R-:W-:Y:S04]  /*02a0*/  STS [R26.X4+0x200], R19 ;  /* 0x000200131a007388 */ /* 0x008fe80000004800 */
[----:B----4-:R-:W-:Y:S04]  /*02b0*/  STS [R26.X4+0x400], R21 ;  /* 0x000400151a007388 */ /* 0x010fe80000004800 */
[----:B-----5:R-:W-:Y:S04]  /*02c0*/  STS [R26.X4+0x600], R23 ;  /* 0x000600171a007388 */ /* 0x020fe80000004800 */
[----:B------:R-:W-:Y:S04]  /*02d0*/  STS [R26.X4+0x800], R31 ;  /* 0x0008001f1a007388 */ /* 0x000fe80000004800 */
[----:B------:R-:W-:Y:S04]  /*02e0*/  STS [R26.X4+0xa00], R33 ;  /* 0x000a00211a007388 */ /* 0x000fe80000004800 */
[----:B------:R-:W-:Y:S04]  /*02f0*/  STS [R26.X4+0xc00], R35 ;  /* 0x000c00231a007388 */ /* 0x000fe80000004800 */
[----:B------:R-:W-:Y:S04]  /*0300*/  STS [R26.X4+0xe00], R37 ;  /* 0x000e00251a007388 */ /* 0x000fe80000004800 */
[----:B------:R-:W-:Y:S04]  /*0310*/  STS [R26.X4+0x1000], R22 ;  /* 0x001000161a007388 */ /* 0x000fe80000004800 */
[----:B------:R-:W-:Y:S04]  /*0320*/  STS [R26.X4+0x1200], R25 ;  /* 0x001200191a007388 */ /* 0x000fe80000004800 */
[----:B------:R-:W-:Y:S06]  /*0330*/  BAR.SYNC.DEFER_BLOCKING 0x0 ;  /* 0x0000000000007b1d */ /* 0x000fec0000010000 */
[----:B------:R-:W-:Y:S04]  /*0340*/  LDS.64 R24, [R3.X8+0x1000] ;  /* 0x0010000003187984 */ /* 0x000fe80000008a00 */
[----:B------:R-:W0:Y:S04]  /*0350*/  LDS.128 R16, [R0.X16] ;  /* 0x0000000000107984 */ /* 0x000e28000000cc00 */
[----:B------:R-:W-:Y:S04]  /*0360*/  LDS.64 R20, [R3.X8+0x1040] ;  /* 0x0010400003147984 */ /* 0x000fe80000008a00 */
[----:B------:R-:W1:Y:S04]  /*0370*/  LDS.128 R8, [R0.X16+0x100] ;  /* 0x0001000000087984 */ /* 0x000e68000000cc00 */
[----:B------:R-:W-:Y:S01]  /*0380*/  LDS.64 R22, [R3.X8+0x1080] ;  /* 0x0010800003167984 */ /* 0x000fe20000008a00 */
[----:B0-----:R-:W-:Y:S01]  /*0390*/  FFMA R31, R24, R16, R15 ;  /* 0x00000010181f7223 */ /* 0x001fe2000000000f */
[----:B------:R-:W-:Y:S01]  /*03a0*/  FFMA R33, R16, R25, R13 ;  /* 0x0000001910217223 */ /* 0x000fe2000000000d */
[CC--:B------:R-:W-:Y:S01]  /*03b0*/  FFMA R16, R24.reuse, R17.reuse, R12 ;  /* 0x0000001118107223 */ /* 0x0c0fe2000000000c */
[C---:B------:R-:W-:Y:S01]  /*03c0*/  FFMA R36, R25.reuse, R17, R14 ;  /* 0x0000001119247223 */ /* 0x040fe2000000000e */
[CC--:B------:R-:W-:Y:S01]  /*03d0*/  FFMA R29, R24.reuse, R18.reuse, R29 ;  /* 0x00000012181d7223 */ /* 0x0c0fe2000000001d */
[----:B------:R-:W0:Y:S01]  /*03e0*/  LDS.128 R12, [R0.X16+0x200] ;  /* 0x00020000000c7984 */ /* 0x000e22000000cc00 */
[C---:B------:R-:W-:Y:S01]  /*03f0*/  FFMA R30, R25.reuse, R18, R30 ;  /* 0x00000012191e7223 */ /* 0x040fe2000000001e */
[----:B------:R-:W-:Y:S01]  /*0400*/  FFMA R32, R24, R19, R32 ;  /* 0x0000001318207223 */ /* 0x000fe20000000020 */
[----:B-1----:R-:W-:Y:S01]  /*0410*/  FFMA R31, R20, R8, R31 ;  /* 0x00000008141f7223 */ /* 0x002fe2000000001f */
[----:B------:R-:W-:Y:S01]  /*0420*/  FFMA R33, R8, R21, R33 ;  /* 0x0000001508217223 */ /* 0x000fe20000000021 */
[----:B------:R-:W-:Y:S01]  /*0430*/  FFMA R34, R25, R19, R34 ;  /* 0x0000001319227223 */ /* 0x000fe20000000022 */
[CC--:B------:R-:W-:Y:S01]  /*0440*/  FFMA R8, R20.reuse, R9.reuse, R16 ;  /* 0x0000000914087223 */ /* 0x0c0fe20000000010 */
[----:B------:R-:W-:Y:S01]  /*0450*/  LDS.64 R24, [R3.X8+0x10c0] ;  /* 0x0010c00003187984 */ /* 0x000fe20000008a00 */
[C---:B------:R-:W-:Y:S01]  /*0460*/  FFMA R36, R21.reuse, R9, R36 ;  /* 0x0000000915247223 */ /* 0x040fe20000000024 */
[CC--:B------:R-:W-:Y:S01]  /*0470*/  FFMA R29, R20.reuse, R10.reuse, R29 ;  /* 0x0000000a141d7223 */ /* 0x0c0fe2000000001d */
[C---:B------:R-:W-:Y:S01]  /*0480*/  FFMA R30, R21.reuse, R10, R30 ;  /* 0x0000000a151e7223 */ /* 0x040fe2000000001e */
[----:B------:R-:W1:Y:S01]  /*0490*/  LDS.128 R16, [R0.X16+0x300] ;  /* 0x0003000000107984 */ /* 0x000e62000000cc00 */
[-C--:B------:R-:W-:Y:S01]  /*04a0*/  FFMA R32, R20, R11.reuse, R32 ;  /* 0x0000000b14207223 */ /* 0x080fe20000000020 */
[----:B------:R-:W-:-:S02]  /*04b0*/  FFMA R34, R21, R11, R34 ;  /* 0x0000000b15227223 */ /* 0x000fc40000000022 */
[----:B------:R-:W-:Y:S01]  /*04c0*/  LDS.64 R20, [R3.X8+0x1100] ;  /* 0x0011000003147984 */ /* 0x000fe20000008a00 */
[----:B0-----:R-:W-:Y:S01]  /*04d0*/  FFMA R31, R22, R12, R31 ;  /* 0x0000000c161f7223 */ /* 0x001fe2000000001f */
[----:B------:R-:W-:Y:S01]  /*04e0*/  FFMA R33, R12, R23, R33 ;  /* 0x000000170c217223 */ /* 0x000fe20000000021 */
[CC--:B------:R-:W-:Y:S01]  /*04f0*/  FFMA R12, R22.reuse, R13.reuse, R8 ;  /* 0x0000000d160c7223 */ /* 0x0c0fe20000000008 */
[C---:B------:R-:W-:Y:S01]  /*0500*/  FFMA R36, R23.reuse, R13, R36 ;  /* 0x0000000d17247223 */ /* 0x040fe20000000024 */
[----:B------:R-:W0:Y:S01]  /*0510*/  LDS.128 R8, [R0.X16+0x400] ;  /* 0x0004000000087984 */ /* 0x000e22000000cc00 */
[CC--:B------:R-:W-:Y:S01]  /*0520*/  FFMA R29, R22.reuse, R14.reuse, R29 ;  /* 0x0000000e161d7223 */ /* 0x0c0fe2000000001d */
[C---:B------:R-:W-:Y:S01]  /*0530*/  FFMA R30, R23.reuse, R14, R30 ;  /* 0x0000000e171e7223 */ /* 0x040fe2000000001e */
[-C--:B------:R-:W-:Y:S01]  /*0540*/  FFMA R32, R22, R15.reuse, R32 ;  /* 0x0000000f16207223 */ /* 0x080fe20000000020 */
[----:B------:R-:W-:Y:S02]  /*0550*/  FFMA R34, R23, R15, R34 ;  /* 0x0000000f17227223 */ /* 0x000fe40000000022 */
[----:B------:R-:W-:Y:S01]  /*0560*/  LDS.64 R22, [R3.X8+0x1140] ;  /* 0x0011400003167984 */ /* 0x000fe20000008a00 */
[----:B-1----:R-:W-:Y:S01]  /*0570*/  FFMA R31, R24, R16, R31 ;  /* 0x00000010181f7223 */ /* 0x002fe2000000001f */
[----:B------:R-:W-:Y:S01]  /*0580*/  FFMA R33, R16, R25, R33 ;  /* 0x0000001910217223 */ /* 0x000fe20000000021 */
[CC--:B------:R-:W-:Y:S01]  /*0590*/  FFMA R16, R24.reuse, R17.reuse, R12 ;  /* 0x0000001118107223 */ /* 0x0c0fe2000000000c */
[C---:B------:R-:W-:Y:S01]  /*05a0*/  FFMA R36, R25.reuse, R17, R36 ;  /* 0x0000001119247223 */ /* 0x040fe20000000024 */
[----:B------:R-:W1:Y:S01]  /*05b0*/  LDS.128 R12, [R0.X16+0x500] ;  /* 0x00050000000c7984 */ /* 0x000e62000000cc00 */
[CC--:B------:R-:W-:Y:S01]  /*05c0*/  FFMA R29, R24.reuse, R18.reuse, R29 ;  /* 0x00000012181d7223 */ /* 0x0c0fe2000000001d */
[C---:B------:R-:W-:Y:S01]  /*05d0*/  FFMA R30, R25.reuse, R18, R30 ;  /* 0x00000012191e7223 */ /* 0x040fe2000000001e */
        /* <DEDUP_REMOVED lines=66> */
[CC--:B------:R-:W-:Y:S01]  /*0a00*/  FFMA R33, R20.reuse, R10.reuse, R17 ;  /* 0x0000000a14217223 */ /* 0x0c0fe20000000011 */
[C---:B------:R-:W-:Y:S01]  /*0a10*/  FFMA R36, R21.reuse, R9, R36 ;  /* 0x0000000915247223 */ /* 0x040fe20000000024 */
[----:B------:R-:W0:Y:S01]  /*0a20*/  LDS.128 R16, [R0.X16+0xc00] ;  /* 0x000c000000107984 */ /* 0x000e22000000cc00 */
        /* <DEDUP_REMOVED lines=10> */
[-C--:B------:R-:W-:Y:S01]  /*0ad0*/  FFMA R32, R22, R15.reuse, R32 ;  /* 0x0000000f16207223 */ /* 0x080fe20000000020 */
[C---:B------:R-:W-:Y:S01]  /*0ae0*/  FFMA R30, R23.reuse, R14, R30 ;  /* 0x0000000e171e7223 */ /* 0x040fe2000000001e */
        /* <DEDUP_REMOVED lines=8> */
[-C--:B------:R-:W-:Y:S01]  /*0b70*/  FFMA R32, R24, R19.reuse, R32 ;  /* 0x0000001318207223 */ /* 0x080fe20000000020 */
[C---:B------:R-:W-:Y:S01]  /*0b80*/  FFMA R30, R25.reuse, R18, R30 ;  /* 0x00000012191e7223 */ /* 0x040fe2000000001e */
[----:B------:R-:W-:Y:S01]  /*0b90*/  FFMA R34, R25, R19, R34 ;  /* 0x0000001319227223 */ /* 0x000fe20000000022 */
[----:B-1----:R-:W-:Y:S01]  /*0ba0*/  FFMA R31, R20, R8, R31 ;  /* 0x00000008141f7223 */ /* 0x002fe2000000001f */
[----:B------:R-:W-:Y:S01]  /*0bb0*/  FFMA R35, R8, R21, R35 ;  /* 0x0000001508237223 */ /* 0x000fe20000000023 */
[CC--:B------:R-:W-:Y:S01]  /*0bc0*/  FFMA R24, R20.reuse, R9.reuse, R16 ;  /* 0x0000000914187223 */ /* 0x0c0fe20000000010 */
[C---:B------:R-:W-:Y:S01]  /*0bd0*/  FFMA R36, R21.reuse, R9, R36 ;  /* 0x0000000915247223 */ /* 0x040fe20000000024 */
[----:B------:R-:W-:Y:S01]  /*0be0*/  LDS.128 R16, [R0.X16+0xf00] ;  /* 0x000f000000107984 */ /* 0x000fe2000000cc00 */
[CC--:B------:R-:W-:Y:S01]  /*0bf0*/  FFMA R33, R20.reuse, R10.reuse, R33 ;  /* 0x0000000a14217223 */ /* 0x0c0fe20000000021 */
[C---:B------:R-:W-:Y:S01]  /*0c00*/  FFMA R30, R21.reuse, R10, R30 ;  /* 0x0000000a151e7223 */ /* 0x040fe2000000001e */
[-C--:B------:R-:W-:Y:S01]  /*0c10*/  FFMA R32, R20, R11.reuse, R32 ;  /* 0x0000000b14207223 */ /* 0x080fe20000000020 */
[----:B------:R-:W1:Y:S01]  /*0c20*/  LDS.64 R8, [R3.X8+0x13c0] ;  /* 0x0013c00003087984 */ /* 0x000e620000008a00 */
[----:B------:R-:W-:Y:S01]  /*0c30*/  FFMA R34, R21, R11, R34 ;  /* 0x0000000b15227223 */ /* 0x000fe20000000022 */
[----:B0-----:R-:W-:Y:S01]  /*0c40*/  FFMA R31, R22, R12, R31 ;  /* 0x0000000c161f7223 */ /* 0x001fe2000000001f */
[----:B------:R-:W-:Y:S01]  /*0c50*/  FFMA R35, R12, R23, R35 ;  /* 0x000000170c237223 */ /* 0x000fe20000000023 */
[CC--:B------:R-:W-:Y:S01]  /*0c60*/  FFMA R24, R22.reuse, R13.reuse, R24 ;  /* 0x0000000d16187223 */ /* 0x0c0fe20000000018 */
[C---:B------:R-:W-:Y:S01]  /*0c70*/  FFMA R36, R23.reuse, R13, R36 ;  /* 0x0000000d17247223 */ /* 0x040fe20000000024 */
[CC--:B------:R-:W-:Y:S01]  /*0c80*/  FFMA R33, R22.reuse, R14.reuse, R33 ;  /* 0x0000000e16217223 */ /* 0x0c0fe20000000021 */
[C---:B------:R-:W-:Y:S01]  /*0c90*/  FFMA R30, R23.reuse, R14, R30 ;  /* 0x0000000e171e7223 */ /* 0x040fe2000000001e */
[-C--:B------:R-:W-:Y:S01]  /*0ca0*/  FFMA R32, R22, R15.reuse, R32 ;  /* 0x0000000f16207223 */ /* 0x080fe20000000020 */
[----:B------:R-:W-:Y:S01]  /*0cb0*/  FFMA R34, R23, R15, R34 ;  /* 0x0000000f17227223 */ /* 0x000fe20000000022 */
[----:B-1----:R-:W-:Y:S01]  /*0cc0*/  FFMA R15, R8, R16, R31 ;  /* 0x00000010080f7223 */ /* 0x002fe2000000001f */
[----:B------:R-:W-:Y:S01]  /*0cd0*/  FFMA R13, R16, R9, R35 ;  /* 0x00000009100d7223 */ /* 0x000fe20000000023 */
[CC--:B------:R-:W-:Y:S01]  /*0ce0*/  FFMA R12, R8.reuse, R17.reuse, R24 ;  /* 0x00000011080c7223 */ /* 0x0c0fe20000000018 */
[C---:B------:R-:W-:Y:S01]  /*0cf0*/  FFMA R14, R9.reuse, R17, R36 ;  /* 0x00000011090e7223 */ /* 0x040fe20000000024 */
[CC--:B------:R-:W-:Y:S01]  /*0d00*/  FFMA R29, R8.reuse, R18.reuse, R33 ;  /* 0x00000012081d7223 */ /* 0x0c0fe20000000021 */
[C---:B------:R-:W-:Y:S01]  /*0d10*/  FFMA R30, R9.reuse, R18, R30 ;  /* 0x00000012091e7223 */ /* 0x040fe2000000001e */
[-C--:B------:R-:W-:Y:S01]  /*0d20*/  FFMA R32, R8, R19.reuse, R32 ;  /* 0x0000001308207223 */ /* 0x080fe20000000020 */
[----:B------:R-:W-:Y:S01]  /*0d30*/  FFMA R34, R9, R19, R34 ;  /* 0x0000001309227223 */ /* 0x000fe20000000022 */
[----:B------:R-:W-:Y:S05]  /*0d40*/  @!P0 BRA `(.L_x_7) ;  /* 0xfffff42000008947 */ /* 0x000fea000383ffff */
[----:B------:R-:W-:-:S04]  /*0d50*/  LEA R0, R2, R5, 0x3 ;  /* 0x0000000502007211 */ /* 0x000fc800078e18ff */
[----:B------:R-:W-:-:S04]  /*0d60*/  LEA R0, R0, R27, 0xa ;  /* 0x0000001b00007211 */ /* 0x000fc800078e50ff */
[----:B------:R-:W-:-:S05]  /*0d70*/  LEA R5, R3, R0, 0x1 ;  /* 0x0000000003057211 */ /* 0x000fca00078e08ff */
[----:B------:R-:W-:-:S05]  /*0d80*/  IMAD.WIDE R4, R5, R4, c[0x0][0x160] ;  /* 0x0000580005047625 */ /* 0x000fca00078e0204 */
        /* <DEDUP_REMOVED lines=9> */
.L_x_8:
        /* <DEDUP_REMOVED lines=14> */
.L_x_114:


//--------------------- .text.tvmgen_default_fused_nn_global_avg_pool2d_kernel_1 --------------------------
	.section	.text.tvmgen_default_fused_nn_global_avg_pool2d_kernel_1,"ax",@progbits
	.sectioninfo	@"SHI_REGISTERS=10"
	.align	128
        .global         tvmgen_default_fused_nn_global_avg_pool2d_kernel_1
        .type           tvmgen_default_fused_nn_global_avg_pool2d_kernel_1,@function
        .size           tvmgen_default_fused_nn_global_avg_pool2d_kernel_1,(.L_x_115 - tvmgen_default_fused_nn_global_avg_pool2d_kernel_1)
        .other          tvmgen_default_fused_nn_global_avg_pool2d_kernel_1,@"STO_CUDA_ENTRY STV_DEFAULT"
tvmgen_default_fused_nn_global_avg_pool2d_kernel_1:
.text.tvmgen_default_fused_nn_global_avg_pool2d_kernel_1:
[----:B------:R-:W-:Y:S02]  /*0000*/  MOV R1, c[0x0][0x28] ;  /* 0x00000a0000017a02 */ /* 0x000fe40000000f00 */
[----:B------:R-:W0:Y:S01]  /*0010*/  S2R R4, SR_CTAID.X ;  /* 0x0000000000047919 */ /* 0x000e220000002500 */
[----:B------:R-:W-:Y:S01]  /*0020*/  MOV R5, 0x4 ;  /* 0x0000000400057802 */ /* 0x000fe20000000f00 */
[----:B------:R-:W-:Y:S02]  /*0030*/  ULDC.64 UR4, c[0x0][0x118] ;  /* 0x0000460000047ab9 */ /* 0x000fe40000000a00 */
[----:B------:R-:W0:Y:S02]  /*0040*/  S2R R3, SR_TID.X ;  /* 0x0000000000037919 */ /* 0x000e240000002100 */
[----:B0-----:R-:W-:-:S05]  /*0050*/  LEA R4, R4, R3, 0xa ;  /* 0x0000000304047211 */ /* 0x001fca00078e50ff */
[----:B------:R-:W-:-:S06]  /*0060*/  IMAD.WIDE R2, R4, R5, c[0x0][0x168] ;  /* 0x00005a0004027625 */ /* 0x000fcc00078e0205 */
[----:B------:R-:W2:Y:S01]  /*0070*/  LDG.E.CONSTANT R2, [R2.64] ;  /* 0x0000000402027981 */ /* 0x000ea2000c1e9900 */
[----:B------:R-:W-:Y:S01]  /*0080*/  IMAD.WIDE R4, R4, R5, c[0x0][0x160] ;  /* 0x0000580004047625 */ /* 0x000fe200078e0205 */
[----:B--2---:R-:W-:-:S05]  /*0090*/  FMUL R7, R2, 0.020408159121870994568 ;  /* 0x3ca72f0302077820 */ /* 0x004fca0000400000 */
[----:B------:R-:W-:Y:S01]  /*00a0*/  STG.E [R4.64], R7 ;  /* 0x0000000704007986 */ /* 0x000fe2000c101904 */
[----:B------:R-:W-:Y:S05]  /*00b0*/  EXIT ;  /* 0x000000000000794d */ /* 0x000fea0003800000 */
.L_x_9:
        /* <DEDUP_REMOVED lines=12> */
.L_x_115:


//--------------------- .text.tvmgen_default_fused_nn_conv2d_add_nn_relu_11_kernel --------------------------
	.section	.text.tvmgen_default_fused_nn_conv2d_add_nn_relu_11_kernel,"ax",@progbits
	.sectionflags	@"SHF_BARRIERS=1"
	.sectioninfo	@"SHI_REGISTERS=40"
	.align	128
        .global         tvmgen_default_fused_nn_conv2d_add_nn_relu_11_kernel
        .type           tvmgen_default_fused_nn_conv2d_add_nn_relu_11_kernel,@function
        .size           tvmgen_default_fused_nn_conv2d_add_nn_relu_11_kernel,(.L_x_116 - tvmgen_default_fused_nn_conv2d_add_nn_relu_11_kernel)
        .other          tvmgen_default_fused_nn_conv2d_add_nn_relu_11_kernel,@"STO_CUDA_ENTRY STV_DEFAULT"
tvmgen_default_fused_nn_conv2d_add_nn_relu_11_kernel:
.text.tvmgen_default_fused_nn_conv2d_add_nn_relu_11_kernel:
[----:B------:R-:W-:Y:S02]  /*0000*/  MOV R1, c[0x0][0x28] ;  /* 0x00000a0000017a02 */ /* 0x000fe40000000f00 */
[----:B------:R-:W0:Y:S01]  /*0010*/  S2R R4, SR_TID.X ;  /* 0x0000000000047919 */ /* 0x000e220000002100 */
[----:B------:R-:W-:Y:S01]  /*0020*/  MOV R20, RZ ;  /* 0x000000ff00147202 */ /* 0x000fe20000000f00 */
[----:B------:R-:W-:Y:S01]  /*0030*/  ULDC.64 UR4, c[0x0][0x118] ;  /* 0x0000460000047ab9 */ /* 0x000fe20000000a00 */
[----:B------:R-:W-:Y:S01]  /*0040*/  MOV R10, 0x4 ;  /* 0x00000004000a7802 */ /* 0x000fe20000000f00 */
[----:B------:R-:W1:Y:S01]  /*0050*/  S2R R5, SR_TID.Z ;  /* 0x0000000000057919 */ /* 0x000e620000002300 */
[----:B------:R-:W-:Y:S01]  /*0060*/  MOV R17, RZ ;  /* 0x000000ff00117202 */ /* 0x000fe20000000f00 */
[----:B------:R-:W-:Y:S02]  /*0070*/  ULDC.64 UR6, c[0x0][0x170] ;  /* 0x00005c0000067ab9 */ /* 0x000fe40000000a00 */
[----:B------:R-:W2:Y:S04]  /*0080*/  S2R R3, SR_CTAID.Y ;  /* 0x0000000000037919 */ /* 0x000ea80000002600 */
[----:B------:R-:W3:Y:S01]  /*0090*/  S2R R2, SR_CTAID.Z ;  /* 0x0000000000027919 */ /* 0x000ee20000002700 */
[----:B0-----:R-:W-:-:S02]  /*00a0*/  ISETP.GE.AND P0, PT, R4, 0x5, PT ;  /* 0x000000050400780c */ /* 0x001fc40003f06270 */
[----:B-1----:R-:W-:Y:S02]  /*00b0*/  LEA R21, R5, R4, 0x2 ;  /* 0x0000000405157211 */ /* 0x002fe400078e10ff */
[----:B------:R-:W-:-:S03]  /*00c0*/  LEA.HI.SX32 R9, R4, R5, 0x1e ;  /* 0x0000000504097211 */ /* 0x000fc600078ff2ff */
[----:B------:R-:W-:Y:S01]  /*00d0*/  IMAD.HI R0, R21, -0x6db6db6d, R20 ;  /* 0x9249249315007827 */ /* 0x000fe200078e0214 */
[----:B------:R-:W-:Y:S02]  /*00e0*/  LEA R20, R4, R4, 0x1 ;  /* 0x0000000404147211 */ /* 0x000fe400078e08ff */
[----:B------:R-:W-:Y:S02]  /*00f0*/  ISETP.GE.AND P1, PT, R9, 0x1c, PT ;  /* 0x0000001c0900780c */ /* 0x000fe40003f26270 */
[----:B------:R-:W-:Y:S02]  /*0100*/  SHF.R.U32.HI R7, RZ, 0x1f, R0 ;  /* 0x0000001fff077819 */ /* 0x000fe40000011600 */
[----:B------:R-:W-:Y:S02]  /*0110*/  IADD3 R6, R20, 0x2, RZ ;  /* 0x0000000214067810 */ /* 0x000fe40007ffe0ff */
[----:B------:R-:W-:Y:S02]  /*0120*/  LEA.HI.SX32 R0, R0, R7, 0x1e ;  /* 0x0000000700007211 */ /* 0x000fe400078ff2ff */
[----:B------:R-:W-:-:S02]  /*0130*/  LEA.HI.SX32 R11, R20, R5, 0x1c ;  /* 0x00000005140b7211 */ /* 0x000fc400078fe2ff */
[-C--:B---3--:R-:W-:Y:S01]  /*0140*/  LEA R9, R2, R5.reuse, 0x5 ;  /* 0x0000000502097211 */ /* 0x088fe200078e28ff */
[----:B------:R-:W-:Y:S01]  /*0150*/  IMAD R7, R0, -0x7, R21 ;  /* 0xfffffff900077824 */ /* 0x000fe200078e0215 */
[----:B------:R-:W-:Y:S02]  /*0160*/  ISETP.GE.AND P2, PT, R11, 0x20, PT ;  /* 0x000000200b00780c */ /* 0x000fe40003f46270 */
[----:B------:R-:W-:Y:S01]  /*0170*/  ISETP.LT.AND P1, PT, R4, 0x4, !P1 ;  /* 0x000000040400780c */ /* 0x000fe20004f21270 */
[----:B------:R-:W-:Y:S01]  /*0180*/  IMAD R8, R0, 0x31, R7 ;  /* 0x0000003100087824 */ /* 0x000fe200078e0207 */
[----:B------:R-:W-:Y:S02]  /*0190*/  IADD3 R0, R20, 0x1, RZ ;  /* 0x0000000114007810 */ /* 0x000fe40007ffe0ff */
[----:B------:R-:W-:Y:S01]  /*01a0*/  ISETP.LT.AND P2, PT, R4, 0x6, !P2 ;  /* 0x000000060400780c */ /* 0x000fe20005741270 */
[----:B--2---:R-:W-:Y:S01]  /*01b0*/  IMAD R7, R3, 0x7, R8 ;  /* 0x0000000703077824 */ /* 0x004fe200078e0208 */
[----:B------:R-:W-:-:S02]  /*01c0*/  LEA.HI.SX32 R8, R6, R5, 0x1c ;  /* 0x0000000506087211 */ /* 0x000fc400078fe2ff */
[----:B------:R-:W-:Y:S01]  /*01d0*/  LEA.HI.SX32 R0, R0, R5, 0x1c ;  /* 0x0000000500007211 */ /* 0x000fe200078fe2ff */
[----:B------:R-:W-:-:S03]  /*01e0*/  IMAD.WIDE R6, R7, R10, c[0x0][0x168] ;  /* 0x00005a0007067625 */ /* 0x000fc600078e020a */
[----:B------:R-:W-:Y:S02]  /*01f0*/  ISETP.LT.AND P3, PT, R0, 0x20, !P0 ;  /* 0x000000200000780c */ /* 0x000fe40004761270 */
[----:B------:R-:W-:Y:S02]  /*0200*/  MOV R22, R6 ;  /* 0x0000000600167202 */ /* 0x000fe40000000f00 */
[----:B------:R-:W-:Y:S02]  /*0210*/  MOV R23, R7 ;  /* 0x0000000700177202 */ /* 0x000fe40000000f00 */
[----:B------:R-:W-:Y:S02]  /*0220*/  LEA R6, R9, R20, 0xb ;  /* 0x0000001409067211 */ /* 0x000fe400078e58ff */
[----:B------:R-:W-:Y:S02]  /*0230*/  ISETP.LT.AND P0, PT, R8, 0x20, !P0 ;  /* 0x000000200800780c */ /* 0x000fe40004701270 */
[----:B------:R-:W-:-:S02]  /*0240*/  MOV R0, RZ ;  /* 0x000000ff00007202 */ /* 0x000fc40000000f00 */
[C---:B------:R-:W-:Y:S02]  /*0250*/  LEA R7, R5.reuse, 0x1c0, 0x6 ;  /* 0x000001c005077811 */ /* 0x040fe400078e30ff */
[----:B------:R-:W-:Y:S02]  /*0260*/  LEA R20, R5, R20, 0x4 ;  /* 0x0000001405147211 */ /* 0x000fe400078e20ff */
.L_x_10:
[----:B------:R-:W-:Y:S01]  /*0270*/  MOV R12, UR6 ;  /* 0x00000006000c7c02 */ /* 0x000fe20008000f00 */
[----:B------:R0:W2:Y:S01]  /*0280*/  @P1 LDG.E.CONSTANT R14, [R22.64] ;  /* 0x00000004160e1981 */ /* 0x0000a2000c1e9900 */
[----:B------:R-:W-:-:S03]  /*0290*/  MOV R13, UR7 ;  /* 0x00000007000d7c02 */ /* 0x000fc60008000f00 */
[----:B------:R0:W3:Y:S02]  /*02a0*/  @P1 LDG.E.CONSTANT R36, [R22.64+0xc40] ;  /* 0x000c400416241981 */ /* 0x0000e4000c1e9900 */
[----:B------:R-:W-:Y:S02]  /*02b0*/  IMAD.WIDE R12, R6, 0x4, R12 ;  /* 0x00000004060c7825 */ /* 0x000fe400078e020c */
[----:B------:R-:W-:Y:S06]  /*02c0*/  BAR.SYNC.DEFER_BLOCKING 0x0 ;  /* 0x0000000000007b1d */ /* 0x000fec0000010000 */
[----:B------:R-:W4:Y:S04]  /*02d0*/  @P2 LDG.E.CONSTANT R19, [R12.64] ;  /* 0x000000040c132981 */ /* 0x000f28000c1e9900 */
[----:B------:R-:W5:Y:S04]  /*02e0*/  @P3 LDG.E.CONSTANT R27, [R12.64+0x4] ;  /* 0x000004040c1b3981 */ /* 0x000f68000c1e9900 */
[----:B------:R-:W3:Y:S04]  /*02f0*/  @P0 LDG.E.CONSTANT R33, [R12.64+0x8] ;  /* 0x000008040c210981 */ /* 0x000ee8000c1e9900 */
[----:B------:R1:W3:Y:S04]  /*0300*/  @P2 LDG.E.CONSTANT R35, [R12.64+0x40] ;  /* 0x000040040c232981 */ /* 0x0002e8000c1e9900 */
[----:B------:R1:W3:Y:S04]  /*0310*/  @P3 LDG.E.CONSTANT R37, [R12.64+0x44] ;  /* 0x000044040c253981 */ /* 0x0002e8000c1e9900 */
[----:B------:R1:W3:Y:S01]  /*0320*/  @P0 LDG.E.CONSTANT R34, [R12.64+0x48] ;  /* 0x000048040c220981 */ /* 0x0002e2000c1e9900 */
[----:B------:R-:W-:-:S04]  /*0330*/  IADD3 R0, R0, 0x2, RZ ;  /* 0x0000000200007810 */ /* 0x000fc80007ffe0ff */
[----:B------:R-:W-:Y:S01]  /*0340*/  ISETP.NE.AND P4, PT, R0, 0x80, PT ;  /* 0x000000800000780c */ /* 0x000fe20003f85270 */
[----:B------:R-:W-:Y:S01]  /*0350*/  UIADD3 UR6, UP0, UR6, 0x80, URZ ;  /* 0x0000008006067890 */ /* 0x000fe2000ff1e03f */
[----:B0-----:R-:W-:-:S03]  /*0360*/  IADD3 R22, P5, R22, 0x1880, RZ ;  /* 0x0000188016167810 */ /* 0x001fc60007fbe0ff */
[----:B------:R-:W-:Y:S01]  /*0370*/  UIADD3.X UR7, URZ, UR7, URZ, UP0, !UPT ;  /* 0x000000073f077290 */ /* 0x000fe200087fe43f */
[----:B--2---:R-:W-:Y:S04]  /*0380*/  @P1 STS [R21.X4], R14 ;  /* 0x0000000e15001388 */ /* 0x004fe80000004800 */
[----:B----4-:R-:W-:Y:S04]  /*0390*/  @P2 STS [R20.X4+0x1c0], R19 ;  /* 0x0001c01314002388 */ /* 0x010fe80000004800 */
[----:B-----5:R-:W-:Y:S04]  /*03a0*/  @P3 STS [R20.X4+0x1c4], R27 ;  /* 0x0001c41b14003388 */ /* 0x020fe80000004800 */
[----:B---3--:R-:W-:Y:S04]  /*03b0*/  @P0 STS [R20.X4+0x1c8], R33 ;  /* 0x0001c82114000388 */ /* 0x008fe80000004800 */
[----:B------:R-:W-:Y:S06]  /*03c0*/  BAR.SYNC.DEFER_BLOCKING 0x0 ;  /* 0x0000000000007b1d */ /* 0x000fec0000010000 */
[----:B------:R-:W-:Y:S04]  /*03d0*/  LDS R16, [R4.X4] ;  /* 0x0000000004107984 */ /* 0x000fe80000004800 */
[----:B------:R-:W0:Y:S04]  /*03e0*/  LDS.128 R8, [R7] ;  /* 0x0000000007087984 */ /* 0x000e280000000c00 */
[----:B------:R-:W2:Y:S04]  /*03f0*/  LDS R18, [R4.X4+0x1c] ;  /* 0x00001c0004127984 */ /* 0x000ea80000004800 */
[----:B------:R-:W3:Y:S04]  /*0400*/  LDS R25, [R4.X4+0x38] ;  /* 0x0000380004197984 */ /* 0x000ee80000004800 */
[----:B------:R-:W4:Y:S04]  /*0410*/  LDS R30, [R4.X4+0x54] ;  /* 0x00005400041e7984 */ /* 0x000f280000004800 */
[----:B------:R-:W-:Y:S04]  /*0420*/  LDS R31, [R4.X4+0x70] ;  /* 0x00007000041f7984 */ /* 0x000fe80000004800 */
[----:B-1----:R-:W1:Y:S04]  /*0430*/  LDS.128 R12, [R7+0x10] ;  /* 0x00001000070c7984 */ /* 0x002e680000000c00 */
[----:B------:R-:W5:Y:S04]  /*0440*/  LDS R28, [R4.X4+0x8c] ;  /* 0x00008c00041c7984 */ /* 0x000f680000004800 */
[----:B------:R-:W5:Y:S04]  /*0450*/  LDS R29, [R4.X4+0xa8] ;  /* 0x0000a800041d7984 */ /* 0x000f680000004800 */
[----:B------:R-:W5:Y:S04]  /*0460*/  LDS R26, [R4.X4+0xc4] ;  /* 0x0000c400041a7984 */ /* 0x000f680000004800 */
[----:B------:R-:W-:Y:S01]  /*0470*/  LDS R27, [R4.X4+0xe0] ;  /* 0x0000e000041b7984 */ /* 0x000fe20000004800 */
[----:B0-----:R-:W-:-:S03]  /*0480*/  FFMA R8, R8, R16, R17 ;  /* 0x0000001008087223 */ /* 0x001fc60000000011 */
[----:B------:R-:W-:Y:S01]  /*0490*/  LDS R24, [R4.X4+0xfc] ;  /* 0x0000fc0004187984 */ /* 0x000fe20000004800 */
[----:B--2---:R-:W-:-:S03]  /*04a0*/  FFMA R8, R18, R9, R8 ;  /* 0x0000000912087223 */ /* 0x004fc60000000008 */
[----:B------:R-:W-:Y:S01]  /*04b0*/  LDS R32, [R4.X4+0x134] ;  /* 0x0001340004207984 */ /* 0x000fe20000004800 */
[----:B---3--:R-:W-:-:S03]  /*04c0*/  FFMA R25, R25, R10, R8 ;  /* 0x0000000a19197223 */ /* 0x008fc60000000008 */
[----:B------:R-:W0:Y:S01]  /*04d0*/  LDS.128 R16, [R7+0x20] ;  /* 0x0000200007107984 */ /* 0x000e220000000c00 */
[----:B----4-:R-:W-:-:S03]  /*04e0*/  FFMA R11, R30, R11, R25 ;  /* 0x0000000b1e0b7223 */ /* 0x010fc60000000019 */
[----:B------:R-:W-:Y:S04]  /*04f0*/  LDS R33, [R4.X4+0x150] ;  /* 0x0001500004217984 */ /* 0x000fe80000004800 */
[----:B------:R-:W2:Y:S01]  /*0500*/  LDS R25, [R4.X4+0x118] ;  /* 0x0001180004197984 */ /* 0x000ea20000004800 */
[----:B-1----:R-:W-:-:S03]  /*0510*/  FFMA R11, R12, R31, R11 ;  /* 0x0000001f0c0b7223 */ /* 0x002fc6000000000b */
[----:B------:R-:W-:Y:S01]  /*0520*/  LDS R30, [R4.X4+0x1a4] ;  /* 0x0001a400041e7984 */ /* 0x000fe20000004800 */
[----:B-----5:R-:W-:-:S03]  /*0530*/  FFMA R28, R28, R13, R11 ;  /* 0x0000000d1c1c7223 */ /* 0x020fc6000000000b */
[----:B------:R-:W1:Y:S01]  /*0540*/  LDS.128 R8, [R7+0x30] ;  /* 0x0000300007087984 */ /* 0x000e620000000c00 */
[----:B------:R-:W-:-:S03]  /*0550*/  FFMA R29, R29, R14, R28 ;  /* 0x0000000e1d1d7223 */ /* 0x000fc6000000001c */
[----:B------:R-:W3:Y:S01]  /*0560*/  LDS R28, [R4.X4+0x16c] ;  /* 0x00016c00041c7984 */ /* 0x000ee20000004800 */
[----:B------:R-:W-:-:S03]  /*0570*/  FFMA R15, R26, R15, R29 ;  /* 0x0000000f1a0f7223 */ /* 0x000fc6000000001d */
[----:B------:R-:W4:Y:S04]  /*0580*/  LDS R29, [R4.X4+0x188] ;  /* 0x00018800041d7984 */ /* 0x000f280000004800 */
[----:B------:R-:W-:Y:S06]  /*0590*/  BAR.SYNC.DEFER_BLOCKING 0x0 ;  /* 0x0000000000007b1d */ /* 0x000fec0000010000 */
[----:B------:R-:W-:Y:S04]  /*05a0*/  @P1 STS [R21.X4], R36 ;  /* 0x0000002415001388 */ /* 0x000fe80000004800 */
[----:B------:R-:W-:Y:S04]  /*05b0*/  @P2 STS [R20.X4+0x1c0], R35 ;  /* 0x0001c02314002388 */ /* 0x000fe80000004800 */
[----:B------:R-:W-:Y:S04]  /*05c0*/  @P3 STS [R20.X4+0x1c4], R37 ;  /* 0x0001c42514003388 */ /* 0x000fe80000004800 */
[----:B------:R-:W-:Y:S04]  /*05d0*/  @P0 STS [R20.X4+0x1c8], R34 ;  /* 0x0001c82214000388 */ /* 0x000fe80000004800 */
[----:B------:R-:W-:Y:S01]  /*05e0*/  BAR.SYNC.DEFER_BLOCKING 0x0 ;  /* 0x0000000000007b1d */ /* 0x000fe20000010000 */
[----:B0-----:R-:W-:-:S04]  /*05f0*/  FFMA R27, R16, R27, R15 ;  /* 0x0000001b101b7223 */ /* 0x001fc8000000000f */
[----:B------:R-:W-:-:S04]  /*0600*/  FFMA R24, R24, R17, R27 ;  /* 0x0000001118187223 */ /* 0x000fc8000000001b */
[----:B--2---:R-:W-:Y:S01]  /*0610*/  FFMA R25, R25, R18, R24 ;  /* 0x0000001219197223 */ /* 0x004fe20000000018 */
[----:B------:R-:W-:Y:S04]  /*0620*/  LDS R31, [R4.X4] ;  /* 0x00000000041f7984 */ /* 0x000fe80000004800 */
[----:B------:R-:W0:Y:S04]  /*0630*/  LDS.128 R12, [R7] ;  /* 0x00000000070c7984 */ /* 0x000e280000000c00 */
[----:B------:R-:W2:Y:S01]  /*0640*/  LDS R26, [R4.X4+0x1c] ;  /* 0x00001c00041a7984 */ /* 0x000ea20000004800 */
[----:B------:R-:W-:-:S03]  /*0650*/  FFMA R19, R32, R19, R25 ;  /* 0x0000001320137223 */ /* 0x000fc60000000019 */
[----:B------:R-:W5:Y:S01]  /*0660*/  LDS R27, [R4.X4+0x38] ;  /* 0x00003800041b7984 */ /* 0x000f620000004800 */
[----:B-1----:R-:W-:-:S03]  /*0670*/  FFMA R33, R8, R33, R19 ;  /* 0x0000002108217223 */ /* 0x002fc60000000013 */
[----:B------:R-:W1:Y:S04]  /*0680*/  LDS R32, [R4.X4+0x54] ;  /* 0x0000540004207984 */ /* 0x000e680000004800 */
[----:B------:R-:W-:Y:S04]  /*0690*/  LDS R25, [R4.X4+0x70] ;  /* 0x0000700004197984 */ /* 0x000fe80000004800 */
[----:B------:R-:W1:Y:S01]  /*06a0*/  LDS.128 R16, [R7+0x10] ;  /* 0x0000100007107984 */ /* 0x000e620000000c00 */
[----:B---3--:R-:W-:-:S03]  /*06b0*/  FFMA R28, R28, R9, R33 ;  /* 0x000000091c1c7223 */ /* 0x008fc60000000021 */
[----:B------:R-:W3:Y:S01]  /*06c0*/  LDS R24, [R4.X4+0x8c] ;  /* 0x00008c0004187984 */ /* 0x000ee20000004800 */
[----:B----4-:R-:W-:-:S03]  /*06d0*/  FFMA R9, R29, R10, R28 ;  /* 0x0000000a1d097223 */ /* 0x010fc6000000001c */
[----:B------:R-:W4:Y:S01]  /*06e0*/  LDS R29, [R4.X4+0xa8] ;  /* 0x0000a800041d7984 */ /* 0x000f220000004800 */
[----:B------:R-:W-:-:S03]  /*06f0*/  FFMA R9, R30, R11, R9 ;  /* 0x0000000b1e097223 */ /* 0x000fc60000000009 */
[----:B------:R-:W4:Y:S04]  /*0700*/  LDS R28, [R4.X4+0xc4] ;  /* 0x0000c400041c7984 */ /* 0x000f280000004800 */
[----:B------:R-:W-:Y:S01]  /*0710*/  LDS R30, [R4.X4+0xfc] ;  /* 0x0000fc00041e7984 */ /* 0x000fe20000004800 */
[----:B0-----:R-:W-:-:S03]  /*0720*/  FFMA R33, R12, R31, R9 ;  /* 0x0000001f0c217223 */ /* 0x001fc60000000009 */
[----:B------:R-:W-:Y:S04]  /*0730*/  LDS R31, [R4.X4+0xe0] ;  /* 0x0000e000041f7984 */ /* 0x000fe80000004800 */
[----:B------:R-:W0:Y:S01]  /*0740*/  LDS.128 R8, [R7+0x20] ;  /* 0x0000200007087984 */ /* 0x000e220000000c00 */
[----:B--2---:R-:W-:-:S03]  /*0750*/  FFMA R26, R26, R13, R33 ;  /* 0x0000000d1a1a7223 */ /* 0x004fc60000000021 */
[----:B------:R-:W2:Y:S01]  /*0760*/  LDS R33, [R4.X4+0x118] ;  /* 0x0001180004217984 */ /* 0x000ea20000004800 */
[----:B-----5:R-:W-:-:S03]  /*0770*/  FFMA R27, R27, R14, R26 ;  /* 0x0000000e1b1b7223 */ /* 0x020fc6000000001a */
[----:B------:R-:W5:Y:S01]  /*0780*/  LDS R26, [R4.X4+0x134] ;  /* 0x00013400041a7984 */ /* 0x000f620000004800 */
[----:B-1----:R-:W-:-:S03]  /*0790*/  FFMA R35, R32, R15, R27 ;  /* 0x0000000f20237223 */ /* 0x002fc6000000001b */
[----:B------:R-:W-:Y:S04]  /*07a0*/  LDS R27, [R4.X4+0x150] ;  /* 0x00015000041b7984 */ /* 0x000fe80000004800 */
[----:B------:R-:W1:Y:S01]  /*07b0*/  LDS.128 R12, [R7+0x30] ;  /* 0x00003000070c7984 */ /* 0x000e620000000c00 */
[----:B------:R-:W-:-:S03]  /*07c0*/  FFMA R25, R16, R25, R35 ;  /* 0x0000001910197223 */ /* 0x000fc60000000023 */
[----:B------:R-:W1:Y:S01]  /*07d0*/  LDS R16, [R4.X4+0x16c] ;  /* 0x00016c0004107984 */ /* 0x000e620000004800 */
[----:B---3--:R-:W-:-:S03]  /*07e0*/  FFMA R32, R24, R17, R25 ;  /* 0x0000001118207223 */ /* 0x008fc60000000019 */
[----:B------:R-:W3:Y:S04]  /*07f0*/  LDS R17, [R4.X4+0x188] ;  /* 0x0001880004117984 */ /* 0x000ee80000004800 */
[----:B------:R-:W3:Y:S01]  /*0800*/  LDS R24, [R4.X4+0x1a4] ;  /* 0x0001a40004187984 */ /* 0x000ee20000004800 */
[----:B----4-:R-:W-:-:S04]  /*0810*/  FFMA R29, R29, R18, R32 ;  /* 0x000000121d1d7223 */ /* 0x010fc80000000020 */
[----:B------:R-:W-:-:S04]  /*0820*/  FFMA R19, R28, R19, R29 ;  /* 0x000000131c137223 */ /* 0x000fc8000000001d */
[----:B0-----:R-:W-:-:S04]  /*0830*/  FFMA R19, R8, R31, R19 ;  /* 0x0000001f08137223 */ /* 0x001fc80000000013 */
[----:B------:R-:W-:-:S04]  /*0840*/  FFMA R30, R30, R9, R19 ;  /* 0x000000091e1e7223 */ /* 0x000fc80000000013 */
[----:B--2---:R-:W-:-:S04]  /*0850*/  FFMA R33, R33, R10, R30 ;  /* 0x0000000a21217223 */ /* 0x004fc8000000001e */
[----:B-----5:R-:W-:-:S04]  /*0860*/  FFMA R11, R26, R11, R33 ;  /* 0x0000000b1a0b7223 */ /* 0x020fc80000000021 */
[----:B-1----:R-:W-:-:S04]  /*0870*/  FFMA R11, R12, R27, R11 ;  /* 0x0000001b0c0b7223 */ /* 0x002fc8000000000b */
[----:B------:R-:W-:-:S04]  /*0880*/  FFMA R16, R16, R13, R11 ;  /* 0x0000000d10107223 */ /* 0x000fc8000000000b */
[----:B---3--:R-:W-:Y:S01]  /*0890*/  FFMA R17, R17, R14, R16 ;  /* 0x0000000e11117223 */ /* 0x008fe20000000010 */
[----:B------:R-:W-:-:S03]  /*08a0*/  IADD3.X R23, RZ, R23, RZ, P5, !PT ;  /* 0x00000017ff177210 */ /* 0x000fc60002ffe4ff */
[----:B------:R-:W-:Y:S01]  /*08b0*/  FFMA R17, R24, R15, R17 ;  /* 0x0000000f18117223 */ /* 0x000fe20000000011 */
[----:B------:R-:W-:Y:S05]  /*08c0*/  @P4 BRA `(.L_x_10) ;  /* 0xfffff9a000004947 */ /* 0x000fea000383ffff */
[----:B------:R-:W-:Y:S02]  /*08d0*/  LEA R6, R2, R5, 0x5 ;  /* 0x0000000502067211 */ /* 0x000fe400078e28ff */
[----:B------:R-:W-:-:S05]  /*08e0*/  MOV R9, 0x4 ;  /* 0x0000000400097802 */ /* 0x000fca0000000f00 */
[----:B------:R-:W-:-:S06]  /*08f0*/  IMAD.WIDE R6, R6, R9, c[0x0][0x178] ;  /* 0x00005e0006067625 */ /* 0x000fcc00078e0209 */
[----:B------:R-:W2:Y:S01]  /*0900*/  LDG.E.CONSTANT R6, [R6.64] ;  /* 0x0000000406067981 */ /* 0x000ea2000c1e9900 */
[----:B------:R-:W-:-:S04]  /*0910*/  IMAD R5, R5, 0x31, R4 ;  /* 0x0000003105057824 */ /* 0x000fc800078e0204 */
[----:B------:R-:W-:-:S04]  /*0920*/  IMAD R2, R2, 0x620, R5 ;  /* 0x0000062002027824 */ /* 0x000fc800078e0205 */
[----:B------:R-:W-:-:S04]  /*0930*/  IMAD R2, R3, 0x7, R2 ;  /* 0x0000000703027824 */ /* 0x000fc800078e0202 */
[----:B------:R-:W-:Y:S01]  /*0940*/  IMAD.WIDE R2, R2, R9, c[0x0][0x160] ;  /* 0x0000580002027625 */ /* 0x000fe200078e0209 */
[----:B--2---:R-:W-:-:S05]  /*0950*/  FADD R17, R17, R6 ;  /* 0x0000000611117221 */ /* 0x004fca0000000000 */
[----:B------:R-:W-:-:S05]  /*0960*/  FMNMX R17, RZ, R17, !PT ;  /* 0x00000011ff117209 */ /* 0x000fca0007800000 */
[----:B------:R-:W-:Y:S01]  /*0970*/  STG.E [R2.64], R17 ;  /* 0x0000001102007986 */ /* 0x000fe2000c101904 */
[----:B------:R-:W-:Y:S05]  /*0980*/  EXIT ;  /* 0x000000000000794d */ /* 0x000fea0003800000 */
.L_x_11:
        /* <DEDUP_REMOVED lines=15> */
.L_x_116:


//--------------------- .text.tvmgen_default_fused_nn_conv2d_add_nn_relu_7_kernel --------------------------
	.section	.text.tvmgen_default_fused_nn_conv2d_add_nn_relu_7_kernel,"ax",@progbits
	.sectionflags	@"SHF_BARRIERS=1"
	.sectioninfo	@"SHI_REGISTERS=128"
	.align	128
        .global         tvmgen_default_fused_nn_conv2d_add_nn_relu_7_kernel
        .type           tvmgen_default_fused_nn_conv2d_add_nn_relu_7_kernel,@function
        .size           tvmgen_default_fused_nn_conv2d_add_nn_relu_7_kernel,(.L_x_117 - tvmgen_default_fused_nn_conv2d_add_nn_relu_7_kernel)
        .other          tvmgen_default_fused_nn_conv2d_add_nn_relu_7_kernel,@"STO_CUDA_ENTRY STV_DEFAULT"
tvmgen_default_fused_nn_conv2d_add_nn_relu_7_kernel:
.text.tvmgen_default_fused_nn_conv2d_add_nn_relu_7_kernel:
[----:B------:R-:W-:Y:S02]  /*0000*/  MOV R1, c[0x0][0x28] ;  /* 0x00000a0000017a02 */ /* 0x000fe40000000f00 */
[----:B------:R-:W0:Y:S01]  /*0010*/  S2R R23, SR_TID.Y ;  /* 0x0000000000177919 */ /* 0x000e220000002200 */
[----:B------:R-:W-:Y:S01]  /*0020*/  MOV R8, RZ ;  /* 0x000000ff00087202 */ /* 0x000fe20000000f00 */
[----:B------:R-:W-:Y:S01]  /*0030*/  CS2R R36, SRZ ;  /* 0x0000000000247805 */ /* 0x000fe2000001ff00 */
[----:B------:R-:W-:Y:S01]  /*0040*/  MOV R12, RZ ;  /* 0x000000ff000c7202 */ /* 0x000fe20000000f00 */
[----:B------:R-:W1:Y:S01]  /*0050*/  S2R R0, SR_TID.Z ;  /* 0x0000000000007919 */ /* 0x000e620000002300 */
[----:B------:R-:W-:Y:S01]  /*0060*/  MOV R6, RZ ;  /* 0x000000ff00067202 */ /* 0x000fe20000000f00 */
[----:B------:R-:W-:Y:S01]  /*0070*/  CS2R R38, SRZ ;  /* 0x0000000000267805 */ /* 0x000fe2000001ff00 */
[----:B------:R-:W-:Y:S01]  /*0080*/  MOV R94, c[0x0][0x170] ;  /* 0x00005c00005e7a02 */ /* 0x000fe20000000f00 */
[----:B------:R-:W2:Y:S01]  /*0090*/  S2R R21, SR_CTAID.Z ;  /* 0x0000000000157919 */ /* 0x000ea20000002700 */
[----:B------:R-:W-:Y:S01]  /*00a0*/  MOV R95, c[0x0][0x174] ;  /* 0x00005d00005f7a02 */ /* 0x000fe20000000f00 */
[----:B------:R-:W-:Y:S01]  /*00b0*/  CS2R R40, SRZ ;  /* 0x0000000000287805 */ /* 0x000fe2000001ff00 */
[----:B------:R-:W-:Y:S01]  /*00c0*/  MOV R107, RZ ;  /* 0x000000ff006b7202 */ /* 0x000fe20000000f00 */
[----:B------:R-:W3:Y:S01]  /*00d0*/  S2R R20, SR_CTAID.X ;  /* 0x0000000000147919 */ /* 0x000ee20000002500 */
[----:B------:R-:W-:Y:S01]  /*00e0*/  MOV R123, RZ ;  /* 0x000000ff007b7202 */ /* 0x000fe20000000f00 */
[----:B------:R-:W-:Y:S01]  /*00f0*/  CS2R R30, SRZ ;  /* 0x00000000001e7805 */ /* 0x000fe2000001ff00 */
[----:B------:R-:W-:Y:S01]  /*0100*/  MOV R83, RZ ;  /* 0x000000ff00537202 */ /* 0x000fe20000000f00 */
[----:B------:R-:W-:Y:S01]  /*0110*/  CS2R R34, SRZ ;  /* 0x0000000000227805 */ /* 0x000fe2000001ff00 */
[----:B------:R-:W-:Y:S01]  /*0120*/  MOV R53, RZ ;  /* 0x000000ff00357202 */ /* 0x000fe20000000f00 */
[----:B------:R-:W-:Y:S01]  /*0130*/  CS2R R62, SRZ ;  /* 0x00000000003e7805 */ /* 0x000fe2000001ff00 */
[----:B------:R-:W-:Y:S01]  /*0140*/  MOV R65, RZ ;  /* 0x000000ff00417202 */ /* 0x000fe20000000f00 */
[----:B------:R-:W-:Y:S01]  /*0150*/  ULDC.64 UR4, c[0x0][0x118] ;  /* 0x0000460000047ab9 */ /* 0x000fe20000000a00 */
[----:B------:R-:W-:-:S02]  /*0160*/  MOV R115, RZ ;  /* 0x000000ff00737202 */ /* 0x000fc40000000f00 */
[----:B------:R-:W-:Y:S01]  /*0170*/  MOV R93, RZ ;  /* 0x000000ff005d7202 */ /* 0x000fe20000000f00 */
[C---:B0-----:R-:W-:Y:S01]  /*0180*/  IMAD.HI R3, R23.reuse, 0x2aaaaaab, RZ ;  /* 0x2aaaaaab17037827 */ /* 0x041fe200078e02ff */
[C---:B------:R-:W-:Y:S02]  /*0190*/  SHF.L.U32 R14, R23.reuse, 0x1, RZ ;  /* 0x00000001170e7819 */ /* 0x040fe400000006ff */
[----:B------:R-:W-:Y:S02]  /*01a0*/  SHF.L.U32 R2, R23, 0x2, RZ ;  /* 0x0000000217027819 */ /* 0x000fe400000006ff */
[----:B------:R-:W-:Y:S01]  /*01b0*/  LEA.HI R5, R3, R3, RZ, 0x1 ;  /* 0x0000000303057211 */ /* 0x000fe200078f08ff */
[----:B------:R-:W-:Y:S01]  /*01c0*/  IMAD.HI R4, R14, 0x55555556, RZ ;  /* 0x555555560e047827 */ /* 0x000fe200078e02ff */
[----:B------:R-:W-:Y:S02]  /*01d0*/  MOV R75, RZ ;  /* 0x000000ff004b7202 */ /* 0x000fe40000000f00 */
[----:B-1----:R-:W-:Y:S01]  /*01e0*/  IADD3 R5, R5, R0, RZ ;  /* 0x0000000005057210 */ /* 0x002fe20007ffe0ff */
[----:B------:R-:W-:Y:S01]  /*01f0*/  IMAD R3, R0, 0x1c, R2 ;  /* 0x0000001c00037824 */ /* 0x000fe200078e0202 */
[----:B------:R-:W-:Y:S01]  /*0200*/  LEA.HI R19, R4, R4, RZ, 0x1 ;  /* 0x0000000404137211 */ /* 0x000fe200078f08ff */
[----:B--2---:R-:W-:Y:S01]  /*0210*/  IMAD R21, R21, 0x24000, RZ ;  /* 0x0002400015157824 */ /* 0x004fe200078e02ff */
[----:B------:R-:W-:Y:S01]  /*0220*/  ISETP.GE.AND P0, PT, R5, 0x10, PT ;  /* 0x000000100500780c */ /* 0x000fe20003f06270 */
[----:B------:R-:W-:Y:S01]  /*0230*/  IMAD R5, R23, 0x6, RZ ;  /* 0x0000000617057824 */ /* 0x000fe200078e02ff */
[C---:B------:R-:W-:Y:S01]  /*0240*/  IADD3 R9, R3.reuse, 0x1, RZ ;  /* 0x0000000103097810 */ /* 0x040fe20007ffe0ff */
[----:B------:R-:W-:Y:S01]  /*0250*/  IMAD R7, R0, -0xf, R3 ;  /* 0xfffffff100077824 */ /* 0x000fe200078e0203 */
[----:B------:R-:W-:-:S02]  /*0260*/  IADD3 R13, R3, 0x3, RZ ;  /* 0x00000003030d7810 */ /* 0x000fc40007ffe0ff */
[----:B------:R-:W-:Y:S01]  /*0270*/  IADD3 R15, -R2, 0x1, R5 ;  /* 0x00000001020f7810 */ /* 0x000fe20007ffe105 */
[----:B------:R-:W-:Y:S01]  /*0280*/  IMAD R2, R19, -0x3, R14 ;  /* 0xfffffffd13027824 */ /* 0x000fe200078e020e */
[----:B------:R-:W-:Y:S01]  /*0290*/  IADD3 R11, R3, 0x2, RZ ;  /* 0x00000002030b7810 */ /* 0x000fe20007ffe0ff */
[----:B------:R-:W-:Y:S01]  /*02a0*/  IMAD.HI R8, R9, -0x77777777, R8 ;  /* 0x8888888909087827 */ /* 0x000fe200078e0208 */
[----:B------:R-:W-:Y:S02]  /*02b0*/  ISETP.LT.AND P0, PT, R23, 0x6, !P0 ;  /* 0x000000061700780c */ /* 0x000fe40004701270 */
[----:B------:R-:W-:Y:S01]  /*02c0*/  LOP3.LUT R18, R11, 0xffff, RZ, 0xc0, !PT ;  /* 0x0000ffff0b127812 */ /* 0x000fe200078ec0ff */
[----:B------:R-:W-:Y:S01]  /*02d0*/  IMAD.HI R10, R15, 0x55555556, RZ ;  /* 0x555555560f0a7827 */ /* 0x000fe200078e02ff */
[----:B------:R-:W-:Y:S02]  /*02e0*/  MOV R45, RZ ;  /* 0x000000ff002d7202 */ /* 0x000fe40000000f00 */
[----:B------:R-:W-:Y:S01]  /*02f0*/  MOV R101, RZ ;  /* 0x000000ff00657202 */ /* 0x000fe20000000f00 */
[----:B------:R-:W-:Y:S01]  /*0300*/  IMAD.HI R12, R13, -0x77777777, R12 ;  /* 0x888888890d0c7827 */ /* 0x000fe200078e020c */
[----:B------:R-:W-:-:S02]  /*0310*/  LEA.HI R16, R10, R10, RZ, 0x1 ;  /* 0x0000000a0a107211 */ /* 0x000fc400078f08ff */
[----:B------:R-:W-:Y:S01]  /*0320*/  MOV R10, RZ ;  /* 0x000000ff000a7202 */ /* 0x000fe20000000f00 */
[----:B------:R-:W-:Y:S01]  /*0330*/  IMAD R17, R2, 0x3, R21 ;  /* 0x0000000302117824 */ /* 0x000fe200078e0215 */
[----:B------:R-:W-:Y:S01]  /*0340*/  MOV R105, RZ ;  /* 0x000000ff00697202 */ /* 0x000fe20000000f00 */
[----:B------:R-:W-:Y:S01]  /*0350*/  IMAD R2, R16, -0x3, R15 ;  /* 0xfffffffd10027824 */ /* 0x000fe200078e020f */
[----:B------:R-:W-:Y:S01]  /*0360*/  SHF.R.U32.HI R15, RZ, 0x1f, R8 ;  /* 0x0000001fff0f7819 */ /* 0x000fe20000011608 */
[----:B------:R-:W-:Y:S01]  /*0370*/  IMAD.HI R4, R7, -0x77777777, R6 ;  /* 0x8888888907047827 */ /* 0x000fe200078e0206 */
[----:B------:R-:W-:Y:S02]  /*0380*/  MOV R121, RZ ;  /* 0x000000ff00797202 */ /* 0x000fe40000000f00 */
[----:B------:R-:W-:Y:S01]  /*0390*/  LEA.HI.SX32 R8, R8, R15, 0x1d ;  /* 0x0000000f08087211 */ /* 0x000fe200078feaff */
[----:B------:R-:W-:Y:S01]  /*03a0*/  IMAD.HI R6, R11, -0x77777777, R10 ;  /* 0x888888890b067827 */ /* 0x000fe200078e020a */
[----:B------:R-:W-:-:S02]  /*03b0*/  SHF.R.U32.HI R15, RZ, 0x1f, R4 ;  /* 0x0000001fff0f7819 */ /* 0x000fc40000011604 */
[----:B------:R-:W-:Y:S01]  /*03c0*/  MOV R81, RZ ;  /* 0x000000ff00517202 */ /* 0x000fe20000000f00 */
[----:B------:R-:W-:Y:S01]  /*03d0*/  IMAD R10, R0, 0x2400, R17 ;  /* 0x00002400000a7824 */ /* 0x000fe200078e0211 */
[----:B------:R-:W-:Y:S01]  /*03e0*/  SHF.R.U32.HI R17, RZ, 0x1f, R12 ;  /* 0x0000001fff117819 */ /* 0x000fe2000001160c */
[----:B------:R-:W-:Y:S01]  /*03f0*/  IMAD R21, R2, 0x3, R21 ;  /* 0x0000000302157824 */ /* 0x000fe200078e0215 */
[----:B------:R-:W-:Y:S01]  /*0400*/  LEA.HI.SX32 R15, R4, R15, 0x1d ;  /* 0x0000000f040f7211 */ /* 0x000fe200078feaff */
[----:B------:R-:W-:Y:S01]  /*0410*/  IMAD R2, R19, 0x900, R10 ;  /* 0x0000090013027824 */ /* 0x000fe200078e020a */
[----:B------:R-:W-:Y:S01]  /*0420*/  LEA.HI.SX32 R12, R12, R17, 0x1d ;  /* 0x000000110c0c7211 */ /* 0x000fe200078feaff */
[----:B------:R-:W-:Y:S01]  /*0430*/  IMAD R9, R8, -0xf, R9 ;  /* 0xfffffff108097824 */ /* 0x000fe200078e0209 */
[----:B------:R-:W-:Y:S01]  /*0440*/  SHF.R.U32.HI R17, RZ, 0x1f, R6 ;  /* 0x0000001fff117819 */ /* 0x000fe20000011606 */
[----:B------:R-:W-:Y:S01]  /*0450*/  IMAD R15, R15, -0xf, R7 ;  /* 0xfffffff10f0f7824 */ /* 0x000fe200078e0207 */
[----:B------:R-:W-:Y:S01]  /*0460*/  LOP3.LUT R10, R3, 0xffff, RZ, 0xc0, !PT ;  /* 0x0000ffff030a7812 */ /* 0x000fe200078ec0ff */
[----:B------:R-:W-:Y:S01]  /*0470*/  IMAD R7, R18, 0x8889, RZ ;  /* 0x0000888912077824 */ /* 0x000fe200078e02ff */
[----:B------:R-:W-:Y:S01]  /*0480*/  LEA.HI.SX32 R17, R6, R17, 0x1d ;  /* 0x0000001106117211 */ /* 0x000fe200078feaff */
[----:B------:R-:W-:Y:S01]  /*0490*/  IMAD R13, R12, -0xf, R13 ;  /* 0xfffffff10c0d7824 */ /* 0x000fe200078e020d */
[----:B------:R-:W-:Y:S01]  /*04a0*/  MOV R19, RZ ;  /* 0x000000ff00137202 */ /* 0x000fe20000000f00 */
[----:B------:R-:W-:Y:S01]  /*04b0*/  IMAD R6, R10, 0x8889, RZ ;  /* 0x000088890a067824 */ /* 0x000fe200078e02ff */
[----:B------:R-:W-:Y:S01]  /*04c0*/  SHF.R.U32.HI R10, RZ, 0x13, R7 ;  /* 0x00000013ff0a7819 */ /* 0x000fe20000011607 */
[----:B------:R-:W-:Y:S01]  /*04d0*/  IMAD R17, R17, -0xf, R11 ;  /* 0xfffffff111117824 */ /* 0x000fe200078e020b */
[----:B------:R-:W-:Y:S01]  /*04e0*/  MOV R33, RZ ;  /* 0x000000ff00217202 */ /* 0x000fe20000000f00 */
[----:B------:R-:W-:Y:S01]  /*04f0*/  IMAD R8, R8, 0x1c, R9 ;  /* 0x0000001c08087824 */ /* 0x000fe200078e0209 */
[----:B------:R-:W-:Y:S01]  /*0500*/  SHF.R.U32.HI R6, RZ, 0x13, R6 ;  /* 0x00000013ff067819 */ /* 0x000fe20000011606 */
[C---:B---3--:R-:W-:Y:S01]  /*0510*/  IMAD R7, R20.reuse, 0xe, R17 ;  /* 0x0000000e14077824 */ /* 0x048fe200078e0211 */
[----:B------:R-:W-:Y:S01]  /*0520*/  MOV R61, RZ ;  /* 0x000000ff003d7202 */ /* 0x000fe20000000f00 */
[----:B------:R-:W-:Y:S01]  /*0530*/  IMAD R9, R20, 0xe, R9 ;  /* 0x0000000e14097824 */ /* 0x000fe200078e0209 */
[----:B------:R-:W-:Y:S01]  /*0540*/  MOV R113, RZ ;  /* 0x000000ff00717202 */ /* 0x000fe20000000f00 */
[----:B------:R-:W-:Y:S01]  /*0550*/  IMAD R6, R6, 0x1c, R15 ;  /* 0x0000001c06067824 */ /* 0x000fe200078e020f */
[----:B------:R-:W-:Y:S01]  /*0560*/  ISETP.GE.AND P1, PT, R7, 0x1, PT ;  /* 0x000000010700780c */ /* 0x000fe20003f26270 */
[----:B------:R-:W-:Y:S01]  /*0570*/  IMAD R10, R10, 0x1c, R17 ;  /* 0x0000001c0a0a7824 */ /* 0x000fe200078e0211 */
[----:B------:R-:W-:Y:S01]  /*0580*/  IADD3 R7, -R14, 0x7, RZ ;  /* 0x000000070e077810 */ /* 0x000fe20007ffe1ff */
[----:B------:R-:W-:Y:S01]  /*0590*/  IMAD R12, R12, 0x1c, R13 ;  /* 0x0000001c0c0c7824 */ /* 0x000fe200078e020d */
[----:B------:R-:W-:Y:S01]  /*05a0*/  ISETP.GE.AND P2, PT, R9, 0x1, PT ;  /* 0x000000010900780c */ /* 0x000fe20003f46270 */
[----:B------:R-:W-:Y:S01]  /*05b0*/  IMAD R6, R20, 0xe, R6 ;  /* 0x0000000e14067824 */ /* 0x000fe200078e0206 */
[----:B------:R-:W-:Y:S01]  /*05c0*/  MOV R89, RZ ;  /* 0x000000ff00597202 */ /* 0x000fe20000000f00 */
[C---:B------:R-:W-:Y:S01]  /*05d0*/  IMAD R7, R0.reuse, -0xe, R7 ;  /* 0xfffffff200077824 */ /* 0x040fe200078e0207 */
[----:B------:R-:W-:Y:S01]  /*05e0*/  MOV R71, RZ ;  /* 0x000000ff00477202 */ /* 0x000fe20000000f00 */
[----:B------:R-:W-:Y:S01]  /*05f0*/  IMAD R21, R0, 0x2400, R21 ;  /* 0x0000240000157824 */ /* 0x000fe200078e0215 */
[----:B------:R-:W-:Y:S01]  /*0600*/  MOV R43, RZ ;  /* 0x000000ff002b7202 */ /* 0x000fe20000000f00 */
[C---:B------:R-:W-:Y:S01]  /*0610*/  IMAD R13, R20.reuse, 0xe, R13 ;  /* 0x0000000e140d7824 */ /* 0x040fe200078e020d */
[----:B------:R-:W-:Y:S01]  /*0620*/  ISETP.GT.OR P2, PT, R7, -0x1, !P2 ;  /* 0xffffffff0700780c */ /* 0x000fe20005744670 */
[C---:B------:R-:W-:Y:S01]  /*0630*/  IMAD R8, R20.reuse, 0xe, R8 ;  /* 0x0000000e14087824 */ /* 0x040fe200078e0208 */
[----:B------:R-:W-:Y:S01]  /*0640*/  MOV R57, RZ ;  /* 0x000000ff00397202 */ /* 0x000fe20000000f00 */
[C---:B------:R-:W-:Y:S01]  /*0650*/  IMAD R10, R20.reuse, 0xe, R10 ;  /* 0x0000000e140a7824 */ /* 0x040fe200078e020a */
[----:B------:R-:W-:Y:S01]  /*0660*/  ISETP.GE.AND P4, PT, R13, 0x1, PT ;  /* 0x000000010d00780c */ /* 0x000fe20003f86270 */
[----:B------:R-:W-:Y:S01]  /*0670*/  IMAD R9, R20, 0xe, R12 ;  /* 0x0000000e14097824 */ /* 0x000fe200078e020c */
[----:B------:R-:W-:Y:S01]  /*0680*/  IADD3 R12, R6, -0x1d, RZ ;  /* 0xffffffe3060c7810 */ /* 0x000fe20007ffe0ff */
[----:B------:R-:W-:Y:S01]  /*0690*/  IMAD R4, R16, 0x900, R21 ;  /* 0x0000090010047824 */ /* 0x000fe200078e0215 */
[----:B------:R-:W-:Y:S01]  /*06a0*/  MOV R16, 0x4 ;  /* 0x0000000400107802 */ /* 0x000fe20000000f00 */
[----:B------:R-:W-:Y:S01]  /*06b0*/  IMAD R6, R0, 0x7, R23 ;  /* 0x0000000700067824 */ /* 0x000fe200078e0217 */
[----:B------:R-:W-:Y:S01]  /*06c0*/  IADD3 R8, R8, -0x1d, RZ ;  /* 0xffffffe308087810 */ /* 0x000fe20007ffe0ff */
[----:B------:R-:W-:Y:S01]  /*06d0*/  IMAD R15, R20, 0xe, R15 ;  /* 0x0000000e140f7824 */ /* 0x000fe200078e020f */
[----:B------:R-:W-:Y:S01]  /*06e0*/  IADD3 R7, R10, -0x1d, RZ ;  /* 0xffffffe30a077810 */ /* 0x000fe20007ffe0ff */
[----:B------:R-:W-:Y:S01]  /*06f0*/  IMAD.WIDE R12, R12, R16, c[0x0][0x168] ;  /* 0x00005a000c0c7625 */ /* 0x000fe200078e0210 */
[----:B------:R-:W-:-:S02]  /*0700*/  IADD3 R9, R9, -0x1d, RZ ;  /* 0xffffffe309097810 */ /* 0x000fc40007ffe0ff */
[----:B------:R-:W-:Y:S01]  /*0710*/  ISETP.LT.OR P4, PT, R6, 0x3, !P4 ;  /* 0x000000030600780c */ /* 0x000fe20006781670 */
[-C--:B------:R-:W-:Y:S01]  /*0720*/  IMAD.WIDE R10, R8, R16.reuse, c[0x0][0x168] ;  /* 0x00005a00080a7625 */ /* 0x080fe200078e0210 */
[----:B------:R-:W-:Y:S02]  /*0730*/  ISETP.GE.AND P3, PT, R15, 0x1, PT ;  /* 0x000000010f00780c */ /* 0x000fe40003f66270 */
[----:B------:R-:W-:Y:S01]  /*0740*/  MOV R15, R13 ;  /* 0x0000000d000f7202 */ /* 0x000fe20000000f00 */
[-C--:B------:R-:W-:Y:S01]  /*0750*/  IMAD.WIDE R6, R7, R16.reuse, c[0x0][0x168] ;  /* 0x00005a0007067625 */ /* 0x080fe200078e0210 */
[----:B------:R-:W-:Y:S02]  /*0760*/  MOV R99, RZ ;  /* 0x000000ff00637202 */ /* 0x000fe40000000f00 */
[----:B------:R-:W-:Y:S01]  /*0770*/  MOV R67, RZ ;  /* 0x000000ff00437202 */ /* 0x000fe20000000f00 */
[----:B------:R-:W-:Y:S01]  /*0780*/  IMAD.WIDE R16, R9, R16, c[0x0][0x168] ;  /* 0x00005a0009107625 */ /* 0x000fe200078e0210 */
[----:B------:R-:W-:-:S02]  /*0790*/  MOV R9, R7 ;  /* 0x0000000700097202 */ /* 0x000fc40000000f00 */
[----:B------:R-:W-:Y:S02]  /*07a0*/  MOV R7, RZ ;  /* 0x000000ff00077202 */ /* 0x000fe40000000f00 */
[----:B------:R-:W-:Y:S02]  /*07b0*/  MOV R8, R16 ;  /* 0x0000001000087202 */ /* 0x000fe40000000f00 */
[----:B------:R-:W-:Y:S02]  /*07c0*/  MOV R119, RZ ;  /* 0x000000ff00777202 */ /* 0x000fe40000000f00 */
[----:B------:R-:W-:Y:S02]  /*07d0*/  MOV R85, RZ ;  /* 0x000000ff00557202 */ /* 0x000fe40000000f00 */
[----:B------:R-:W-:Y:S02]  /*07e0*/  MOV R21, RZ ;  /* 0x000000ff00157202 */ /* 0x000fe40000000f00 */
[----:B------:R-:W-:-:S02]  /*07f0*/  MOV R51, RZ ;  /* 0x000000ff00337202 */ /* 0x000fc40000000f00 */
[----:B------:R-:W-:Y:S02]  /*0800*/  MOV R69, RZ ;  /* 0x000000ff00457202 */ /* 0x000fe40000000f00 */
[----:B------:R-:W-:Y:S02]  /*0810*/  MOV R111, RZ ;  /* 0x000000ff006f7202 */ /* 0x000fe40000000f00 */
        /* <DEDUP_REMOVED lines=12> */
[C---:B------:R-:W-:Y:S02]  /*08e0*/  ISETP.LT.OR P3, PT, R3.reuse, 0x10, !P3 ;  /* 0x000000100300780c */ /* 0x040fe40005f61670 */
[----:B------:R-:W-:Y:S02]  /*08f0*/  ISETP.LT.OR P1, PT, R3, 0xe, !P1 ;  /* 0x0000000e0300780c */ /* 0x000fe40004f21670 */
[----:B------:R-:W-:Y:S02]  /*0900*/  MOV R77, RZ ;  /* 0x000000ff004d7202 */ /* 0x000fe40000000f00 */
[----:B------:R-:W-:-:S02]  /*0910*/  MOV R49, RZ ;  /* 0x000000ff00317202 */ /* 0x000fc40000000f00 */
[----:B------:R-:W-:Y:S02]  /*0920*/  MOV R103, RZ ;  /* 0x000000ff00677202 */ /* 0x000fe40000000f00 */
.L_x_29:
[----:B------:R-:W-:Y:S01]  /*0930*/  BAR.SYNC.DEFER_BLOCKING 0x0 ;  /* 0x0000000000007b1d */ /* 0x000fe20000010000 */
[----:B------:R-:W-:-:S05]  /*0940*/  ISETP.GT.AND P5, PT, R3, 0x1b2, PT ;  /* 0x000001b20300780c */ /* 0x000fca0003fa4270 */
[----:B------:R-:W-:Y:S08]  /*0950*/  BSSY B0, `(.L_x_12) ;  /* 0x0000009000007945 */ /* 0x000ff00003800000 */
[----:B------:R-:W-:Y:S05]  /*0960*/  @P5 BRA `(.L_x_13) ;  /* 0x0000007000005947 */ /* 0x000fea0003800000 */
[----:B------:R-:W-:Y:S01]  /*0970*/  BSSY B1, `(.L_x_14) ;  /* 0x0000005000017945 */ /* 0x000fe20003800000 */
[----:B------:R-:W-:Y:S01]  /*0980*/  MOV R14, RZ ;  /* 0x000000ff000e7202 */ /* 0x000fe20000000f00 */
[----:B------:R-:W-:Y:S05]  /*0990*/  @P3 BRA `(.L_x_15) ;  /* 0x0000002000003947 */ /* 0x000fea0003800000 */
[----:B------:R-:W-:-:S05]  /*09a0*/  MOV R13, R15 ;  /* 0x0000000f000d7202 */ /* 0x000fca0000000f00 */
[----:B------:R0:W5:Y:S02]  /*09b0*/  LDG.E.CONSTANT R14, [R12.64] ;  /* 0x000000040c0e7981 */ /* 0x000164000c1e9900 */
.L_x_15:
[----:B------:R-:W-:Y:S05]  /*09c0*/  BSYNC B1 ;  /* 0x0000000000017941 */ /* 0x000fea0003800000 */
.L_x_14:
[----:B-----5:R1:W-:Y:S02]  /*09d0*/  STS [R3.X4], R14 ;  /* 0x0000000e03007388 */ /* 0x0203e40000004800 */
.L_x_13:
[----:B------:R-:W-:Y:S05]  /*09e0*/  BSYNC B0 ;  /* 0x0000000000007941 */ /* 0x000fea0003800000 */
.L_x_12:
[----:B0-----:R-:W0:Y:S01]  /*09f0*/  S2R R13, SR_TID.Y ;  /* 0x00000000000d7919 */ /* 0x001e220000002200 */
[----:B------:R-:W-:Y:S01]  /*0a00*/  BSSY B0, `(.L_x_16) ;  /* 0x000000b000007945 */ /* 0x000fe20003800000 */
[----:B0-----:R-:W-:-:S05]  /*0a10*/  IMAD R16, R0, 0x7, R13 ;  /* 0x0000000700107824 */ /* 0x001fca00078e020d */
[----:B-1----:R-:W-:-:S04]  /*0a20*/  SHF.L.U32 R14, R16, 0x1, RZ ;  /* 0x00000001100e7819 */ /* 0x002fc800000006ff */
[----:B------:R-:W-:-:S13]  /*0a30*/  ISETP.GT.AND P5, PT, R14, 0xd8, PT ;  /* 0x000000d80e00780c */ /* 0x000fda0003fa4270 */
[----:B------:R-:W-:Y:S05]  /*0a40*/  @P5 BRA `(.L_x_17) ;  /* 0x0000006000005947 */ /* 0x000fea0003800000 */
[----:B------:R-:W-:Y:S01]  /*0a50*/  BSSY B1, `(.L_x_18) ;  /* 0x0000004000017945 */ /* 0x000fe20003800000 */
[----:B------:R-:W-:Y:S01]  /*0a60*/  MOV R14, RZ ;  /* 0x000000ff000e7202 */ /* 0x000fe20000000f00 */
[----:B------:R-:W-:Y:S05]  /*0a70*/  @P2 BRA `(.L_x_19) ;  /* 0x0000001000002947 */ /* 0x000fea0003800000 */
[----:B------:R0:W5:Y:S02]  /*0a80*/  LDG.E.CONSTANT R14, [R10.64] ;  /* 0x000000040a0e7981 */ /* 0x000164000c1e9900 */
.L_x_19:
[----:B------:R-:W-:Y:S05]  /*0a90*/  BSYNC B1 ;  /* 0x0000000000017941 */ /* 0x000fea0003800000 */
.L_x_18:
[----:B-----5:R1:W-:Y:S02]  /*0aa0*/  STS [R3.X4+0x4], R14 ;  /* 0x0000040e03007388 */ /* 0x0203e40000004800 */
.L_x_17:
[----:B------:R-:W-:Y:S05]  /*0ab0*/  BSYNC B0 ;  /* 0x0000000000007941 */ /* 0x000fea0003800000 */
.L_x_16:
[----:B------:R-:W-:Y:S01]  /*0ac0*/  ISETP.GT.AND P5, PT, R3, 0x1b0, PT ;  /* 0x000001b00300780c */ /* 0x000fe20003fa4270 */
[----:B------:R-:W-:-:S12]  /*0ad0*/  BSSY B0, `(.L_x_20) ;  /* 0x000000a000007945 */ /* 0x000fd80003800000 */
[----:B------:R-:W-:Y:S05]  /*0ae0*/  @P5 BRA `(.L_x_21) ;  /* 0x0000008000005947 */ /* 0x000fea0003800000 */
[----:B------:R-:W-:Y:S01]  /*0af0*/  BSSY B1, `(.L_x_22) ;  /* 0x0000006000017945 */ /* 0x000fe20003800000 */
[----:B-1----:R-:W-:Y:S01]  /*0b00*/  MOV R14, RZ ;  /* 0x000000ff000e7202 */ /* 0x002fe20000000f00 */
[----:B------:R-:W-:Y:S05]  /*0b10*/  @P1 BRA `(.L_x_23) ;  /* 0x0000003000001947 */ /* 0x000fea0003800000 */
[----:B------:R-:W-:Y:S02]  /*0b20*/  MOV R22, R6 ;  /* 0x0000000600167202 */ /* 0x000fe40000000f00 */
[----:B------:R-:W-:-:S05]  /*0b30*/  MOV R23, R9 ;  /* 0x0000000900177202 */ /* 0x000fca0000000f00 */
[----:B------:R1:W5:Y:S02]  /*0b40*/  LDG.E.CONSTANT R14, [R22.64] ;  /* 0x00000004160e7981 */ /* 0x000364000c1e9900 */
.L_x_23:
[----:B------:R-:W-:Y:S05]  /*0b50*/  BSYNC B1 ;  /* 0x0000000000017941 */ /* 0x000fea0003800000 */
.L_x_22:
[----:B-----5:R2:W-:Y:S02]  /*0b60*/  STS [R3.X4+0x8], R14 ;  /* 0x0000080e03007388 */ /* 0x0205e40000004800 */
.L_x_21:
[----:B------:R-:W-:Y:S05]  /*0b70*/  BSYNC B0 ;  /* 0x0000000000007941 */ /* 0x000fea0003800000 */
.L_x_20:
[----:B------:R-:W-:Y:S01]  /*0b80*/  ISETP.GT.AND P5, PT, R16, 0x6b, PT ;  /* 0x0000006b1000780c */ /* 0x000fe20003fa4270 */
[----:B------:R-:W-:-:S12]  /*0b90*/  BSSY B0, `(.L_x_24) ;  /* 0x0000009000007945 */ /* 0x000fd80003800000 */
[----:B------:R-:W-:Y:S05]  /*0ba0*/  @P5 BRA `(.L_x_25) ;  /* 0x0000007000005947 */ /* 0x000fea0003800000 */
[----:B------:R-:W-:Y:S01]  /*0bb0*/  BSSY B1, `(.L_x_26) ;  /* 0x0000005000017945 */ /* 0x000fe20003800000 */
[----:B-12---:R-:W-:Y:S01]  /*0bc0*/  MOV R14, RZ ;  /* 0x000000ff000e7202 */ /* 0x006fe20000000f00 */
[----:B------:R-:W-:Y:S05]  /*0bd0*/  @P4 BRA `(.L_x_27) ;  /* 0x0000002000004947 */ /* 0x000fea0003800000 */
[----:B------:R-:W-:-:S05]  /*0be0*/  MOV R16, R8 ;  /* 0x0000000800107202 */ /* 0x000fca0000000f00 */
[----:B------:R1:W5:Y:S02]  /*0bf0*/  LDG.E.CONSTANT R14, [R16.64] ;  /* 0x00000004100e7981 */ /* 0x000364000c1e9900 */
.L_x_27:
[----:B------:R-:W-:Y:S05]  /*0c00*/  BSYNC B1 ;  /* 0x0000000000017941 */ /* 0x000fea0003800000 */
.L_x_26:
[----:B-----5:R2:W-:Y:S02]  /*0c10*/  STS [R3.X4+0xc], R14 ;  /* 0x00000c0e03007388 */ /* 0x0205e40000004800 */
.L_x_25:
[----:B------:R-:W-:Y:S05]  /*0c20*/  BSYNC B0 ;  /* 0x0000000000007941 */ /* 0x000fea0003800000 */
.L_x_24:
[----:B------:R-:W-:-:S04]  /*0c30*/  @P0 IMAD.WIDE R26, R2, 0x4, R94 ;  /* 0x00000004021a0825 */ /* 0x000fc800078e025e */
[----:B-1----:R-:W-:Y:S01]  /*0c40*/  @P0 IMAD.WIDE R22, R4, 0x4, R94 ;  /* 0x0000000404160825 */ /* 0x002fe200078e025e */
[----:B--2---:R1:W2:Y:S04]  /*0c50*/  @P0 LDG.E.CONSTANT R14, [R26.64] ;  /* 0x000000041a0e0981 */ /* 0x0042a8000c1e9900 */
[----:B------:R1:W3:Y:S04]  /*0c60*/  @P0 LDG.E.CONSTANT R24, [R26.64+0x4] ;  /* 0x000004041a180981 */ /* 0x0002e8000c1e9900 */
[----:B------:R1:W3:Y:S04]  /*0c70*/  @P0 LDG.E.CONSTANT R25, [R26.64+0x8] ;  /* 0x000008041a190981 */ /* 0x0002e8000c1e9900 */
[----:B------:R-:W4:Y:S04]  /*0c80*/  @P0 LDG.E.CONSTANT R18, [R22.64+0x8] ;  /* 0x0000080416120981 */ /* 0x000f28000c1e9900 */
[----:B-1----:R-:W5:Y:S04]  /*0c90*/  @P0 LDG.E.CONSTANT R26, [R22.64] ;  /* 0x00000004161a0981 */ /* 0x002f68000c1e9900 */
[----:B------:R-:W5:Y:S01]  /*0ca0*/  @P0 LDG.E.CONSTANT R27, [R22.64+0x4] ;  /* 0x00000404161b0981 */ /* 0x000f62000c1e9900 */
[C---:B------:R-:W-:Y:S01]  /*0cb0*/  @P0 IMAD R16, R0.reuse, 0x24, R5 ;  /* 0x0000002400100824 */ /* 0x040fe200078e0205 */
[----:B------:R-:W-:Y:S01]  /*0cc0*/  WARPSYNC 0xffffffff ;  /* 0xffffffff00007948 */ /* 0x000fe20003800000 */
[----:B------:R-:W-:-:S02]  /*0cd0*/  IMAD R68, R0, 0x24, RZ ;  /* 0x0000002400447824 */ /* 0x000fc400078e02ff */
[----:B------:R-:W-:Y:S01]  /*0ce0*/  IMAD R13, R13, 0x78, RZ ;  /* 0x000000780d0d7824 */ /* 0x000fe200078e02ff */
[----:B--2---:R-:W-:Y:S04]  /*0cf0*/  @P0 STS [R16.X4+0x6cc], R14 ;  /* 0x0006cc0e10000388 */ /* 0x004fe80000004800 */
[----:B---3--:R-:W-:Y:S04]  /*0d00*/  @P0 STS.64 [R16.X4+0x6d0], R24 ;  /* 0x0006d01810000388 */ /* 0x008fe80000004a00 */
[----:B----4-:R-:W-:Y:S04]  /*0d10*/  @P0 STS [R16.X4+0x6e0], R18 ;  /* 0x0006e01210000388 */ /* 0x010fe80000004800 */
[----:B-----5:R-:W-:Y:S04]  /*0d20*/  @P0 STS.64 [R16.X4+0x6d8], R26 ;  /* 0x0006d81a10000388 */ /* 0x020fe80000004a00 */
[----:B------:R-:W-:Y:S06]  /*0d30*/  BAR.SYNC.DEFER_BLOCKING 0x0 ;  /* 0x0000000000007b1d */ /* 0x000fec0000010000 */
[----:B------:R-:W-:Y:S04]  /*0d40*/  LDS R46, [R68+0x6cc] ;  /* 0x0006cc00442e7984 */ /* 0x000fe80000000800 */
[----:B------:R-:W1:Y:S04]  /*0d50*/  LDS.64 R22, [R13] ;  /* 0x000000000d167984 */ /* 0x000e680000000a00 */
[----:B------:R-:W2:Y:S04]  /*0d60*/  LDS R44, [R68+0x90c] ;  /* 0x00090c00442c7984 */ /* 0x000ea80000000800 */
[----:B------:R-:W3:Y:S04]  /*0d70*/  LDS R42, [R68+0xb4c] ;  /* 0x000b4c00442a7984 */ /* 0x000ee80000000800 */
[----:B------:R-:W4:Y:S04]  /*0d80*/  LDS R32, [R68+0xd8c] ;  /* 0x000d8c0044207984 */ /* 0x000f280000000800 */
[----:B------:R-:W5:Y:S04]  /*0d90*/  LDS.64 R24, [R13+0x348] ;  /* 0x000348000d187984 */ /* 0x000f680000000a00 */
[----:B------:R-:W0:Y:S04]  /*0da0*/  LDS R28, [R68+0x6d0] ;  /* 0x0006d000441c7984 */ /* 0x000e280000000800 */
[----:B------:R-:W0:Y:S04]  /*0db0*/  LDS R14, [R68+0x910] ;  /* 0x00091000440e7984 */ /* 0x000e280000000800 */
[----:B------:R-:W0:Y:S04]  /*0dc0*/  LDS R20, [R68+0xb50] ;  /* 0x000b500044147984 */ /* 0x000e280000000800 */
[----:B------:R-:W0:Y:S04]  /*0dd0*/  LDS R16, [R68+0xd90] ;  /* 0x000d900044107984 */ /* 0x000e280000000800 */
[----:B------:R-:W0:Y:S01]  /*0de0*/  LDS.64 R26, [R13+0x8] ;  /* 0x000008000d1a7984 */ /* 0x000e220000000a00 */
[----:B-1----:R-:W-:-:S03]  /*0df0*/  FFMA R107, R46, R22, R107 ;  /* 0x000000162e6b7223 */ /* 0x002fc6000000006b */
[----:B------:R-:W-:Y:S01]  /*0e00*/  LDS R60, [R68+0x6d4] ;  /* 0x0006d400443c7984 */ /* 0x000fe20000000800 */
[----:B--2---:R-:W-:-:S03]  /*0e10*/  FFMA R105, R22, R44, R105 ;  /* 0x0000002c16697223 */ /* 0x004fc60000000069 */
[----:B------:R-:W-:Y:S01]  /*0e20*/  LDS R58, [R68+0x914] ;  /* 0x00091400443a7984 */ /* 0x000fe20000000800 */
[----:B---3--:R-:W-:-:S03]  /*0e30*/  FFMA R67, R22, R42, R67 ;  /* 0x0000002a16437223 */ /* 0x008fc60000000043 */
[----:B------:R-:W-:Y:S01]  /*0e40*/  LDS R88, [R68+0xb60] ;  /* 0x000b600044587984 */ /* 0x000fe20000000800 */
[----:B----4-:R-:W-:-:S03]  /*0e50*/  FFMA R22, R22, R32, R109 ;  /* 0x0000002016167223 */ /* 0x010fc6000000006d */
[----:B------:R-:W-:Y:S01]  /*0e60*/  LDS R86, [R68+0xda0] ;  /* 0x000da00044567984 */ /* 0x000fe20000000800 */
[-C--:B-----5:R-:W-:Y:S01]  /*0e70*/  FFMA R109, R46, R24.reuse, R115 ;  /* 0x000000182e6d7223 */ /* 0x0a0fe20000000073 */
[-C--:B------:R-:W-:Y:S01]  /*0e80*/  FFMA R113, R44, R24.reuse, R113 ;  /* 0x000000182c717223 */ /* 0x080fe20000000071 */
[-C--:B------:R-:W-:Y:S01]  /*0e90*/  FFMA R115, R42, R24.reuse, R111 ;  /* 0x000000182a737223 */ /* 0x080fe2000000006f */
[----:B------:R-:W-:Y:S01]  /*0ea0*/  FFMA R117, R32, R24, R117 ;  /* 0x0000001820757223 */ /* 0x000fe20000000075 */
[C---:B0-----:R-:W-:Y:S01]  /*0eb0*/  FFMA R111, R28.reuse, R23, R107 ;  /* 0x000000171c6f7223 */ /* 0x041fe2000000006b */
[----:B------:R-:W-:Y:S01]  /*0ec0*/  FFMA R109, R28, R25, R109 ;  /* 0x000000191c6d7223 */ /* 0x000fe2000000006d */
[C---:B------:R-:W-:Y:S01]  /*0ed0*/  FFMA R105, R14.reuse, R23, R105 ;  /* 0x000000170e697223 */ /* 0x040fe20000000069 */
[----:B------:R-:W-:Y:S01]  /*0ee0*/  FFMA R107, R14, R25, R113 ;  /* 0x000000190e6b7223 */ /* 0x000fe20000000071 */
[C---:B------:R-:W-:Y:S01]  /*0ef0*/  FFMA R64, R20.reuse, R23, R67 ;  /* 0x0000001714407223 */ /* 0x040fe20000000043 */
[----:B------:R-:W-:Y:S01]  /*0f00*/  FFMA R50, R20, R25, R115 ;  /* 0x0000001914327223 */ /* 0x000fe20000000073 */
[----:B------:R-:W-:Y:S01]  /*0f10*/  LDS R67, [R68+0xb54] ;  /* 0x000b540044437984 */ /* 0x000fe20000000800 */
[C---:B------:R-:W-:Y:S01]  /*0f20*/  FFMA R24, R16.reuse, R23, R22 ;  /* 0x0000001710187223 */ /* 0x040fe20000000016 */
[----:B------:R-:W-:-:S02]  /*0f30*/  FFMA R48, R16, R25, R117 ;  /* 0x0000001910307223 */ /* 0x000fc40000000075 */
[----:B------:R-:W0:Y:S01]  /*0f40*/  LDS.64 R22, [R13+0x350] ;  /* 0x000350000d167984 */ /* 0x000e220000000a00 */
[-C--:B------:R-:W-:Y:S01]  /*0f50*/  FFMA R117, R46, R26.reuse, R123 ;  /* 0x0000001a2e757223 */ /* 0x080fe2000000007b */
[-C--:B------:R-:W-:Y:S01]  /*0f60*/  FFMA R121, R44, R26.reuse, R121 ;  /* 0x0000001a2c797223 */ /* 0x080fe20000000079 */
[-C--:B------:R-:W-:Y:S01]  /*0f70*/  FFMA R119, R42, R26.reuse, R119 ;  /* 0x0000001a2a777223 */ /* 0x080fe20000000077 */
[----:B------:R-:W-:Y:S01]  /*0f80*/  FFMA R25, R32, R26, R125 ;  /* 0x0000001a20197223 */ /* 0x000fe2000000007d */
[-C--:B------:R-:W-:Y:S01]  /*0f90*/  FFMA R117, R28, R27.reuse, R117 ;  /* 0x0000001b1c757223 */ /* 0x080fe20000000075 */
[-C--:B------:R-:W-:Y:S01]  /*0fa0*/  FFMA R125, R14, R27.reuse, R121 ;  /* 0x0000001b0e7d7223 */ /* 0x080fe20000000079 */
[-C--:B------:R-:W-:Y:S01]  /*0fb0*/  FFMA R56, R20, R27.reuse, R119 ;  /* 0x0000001b14387223 */ /* 0x080fe20000000077 */
[----:B------:R-:W-:Y:S02]  /*0fc0*/  FFMA R54, R16, R27, R25 ;  /* 0x0000001b10367223 */ /* 0x000fe40000000019 */
[----:B------:R-:W1:Y:S01]  /*0fd0*/  LDS R27, [R68+0xd94] ;  /* 0x000d9400441b7984 */ /* 0x000e620000000800 */
[-C--:B0-----:R-:W-:Y:S01]  /*0fe0*/  FFMA R25, R32, R22.reuse, R34 ;  /* 0x0000001620197223 */ /* 0x081fe20000000022 */
[----:B------:R-:W-:Y:S01]  /*0ff0*/  FFMA R121, R46, R22, R93 ;  /* 0x000000162e797223 */ /* 0x000fe2000000005d */
[----:B------:R-:W-:-:S02]  /*1000*/  FFMA R93, R26, R60, R111 ;  /* 0x0000003c1a5d7223 */ /* 0x000fc4000000006f */
[----:B------:R-:W-:Y:S01]  /*1010*/  FFMA R52, R16, R23, R25 ;  /* 0x0000001710347223 */ /* 0x000fe20000000019 */
[----:B-1----:R-:W-:Y:S02]  /*1020*/  FFMA R111, R26, R27, R24 ;  /* 0x0000001b1a6f7223 */ /* 0x002fe40000000018 */
[----:B------:R-:W0:Y:S01]  /*1030*/  LDS.64 R24, [R13+0x10] ;  /* 0x000010000d187984 */ /* 0x000e220000000a00 */
[-C--:B------:R-:W-:Y:S01]  /*1040*/  FFMA R91, R42, R22.reuse, R91 ;  /* 0x000000162a5b7223 */ /* 0x080fe2000000005b */
[----:B------:R-:W-:Y:S01]  /*1050*/  FFMA R119, R44, R22, R89 ;  /* 0x000000162c777223 */ /* 0x000fe20000000059 */
[-C--:B------:R-:W-:Y:S02]  /*1060*/  FFMA R121, R28, R23.reuse, R121 ;  /* 0x000000171c797223 */ /* 0x080fe40000000079 */
[-C--:B------:R-:W-:Y:S01]  /*1070*/  FFMA R18, R20, R23.reuse, R91 ;  /* 0x0000001714127223 */ /* 0x080fe2000000005b */
[----:B------:R-:W-:Y:S01]  /*1080*/  FFMA R91, R26, R58, R105 ;  /* 0x0000003a1a5b7223 */ /* 0x000fe20000000069 */
[----:B------:R-:W-:Y:S01]  /*1090*/  FFMA R119, R14, R23, R119 ;  /* 0x000000170e777223 */ /* 0x000fe20000000077 */
[-C--:B------:R-:W-:Y:S01]  /*10a0*/  FFMA R89, R26, R67.reuse, R64 ;  /* 0x000000431a597223 */ /* 0x080fe20000000040 */
[C---:B------:R-:W-:Y:S01]  /*10b0*/  FFMA R109, R22.reuse, R60, R109 ;  /* 0x0000003c166d7223 */ /* 0x040fe2000000006d */
[C---:B------:R-:W-:Y:S01]  /*10c0*/  FFMA R107, R22.reuse, R58, R107 ;  /* 0x0000003a166b7223 */ /* 0x040fe2000000006b */
[C---:B------:R-:W-:Y:S01]  /*10d0*/  FFMA R105, R22.reuse, R67, R50 ;  /* 0x0000004316697223 */ /* 0x040fe20000000032 */
[----:B------:R-:W-:-:S02]  /*10e0*/  FFMA R48, R22, R27, R48 ;  /* 0x0000001b16307223 */ /* 0x000fc40000000030 */
[----:B------:R-:W1:Y:S01]  /*10f0*/  LDS.64 R22, [R13+0x358] ;  /* 0x000358000d167984 */ /* 0x000e620000000a00 */
[-C--:B0-----:R-:W-:Y:S01]  /*1100*/  FFMA R115, R46, R24.reuse, R83 ;  /* 0x000000182e737223 */ /* 0x081fe20000000053 */
[-C--:B------:R-:W-:Y:S01]  /*1110*/  FFMA R113, R44, R24.reuse, R81 ;  /* 0x000000182c717223 */ /* 0x080fe20000000051 */
[-C--:B------:R-:W-:Y:S01]  /*1120*/  FFMA R85, R42, R24.reuse, R85 ;  /* 0x000000182a557223 */ /* 0x080fe20000000055 */
[----:B------:R-:W-:Y:S01]  /*1130*/  FFMA R87, R32, R24, R87 ;  /* 0x0000001820577223 */ /* 0x000fe20000000057 */
[-C--:B------:R-:W-:Y:S01]  /*1140*/  FFMA R115, R28, R25.reuse, R115 ;  /* 0x000000191c737223 */ /* 0x080fe20000000073 */
[-C--:B------:R-:W-:Y:S01]  /*1150*/  FFMA R113, R14, R25.reuse, R113 ;  /* 0x000000190e717223 */ /* 0x080fe20000000071 */
[-C--:B------:R-:W-:Y:S01]  /*1160*/  FFMA R26, R20, R25.reuse, R85 ;  /* 0x00000019141a7223 */ /* 0x080fe20000000055 */
[----:B------:R-:W-:Y:S01]  /*1170*/  FFMA R50, R16, R25, R87 ;  /* 0x0000001910327223 */ /* 0x000fe20000000057 */
[C---:B------:R-:W-:Y:S01]  /*1180*/  FFMA R34, R24.reuse, R60, R117 ;  /* 0x0000003c18227223 */ /* 0x040fe20000000075 */
[C---:B------:R-:W-:Y:S01]  /*1190*/  FFMA R125, R24.reuse, R58, R125 ;  /* 0x0000003a187d7223 */ /* 0x040fe2000000007d */
[C---:B------:R-:W-:Y:S01]  /*11a0*/  FFMA R123, R24.reuse, R67, R56 ;  /* 0x00000043187b7223 */ /* 0x040fe20000000038 */
[----:B------:R-:W-:-:S02]  /*11b0*/  FFMA R54, R24, R27, R54 ;  /* 0x0000001b18367223 */ /* 0x000fc40000000036 */
[----:B------:R-:W0:Y:S01]  /*11c0*/  LDS.64 R24, [R13+0x18] ;  /* 0x000018000d187984 */ /* 0x000e220000000a00 */
[----:B-1----:R-:W-:Y:S01]  /*11d0*/  FFMA R85, R46, R22, R75 ;  /* 0x000000162e557223 */ /* 0x002fe2000000004b */
[----:B------:R-:W-:Y:S01]  /*11e0*/  FFMA R117, R22, R67, R18 ;  /* 0x0000004316757223 */ /* 0x000fe20000000012 */
[-C--:B0-----:R-:W-:Y:S01]  /*11f0*/  FFMA R75, R44, R24.reuse, R19 ;  /* 0x000000182c4b7223 */ /* 0x081fe20000000013 */
[----:B------:R-:W-:-:S04]  /*1200*/  FFMA R19, R32, R24, R38 ;  /* 0x0000001820137223 */ /* 0x000fc80000000026 */
[----:B------:R-:W-:Y:S02]  /*1210*/  FFMA R38, R16, R25, R19 ;  /* 0x0000001910267223 */ /* 0x000fe40000000013 */
[----:B------:R-:W0:Y:S01]  /*1220*/  LDS.64 R18, [R13+0x360] ;  /* 0x000360000d127984 */ /* 0x000e220000000a00 */
        /* <DEDUP_REMOVED lines=9> */
[----:B------:R-:W-:Y:S01]  /*12c0*/  FFMA R52, R22, R27, R52 ;  /* 0x0000001b16347223 */ /* 0x000fe20000000034 */
[----:B0-----:R-:W-:-:S04]  /*12d0*/  FFMA R23, R32, R18, R62 ;  /* 0x0000001220177223 */ /* 0x001fc8000000003e */
[----:B------:R-:W-:Y:S02]  /*12e0*/  FFMA R62, R16, R19, R23 ;  /* 0x00000013103e7223 */ /* 0x000fe40000000017 */
[----:B------:R-:W0:Y:S01]  /*12f0*/  LDS.64 R22, [R13+0x20] ;  /* 0x000020000d167984 */ /* 0x000e220000000a00 */
[-C--:B------:R-:W-:Y:S01]  /*1300*/  FFMA R21, R42, R24.reuse, R21 ;  /* 0x000000182a157223 */ /* 0x080fe20000000015 */
[C---:B------:R-:W-:Y:S01]  /*1310*/  FFMA R77, R46.reuse, R24, R36 ;  /* 0x000000182e4d7223 */ /* 0x040fe20000000024 */
[-C--:B------:R-:W-:Y:S01]  /*1320*/  FFMA R71, R46, R18.reuse, R40 ;  /* 0x000000122e477223 */ /* 0x080fe20000000028 */
[-C--:B------:R-:W-:Y:S01]  /*1330*/  FFMA R29, R42, R18.reuse, R29 ;  /* 0x000000122a1d7223 */ /* 0x080fe2000000001d */
[----:B------:R-:W-:Y:S01]  /*1340*/  FFMA R36, R20, R25, R21 ;  /* 0x0000001914247223 */ /* 0x000fe20000000015 */
[----:B------:R-:W-:Y:S01]  /*1350*/  FFMA R21, R44, R18, R63 ;  /* 0x000000122c157223 */ /* 0x000fe2000000003f */
[----:B------:R-:W-:Y:S01]  /*1360*/  FFMA R87, R24, R67, R26 ;  /* 0x0000004318577223 */ /* 0x000fe2000000001a */
[-C--:B------:R-:W-:Y:S01]  /*1370*/  FFMA R71, R28, R19.reuse, R71 ;  /* 0x000000131c477223 */ /* 0x080fe20000000047 */
[-C--:B------:R-:W-:Y:S01]  /*1380*/  FFMA R26, R20, R19.reuse, R29 ;  /* 0x00000013141a7223 */ /* 0x080fe2000000001d */
[----:B------:R-:W-:Y:S01]  /*1390*/  FFMA R21, R14, R19, R21 ;  /* 0x000000130e157223 */ /* 0x000fe20000000015 */
[C---:B------:R-:W-:Y:S01]  /*13a0*/  FFMA R40, R18.reuse, R27, R56 ;  /* 0x0000001b12287223 */ /* 0x040fe20000000038 */
[C---:B------:R-:W-:Y:S01]  /*13b0*/  FFMA R85, R18.reuse, R60, R85 ;  /* 0x0000003c12557223 */ /* 0x040fe20000000055 */
[C---:B------:R-:W-:Y:S01]  /*13c0*/  FFMA R83, R18.reuse, R58, R83 ;  /* 0x0000003a12537223 */ /* 0x040fe20000000053 */
[----:B------:R-:W-:Y:S01]  /*13d0*/  FFMA R81, R18, R67, R64 ;  /* 0x0000004312517223 */ /* 0x000fe20000000040 */
[-C--:B------:R-:W-:Y:S01]  /*13e0*/  FFMA R77, R28, R25.reuse, R77 ;  /* 0x000000191c4d7223 */ /* 0x080fe2000000004d */
[----:B------:R-:W-:Y:S01]  /*13f0*/  FFMA R75, R14, R25, R75 ;  /* 0x000000190e4b7223 */ /* 0x000fe2000000004b */
[C---:B------:R-:W-:Y:S01]  /*1400*/  FFMA R115, R24.reuse, R60, R115 ;  /* 0x0000003c18737223 */ /* 0x040fe20000000073 */
[C---:B------:R-:W-:Y:S01]  /*1410*/  FFMA R113, R24.reuse, R58, R113 ;  /* 0x0000003a18717223 */ /* 0x040fe20000000071 */
[----:B------:R-:W-:Y:S01]  /*1420*/  FFMA R50, R24, R27, R50 ;  /* 0x0000001b18327223 */ /* 0x000fe20000000032 */
[----:B------:R-:W-:Y:S01]  /*1430*/  LDS R63, [R68+0x91c] ;  /* 0x00091c00443f7984 */ /* 0x000fe20000000800 */
[----:B0-----:R-:W-:-:S04]  /*1440*/  FFMA R19, R32, R22, R41 ;  /* 0x0000001620137223 */ /* 0x001fc80000000029 */
[-C--:B------:R-:W-:Y:S02]  /*1450*/  FFMA R56, R16, R23.reuse, R19 ;  /* 0x0000001710387223 */ /* 0x080fe40000000013 */
[----:B------:R-:W0:Y:S01]  /*1460*/  LDS.64 R18, [R13+0x368] ;  /* 0x000368000d127984 */ /* 0x000e220000000a00 */
[-C--:B------:R-:W-:Y:S01]  /*1470*/  FFMA R39, R46, R22.reuse, R39 ;  /* 0x000000162e277223 */ /* 0x080fe20000000027 */
[-C--:B------:R-:W-:Y:S01]  /*1480*/  FFMA R35, R44, R22.reuse, R35 ;  /* 0x000000162c237223 */ /* 0x080fe20000000023 */
[----:B------:R-:W-:Y:S01]  /*1490*/  FFMA R37, R42, R22, R37 ;  /* 0x000000162a257223 */ /* 0x000fe20000000025 */
[----:B------:R-:W-:Y:S01]  /*14a0*/  FFMA R77, R22, R60, R77 ;  /* 0x0000003c164d7223 */ /* 0x000fe2000000004d */
[-C--:B------:R-:W-:Y:S01]  /*14b0*/  FFMA R41, R28, R23.reuse, R39 ;  /* 0x000000171c297223 */ /* 0x080fe20000000027 */
[-C--:B------:R-:W-:Y:S01]  /*14c0*/  FFMA R39, R14, R23.reuse, R35 ;  /* 0x000000170e277223 */ /* 0x080fe20000000023 */
[----:B------:R-:W-:Y:S01]  /*14d0*/  FFMA R64, R20, R23, R37 ;  /* 0x0000001714407223 */ /* 0x000fe20000000025 */
        /* <DEDUP_REMOVED lines=17> */
[-C--:B-1----:R-:W-:Y:S01]  /*15f0*/  FFMA R43, R46, R22.reuse, R53 ;  /* 0x000000162e2b7223 */ /* 0x082fe20000000035 */
        /* <DEDUP_REMOVED lines=10> */
[----:B------:R-:W-:Y:S01]  /*16a0*/  FFMA R56, R22, R27, R56 ;  /* 0x0000001b16387223 */ /* 0x000fe20000000038 */
[----:B0-----:R-:W-:-:S04]  /*16b0*/  FFMA R23, R32, R18, R30 ;  /* 0x0000001220177223 */ /* 0x001fc8000000001e */
[----:B------:R-:W-:Y:S02]  /*16c0*/  FFMA R64, R16, R19, R23 ;  /* 0x0000001310407223 */ /* 0x000fe40000000017 */
[----:B------:R-:W0:Y:S01]  /*16d0*/  LDS.64 R22, [R13+0x30] ;  /* 0x000030000d167984 */ /* 0x000e220000000a00 */
[C---:B------:R-:W-:Y:S01]  /*16e0*/  FFMA R33, R18.reuse, R60, R29 ;  /* 0x0000003c12217223 */ /* 0x040fe2000000001d */
[----:B------:R-:W-:Y:S02]  /*16f0*/  FFMA R29, R18, R67, R36 ;  /* 0x00000043121d7223 */ /* 0x000fe40000000024 */
[----:B------:R-:W1:Y:S01]  /*1700*/  LDS.64 R36, [R13+0x378] ;  /* 0x000378000d247984 */ /* 0x000e620000000a00 */
[-C--:B------:R-:W-:Y:S01]  /*1710*/  FFMA R51, R46, R18.reuse, R31 ;  /* 0x000000122e337223 */ /* 0x080fe2000000001f */
[-C--:B------:R-:W-:Y:S01]  /*1720*/  FFMA R47, R44, R18.reuse, R57 ;  /* 0x000000122c2f7223 */ /* 0x080fe20000000039 */
[----:B------:R-:W-:Y:S02]  /*1730*/  FFMA R59, R42, R18, R59 ;  /* 0x000000122a3b7223 */ /* 0x000fe4000000003b */
[-C--:B------:R-:W-:Y:S01]  /*1740*/  FFMA R51, R28, R19.reuse, R51 ;  /* 0x000000131c337223 */ /* 0x080fe20000000033 */
[-C--:B------:R-:W-:Y:S01]  /*1750*/  FFMA R47, R14, R19.reuse, R47 ;  /* 0x000000130e2f7223 */ /* 0x080fe2000000002f */
[----:B------:R-:W-:Y:S01]  /*1760*/  FFMA R70, R20, R19, R59 ;  /* 0x0000001314467223 */ /* 0x000fe2000000003b */
[C---:B------:R-:W-:Y:S01]  /*1770*/  FFMA R31, R18.reuse, R58, R25 ;  /* 0x0000003a121f7223 */ /* 0x040fe20000000019 */
[----:B------:R-:W-:-:S02]  /*1780*/  FFMA R55, R18, R27, R24 ;  /* 0x0000001b12377223 */ /* 0x000fc40000000018 */
[----:B------:R-:W2:Y:S01]  /*1790*/  LDS.64 R24, [R13+0x380] ;  /* 0x000380000d187984 */ /* 0x000ea20000000a00 */
        /* <DEDUP_REMOVED lines=8> */
[-C--:B-1----:R-:W-:Y:S01]  /*1820*/  FFMA R53, R46, R36.reuse, R101 ;  /* 0x000000242e357223 */ /* 0x082fe20000000065 */
[-C--:B------:R-:W-:Y:S01]  /*1830*/  FFMA R59, R44, R36.reuse, R99 ;  /* 0x000000242c3b7223 */ /* 0x080fe20000000063 */
[-C--:B------:R-:W-:Y:S01]  /*1840*/  FFMA R103, R32, R36.reuse, R103 ;  /* 0x0000002420677223 */ /* 0x080fe20000000067 */
[----:B------:R-:W-:Y:S01]  /*1850*/  FFMA R23, R22, R67, R26 ;  /* 0x0000004316177223 */ /* 0x000fe2000000001a */
[----:B------:R-:W0:Y:S01]  /*1860*/  LDS.64 R18, [R13+0x38] ;  /* 0x000038000d127984 */ /* 0x000e220000000a00 */
[----:B------:R-:W-:-:S03]  /*1870*/  FFMA R97, R42, R36, R97 ;  /* 0x000000242a617223 */ /* 0x000fc60000000061 */
[----:B------:R-:W1:Y:S01]  /*1880*/  LDS R26, [R68+0x918] ;  /* 0x00091800441a7984 */ /* 0x000e620000000800 */
[-C--:B------:R-:W-:Y:S01]  /*1890*/  FFMA R53, R28, R37.reuse, R53 ;  /* 0x000000251c357223 */ /* 0x080fe20000000035 */
[-C--:B------:R-:W-:Y:S01]  /*18a0*/  FFMA R59, R14, R37.reuse, R59 ;  /* 0x000000250e3b7223 */ /* 0x080fe2000000003b */
[-C--:B------:R-:W-:Y:S01]  /*18b0*/  FFMA R32, R16, R37.reuse, R103 ;  /* 0x0000002510207223 */ /* 0x080fe20000000067 */
[----:B------:R-:W-:Y:S01]  /*18c0*/  FFMA R30, R20, R37, R97 ;  /* 0x00000025141e7223 */ /* 0x000fe20000000061 */
[C---:B------:R-:W-:Y:S01]  /*18d0*/  FFMA R44, R22.reuse, R58, R21 ;  /* 0x0000003a162c7223 */ /* 0x040fe20000000015 */
[----:B------:R-:W3:Y:S04]  /*18e0*/  LDS R28, [R68+0x6d8] ;  /* 0x0006d800441c7984 */ /* 0x000ee80000000800 */
[----:B------:R-:W4:Y:S04]  /*18f0*/  LDS R16, [R68+0xb58] ;  /* 0x000b580044107984 */ /* 0x000f280000000800 */
[----:B------:R-:W5:Y:S04]  /*1900*/  LDS R14, [R68+0xd98] ;  /* 0x000d9800440e7984 */ /* 0x000f680000000800 */
[----:B------:R-:W5:Y:S01]  /*1910*/  LDS.64 R20, [R13+0x40] ;  /* 0x000040000d147984 */ /* 0x000f620000000a00 */
[CC--:B------:R-:W-:Y:S01]  /*1920*/  FFMA R66, R22.reuse, R60.reuse, R43 ;  /* 0x0000003c16427223 */ /* 0x0c0fe2000000002b */
[----:B------:R-:W-:Y:S01]  /*1930*/  FFMA R90, R22, R27, R90 ;  /* 0x0000001b165a7223 */ /* 0x000fe2000000005a */
[----:B------:R-:W-:Y:S01]  /*1940*/  FFMA R101, R36, R60, R51 ;  /* 0x0000003c24657223 */ /* 0x000fe20000000033 */
[----:B--2---:R-:W-:Y:S01]  /*1950*/  FFMA R51, R58, R24, R59 ;  /* 0x000000183a337223 */ /* 0x004fe2000000003b */
[----:B------:R-:W2:Y:S01]  /*1960*/  LDS R65, [R68+0x6dc] ;  /* 0x0006dc0044417984 */ /* 0x000ea20000000800 */
[C---:B------:R-:W-:Y:S01]  /*1970*/  FFMA R99, R36.reuse, R58, R47 ;  /* 0x0000003a24637223 */ /* 0x040fe2000000002f */
[C---:B------:R-:W-:Y:S01]  /*1980*/  FFMA R97, R36.reuse, R67, R70 ;  /* 0x0000004324617223 */ /* 0x040fe20000000046 */
[----:B------:R-:W-:Y:S01]  /*1990*/  FFMA R103, R36, R27, R64 ;  /* 0x0000001b24677223 */ /* 0x000fe20000000040 */
[----:B------:R-:W2:Y:S01]  /*19a0*/  LDS R59, [R68+0xb5c] ;  /* 0x000b5c00443b7984 */ /* 0x000ea20000000800 */
[----:B------:R-:W-:-:S03]  /*19b0*/  FFMA R43, R27, R24, R32 ;  /* 0x000000181b2b7223 */ /* 0x000fc60000000020 */
[----:B------:R-:W2:Y:S04]  /*19c0*/  LDS R61, [R68+0xd9c] ;  /* 0x000d9c00443d7984 */ /* 0x000ea80000000800 */
[----:B------:R-:W2:Y:S01]  /*19d0*/  LDS R64, [R68+0x6e0] ;  /* 0x0006e00044407984 */ /* 0x000ea20000000800 */
[-C--:B0-----:R-:W-:Y:S01]  /*19e0*/  FFMA R69, R60, R18.reuse, R69 ;  /* 0x000000123c457223 */ /* 0x081fe20000000045 */
[-C--:B-1----:R-:W-:Y:S01]  /*19f0*/  FFMA R22, R26, R19.reuse, R91 ;  /* 0x000000131a167223 */ /* 0x082fe2000000005b */
[-C--:B------:R-:W-:Y:S01]  /*1a00*/  FFMA R57, R58, R18.reuse, R57 ;  /* 0x000000123a397223 */ /* 0x080fe20000000039 */
[-C--:B------:R-:W-:Y:S01]  /*1a10*/  FFMA R37, R67, R18.reuse, R74 ;  /* 0x0000001243257223 */ /* 0x080fe2000000004a */
[----:B------:R-:W-:Y:S01]  /*1a20*/  FFMA R79, R27, R18, R72 ;  /* 0x000000121b4f7223 */ /* 0x000fe20000000048 */
[-C--:B---3--:R-:W-:Y:S01]  /*1a30*/  FFMA R84, R28, R19.reuse, R93 ;  /* 0x000000131c547223 */ /* 0x088fe2000000005d */
[-C--:B----4-:R-:W-:Y:S01]  /*1a40*/  FFMA R32, R16, R19.reuse, R89 ;  /* 0x0000001310207223 */ /* 0x090fe20000000059 */
[----:B-----5:R-:W-:-:S02]  /*1a50*/  FFMA R36, R14, R19, R111 ;  /* 0x000000130e247223 */ /* 0x020fc4000000006f */
[----:B------:R-:W0:Y:S01]  /*1a60*/  LDS.64 R18, [R13+0x388] ;  /* 0x000388000d127984 */ /* 0x000e220000000a00 */
[----:B------:R-:W-:-:S03]  /*1a70*/  FFMA R93, R63, R20, R22 ;  /* 0x000000143f5d7223 */ /* 0x000fc60000000016 */
[----:B------:R-:W1:Y:S01]  /*1a80*/  LDS R22, [R68+0x920] ;  /* 0x0009200044167984 */ /* 0x000e620000000800 */
[-C--:B------:R-:W-:Y:S01]  /*1a90*/  FFMA R53, R60, R24.reuse, R53 ;  /* 0x000000183c357223 */ /* 0x080fe20000000035 */
[----:B------:R-:W-:Y:S01]  /*1aa0*/  FFMA R47, R67, R24, R30 ;  /* 0x00000018432f7223 */ /* 0x000fe2000000001e */
[-C--:B------:R-:W-:Y:S01]  /*1ab0*/  FFMA R76, R28, R25.reuse, R109 ;  /* 0x000000191c4c7223 */ /* 0x080fe2000000006d */
[-C--:B------:R-:W-:Y:S01]  /*1ac0*/  FFMA R24, R26, R25.reuse, R107 ;  /* 0x000000191a187223 */ /* 0x080fe2000000006b */
[-C--:B------:R-:W-:Y:S01]  /*1ad0*/  FFMA R30, R16, R25.reuse, R105 ;  /* 0x00000019101e7223 */ /* 0x080fe20000000069 */
[----:B------:R-:W-:Y:S01]  /*1ae0*/  FFMA R48, R14, R25, R48 ;  /* 0x000000190e307223 */ /* 0x000fe20000000030 */
[-C--:B--2---:R-:W-:Y:S01]  /*1af0*/  FFMA R84, R65, R20.reuse, R84 ;  /* 0x0000001441547223 */ /* 0x084fe20000000054 */
[-C--:B------:R-:W-:Y:S01]  /*1b00*/  FFMA R91, R59, R20.reuse, R32 ;  /* 0x000000143b5b7223 */ /* 0x080fe20000000020 */
[----:B------:R-:W-:Y:S01]  /*1b10*/  FFMA R89, R61, R20, R36 ;  /* 0x000000143d597223 */ /* 0x000fe20000000024 */
[-C--:B------:R-:W-:Y:S01]  /*1b20*/  FFMA R34, R28, R21.reuse, R34 ;  /* 0x000000151c227223 */ /* 0x080fe20000000022 */
[-C--:B------:R-:W-:Y:S01]  /*1b30*/  FFMA R32, R16, R21.reuse, R123 ;  /* 0x0000001510207223 */ /* 0x080fe2000000007b */
[-C--:B------:R-:W-:Y:S01]  /*1b40*/  FFMA R54, R14, R21.reuse, R54 ;  /* 0x000000150e367223 */ /* 0x080fe20000000036 */
[C---:B------:R-:W-:Y:S01]  /*1b50*/  FFMA R84, R21.reuse, R64, R84 ;  /* 0x0000004015547223 */ /* 0x040fe20000000054 */
[C---:B------:R-:W-:Y:S01]  /*1b60*/  FFMA R80, R21.reuse, R88, R91 ;  /* 0x0000005815507223 */ /* 0x040fe2000000005b */
[----:B------:R-:W-:Y:S01]  /*1b70*/  FFMA R78, R21, R86, R89 ;  /* 0x00000056154e7223 */ /* 0x000fe20000000059 */
[-C--:B0-----:R-:W-:Y:S01]  /*1b80*/  FFMA R76, R65, R18.reuse, R76 ;  /* 0x00000012414c7223 */ /* 0x081fe2000000004c */
[-C--:B------:R-:W-:Y:S01]  /*1b90*/  FFMA R67, R63, R18.reuse, R24 ;  /* 0x000000123f437223 */ /* 0x080fe20000000018 */
[-C--:B------:R-:W-:Y:S01]  /*1ba0*/  FFMA R27, R59, R18.reuse, R30 ;  /* 0x000000123b1b7223 */ /* 0x080fe2000000001e */
[----:B------:R-:W-:Y:S01]  /*1bb0*/  FFMA R25, R61, R18, R48 ;  /* 0x000000123d197223 */ /* 0x000fe20000000030 */
[----:B------:R-:W-:Y:S01]  /*1bc0*/  FFMA R18, R26, R21, R125 ;  /* 0x000000151a127223 */ /* 0x000fe2000000007d */
[----:B-1----:R-:W-:-:S02]  /*1bd0*/  FFMA R82, R21, R22, R93 ;  /* 0x0000001615527223 */ /* 0x002fc4000000005d */
[----:B------:R-:W0:Y:S01]  /*1be0*/  LDS.64 R20, [R13+0x48] ;  /* 0x000048000d147984 */ /* 0x000e220000000a00 */
[C---:B------:R-:W-:Y:S01]  /*1bf0*/  FFMA R72, R19.reuse, R88, R27 ;  /* 0x0000005813487223 */ /* 0x040fe2000000001b */
[-C--:B------:R-:W-:Y:S01]  /*1c00*/  FFMA R24, R28, R19.reuse, R121 ;  /* 0x000000131c187223 */ /* 0x080fe20000000079 */
[-C--:B------:R-:W-:Y:S01]  /*1c10*/  FFMA R30, R26, R19.reuse, R119 ;  /* 0x000000131a1e7223 */ /* 0x080fe20000000077 */
[-C--:B------:R-:W-:Y:S01]  /*1c20*/  FFMA R42, R16, R19.reuse, R117 ;  /* 0x00000013102a7223 */ /* 0x080fe20000000075 */
[----:B------:R-:W-:Y:S01]  /*1c30*/  FFMA R46, R14, R19, R52 ;  /* 0x000000130e2e7223 */ /* 0x000fe20000000034 */
[C---:B------:R-:W-:Y:S01]  /*1c40*/  FFMA R76, R19.reuse, R64, R76 ;  /* 0x00000040134c7223 */ /* 0x040fe2000000004c */
[C---:B------:R-:W-:Y:S01]  /*1c50*/  FFMA R70, R19.reuse, R22, R67 ;  /* 0x0000001613467223 */ /* 0x040fe20000000043 */
[----:B------:R-:W-:Y:S01]  /*1c60*/  FFMA R74, R19, R86, R25 ;  /* 0x00000056134a7223 */ /* 0x000fe20000000019 */
[-C--:B0-----:R-:W-:Y:S02]  /*1c70*/  FFMA R27, R63, R20.reuse, R18 ;  /* 0x000000143f1b7223 */ /* 0x081fe40000000012 */
        /* <DEDUP_REMOVED lines=30> */
[C---:B------:R-:W-:Y:S01]  /*1e60*/  FFMA R36, R21.reuse, R88, R25 ;  /* 0x0000005815247223 */ /* 0x040fe20000000019 */
[-C--:B------:R-:W-:Y:S01]  /*1e70*/  FFMA R102, R14, R21.reuse, R38 ;  /* 0x000000150e667223 */ /* 0x080fe20000000026 */
        /* <DEDUP_REMOVED lines=21> */
[C---:B------:R-:W-:Y:S01]  /*1fd0*/  FFMA R104, R65.reuse, R20, R48 ;  /* 0x0000001441687223 */ /* 0x040fe20000000030 */
[-C--:B------:R-:W-:Y:S01]  /*1fe0*/  FFMA R48, R28, R21.reuse, R41 ;  /* 0x000000151c307223 */ /* 0x080fe20000000029 */
[-C--:B0-----:R-:W-:Y:S02]  /*1ff0*/  FFMA R102, R65, R18.reuse, R24 ;  /* 0x0000001241667223 */ /* 0x081fe40000000018 */
[----:B------:R-:W0:Y:S01]  /*2000*/  LDS.64 R24, [R13+0x60] ;  /* 0x000060000d187984 */ /* 0x000e220000000a00 */
[----:B------:R-:W-:Y:S01]  /*2010*/  FFMA R75, R59, R18, R100 ;  /* 0x000000123b4b7223 */ /* 0x000fe20000000064 */
[-C--:B------:R-:W-:Y:S01]  /*2020*/  FFMA R83, R63, R20.reuse, R92 ;  /* 0x000000143f537223 */ /* 0x080fe2000000005c */
[----:B------:R-:W-:Y:S01]  /*2030*/  FFMA R85, R59, R20, R98 ;  /* 0x000000143b557223 */ /* 0x000fe20000000062 */
[-C--:B------:R-:W-:Y:S01]  /*2040*/  FFMA R92, R26, R21.reuse, R39 ;  /* 0x000000151a5c7223 */ /* 0x080fe20000000027 */
[-C--:B------:R-:W-:Y:S01]  /*2050*/  FFMA R98, R16, R21.reuse, R35 ;  /* 0x0000001510627223 */ /* 0x080fe20000000023 */
[----:B------:R-:W-:Y:S01]  /*2060*/  FFMA R56, R14, R21, R56 ;  /* 0x000000150e387223 */ /* 0x000fe20000000038 */
[----:B------:R-:W-:Y:S01]  /*2070*/  FFMA R77, R61, R18, R62 ;  /* 0x000000123d4d7223 */ /* 0x000fe2000000003e */
[C---:B------:R-:W-:Y:S01]  /*2080*/  FFMA R87, R21.reuse, R64, R104 ;  /* 0x0000004015577223 */ /* 0x040fe20000000068 */
[C---:B------:R-:W-:Y:S01]  /*2090*/  FFMA R83, R21.reuse, R22, R83 ;  /* 0x0000001615537223 */ /* 0x040fe20000000053 */
[C---:B------:R-:W-:Y:S01]  /*20a0*/  FFMA R85, R21.reuse, R88, R85 ;  /* 0x0000005815557223 */ /* 0x040fe20000000055 */
[----:B------:R-:W-:Y:S01]  /*20b0*/  FFMA R81, R21, R86, R81 ;  /* 0x0000005615517223 */ /* 0x000fe20000000051 */
[----:B------:R-:W-:Y:S01]  /*20c0*/  FFMA R62, R16, R19, R29 ;  /* 0x00000013103e7223 */ /* 0x000fe2000000001d */
[----:B0-----:R-:W-:-:S02]  /*20d0*/  FFMA R100, R65, R24, R48 ;  /* 0x0000001841647223 */ /* 0x001fc40000000030 */
[----:B------:R-:W0:Y:S01]  /*20e0*/  LDS.64 R48, [R13+0x3a8] ;  /* 0x0003a8000d307984 */ /* 0x000e220000000a00 */
[-C--:B------:R-:W-:Y:S01]  /*20f0*/  FFMA R21, R63, R24.reuse, R92 ;  /* 0x000000183f157223 */ /* 0x080fe2000000005c */
[-C--:B------:R-:W-:Y:S01]  /*2100*/  FFMA R27, R59, R24.reuse, R98 ;  /* 0x000000183b1b7223 */ /* 0x080fe20000000062 */
[----:B------:R-:W-:Y:S01]  /*2110*/  FFMA R29, R61, R24, R56 ;  /* 0x000000183d1d7223 */ /* 0x000fe20000000038 */
[----:B------:R-:W-:Y:S02]  /*2120*/  FFMA R24, R26, R25, R44 ;  /* 0x000000191a187223 */ /* 0x000fe4000000002c */
[----:B------:R-:W1:Y:S01]  /*2130*/  LDS.64 R44, [R13+0x68] ;  /* 0x000068000d2c7984 */ /* 0x000e620000000a00 */
        /* <DEDUP_REMOVED lines=27> */
[-C--:B-1----:R-:W-:Y:S01]  /*22f0*/  FFMA R66, R65, R44.reuse, R66 ;  /* 0x0000002c41427223 */ /* 0x082fe20000000042 */
[----:B------:R-:W0:Y:S01]  /*2300*/  LDS.64 R48, [R13+0x3b0] ;  /* 0x0003b0000d307984 */ /* 0x000e220000000a00 */
[-C--:B------:R-:W-:Y:S01]  /*2310*/  FFMA R41, R63, R44.reuse, R24 ;  /* 0x0000002c3f297223 */ /* 0x080fe20000000018 */
[-C--:B------:R-:W-:Y:S01]  /*2320*/  FFMA R39, R59, R44.reuse, R56 ;  /* 0x0000002c3b277223 */ /* 0x080fe20000000038 */
[----:B------:R-:W-:Y:S01]  /*2330*/  FFMA R55, R61, R44, R92 ;  /* 0x0000002c3d377223 */ /* 0x000fe2000000005c */
[-C--:B------:R-:W-:Y:S01]  /*2340*/  FFMA R44, R26, R45.reuse, R57 ;  /* 0x0000002d1a2c7223 */ /* 0x080fe20000000039 */
[----:B------:R-:W-:Y:S01]  /*2350*/  FFMA R96, R14, R45, R79 ;  /* 0x0000002d0e607223 */ /* 0x000fe2000000004f */
[----:B------:R-:W1:Y:S01]  /*2360*/  LDS.64 R56, [R13+0x70] ;  /* 0x000070000d387984 */ /* 0x000e620000000a00 */
[----:B------:R-:W-:-:S03]  /*2370*/  FFMA R35, R45, R64, R66 ;  /* 0x000000402d237223 */ /* 0x000fc60000000042 */
[----:B------:R-:W2:Y:S01]  /*2380*/  LDS.64 R66, [R13+0x3b8] ;  /* 0x0003b8000d427984 */ /* 0x000ea20000000a00 */
[-C--:B------:R-:W-:Y:S01]  /*2390*/  FFMA R92, R16, R45.reuse, R37 ;  /* 0x0000002d105c7223 */ /* 0x080fe20000000025 */
[C---:B------:R-:W-:Y:S01]  /*23a0*/  FFMA R37, R45.reuse, R22, R41 ;  /* 0x000000162d257223 */ /* 0x040fe20000000029 */
[----:B------:R-:W-:Y:S01]  /*23b0*/  FFMA R24, R28, R45, R69 ;  /* 0x0000002d1c187223 */ /* 0x000fe20000000045 */
[C---:B------:R-:W-:Y:S01]  /*23c0*/  FFMA R39, R45.reuse, R88, R39 ;  /* 0x000000582d277223 */ /* 0x040fe20000000027 */
[----:B------:R-:W-:Y:S01]  /*23d0*/  FFMA R41, R45, R86, R55 ;  /* 0x000000562d297223 */ /* 0x000fe20000000037 */
[----:B------:R-:W-:Y:S01]  /*23e0*/  LDS R103, [R68+0xdac] ;  /* 0x000dac0044677984 */ /* 0x000fe20000000800 */
[-C--:B0-----:R-:W-:Y:S01]  /*23f0*/  FFMA R16, R16, R49.reuse, R47 ;  /* 0x0000003110107223 */ /* 0x081fe2000000002f */
[-C--:B------:R-:W-:Y:S01]  /*2400*/  FFMA R26, R26, R49.reuse, R51 ;  /* 0x000000311a1a7223 */ /* 0x080fe20000000033 */
[-C--:B------:R-:W-:Y:S01]  /*2410*/  FFMA R18, R65, R48.reuse, R18 ;  /* 0x0000003041127223 */ /* 0x080fe20000000012 */
[-C--:B------:R-:W-:Y:S01]  /*2420*/  FFMA R45, R63, R48.reuse, R20 ;  /* 0x000000303f2d7223 */ /* 0x080fe20000000014 */
[-C--:B------:R-:W-:Y:S01]  /*2430*/  FFMA R47, R59, R48.reuse, R62 ;  /* 0x000000303b2f7223 */ /* 0x080fe2000000003e */
[----:B------:R-:W-:Y:S01]  /*2440*/  FFMA R51, R61, R48, R90 ;  /* 0x000000303d337223 */ /* 0x000fe2000000005a */
[-C--:B------:R-:W-:Y:S01]  /*2450*/  FFMA R14, R14, R49.reuse, R43 ;  /* 0x000000310e0e7223 */ /* 0x080fe2000000002b */
[----:B------:R-:W-:Y:S01]  /*2460*/  FFMA R28, R28, R49, R53 ;  /* 0x000000311c1c7223 */ /* 0x000fe20000000035 */
[C---:B------:R-:W-:Y:S01]  /*2470*/  FFMA R43, R49.reuse, R64, R18 ;  /* 0x00000040312b7223 */ /* 0x040fe20000000012 */
[C---:B------:R-:W-:Y:S01]  /*2480*/  FFMA R45, R49.reuse, R22, R45 ;  /* 0x00000016312d7223 */ /* 0x040fe2000000002d */
[C---:B------:R-:W-:Y:S01]  /*2490*/  FFMA R47, R49.reuse, R88, R47 ;  /* 0x00000058312f7223 */ /* 0x040fe2000000002f */
[----:B------:R-:W-:Y:S01]  /*24a0*/  FFMA R49, R49, R86, R51 ;  /* 0x0000005631317223 */ /* 0x000fe20000000033 */
        /* <DEDUP_REMOVED lines=10> */
[-C--:B------:R-:W-:Y:S01]  /*2550*/  FFMA R69, R59, R66.reuse, R16 ;  /* 0x000000423b457223 */ /* 0x080fe20000000010 */
[----:B------:R-:W-:Y:S01]  /*2560*/  FFMA R79, R61, R66, R14 ;  /* 0x000000423d4f7223 */ /* 0x000fe2000000000e */
[----:B------:R-:W-:Y:S01]  /*2570*/  LDS.64 R62, [R13+0x78] ;  /* 0x000078000d3e7984 */ /* 0x000fe20000000a00 */
[----:B------:R-:W-:-:S03]  /*2580*/  FFMA R61, R22, R67, R97 ;  /* 0x00000043163d7223 */ /* 0x000fc60000000061 */
[----:B------:R-:W0:Y:S04]  /*2590*/  LDS R14, [R68+0x6e4] ;  /* 0x0006e400440e7984 */ /* 0x000e280000000800 */
[----:B------:R-:W1:Y:S04]  /*25a0*/  LDS R16, [R68+0x924] ;  /* 0x0009240044107984 */ /* 0x000e680000000800 */
[----:B------:R-:W2:Y:S04]  /*25b0*/  LDS R18, [R68+0xb64] ;  /* 0x000b640044127984 */ /* 0x000ea80000000800 */
[----:B------:R-:W3:Y:S01]  /*25c0*/  LDS R20, [R68+0xda4] ;  /* 0x000da40044147984 */ /* 0x000ee20000000800 */
[----:B------:R-:W-:-:S03]  /*25d0*/  FFMA R59, R64, R67, R65 ;  /* 0x00000043403b7223 */ /* 0x000fc60000000041 */
[----:B------:R-:W4:Y:S04]  /*25e0*/  LDS R22, [R68+0x6e8] ;  /* 0x0006e80044167984 */ /* 0x000f280000000800 */
[----:B------:R-:W5:Y:S04]  /*25f0*/  LDS R24, [R68+0x928] ;  /* 0x0009280044187984 */ /* 0x000f680000000800 */
[----:B------:R-:W5:Y:S04]  /*2600*/  LDS R26, [R68+0xb68] ;  /* 0x000b6800441a7984 */ /* 0x000f680000000800 */
[----:B------:R-:W5:Y:S04]  /*2610*/  LDS R28, [R68+0xda8] ;  /* 0x000da800441c7984 */ /* 0x000f680000000800 */
[----:B------:R-:W5:Y:S01]  /*2620*/  LDS.64 R64, [R13+0x3c0] ;  /* 0x0003c0000d407984 */ /* 0x000f620000000a00 */
[-C--:B------:R-:W-:Y:S01]  /*2630*/  FFMA R69, R88, R67.reuse, R69 ;  /* 0x0000004358457223 */ /* 0x080fe20000000045 */
[----:B------:R-:W-:-:S02]  /*2640*/  FFMA R79, R86, R67, R79 ;  /* 0x00000043564f7223 */ /* 0x000fc4000000004f */
[----:B------:R-:W5:Y:S01]  /*2650*/  LDS.64 R66, [R13+0x80] ;  /* 0x000080000d427984 */ /* 0x000f620000000a00 */
[----:B0-----:R-:W-:Y:S01]  /*2660*/  FFMA R107, R14, R62, R84 ;  /* 0x0000003e0e6b7223 */ /* 0x001fe20000000054 */
[C---:B-1----:R-:W-:Y:S01]  /*2670*/  FFMA R97, R62.reuse, R16, R82 ;  /* 0x000000103e617223 */ /* 0x042fe20000000052 */
[C---:B--2---:R-:W-:Y:S01]  /*2680*/  FFMA R99, R62.reuse, R18, R80 ;  /* 0x000000123e637223 */ /* 0x044fe20000000050 */
[----:B---3--:R-:W-:Y:S01]  /*2690*/  FFMA R101, R62, R20, R78 ;  /* 0x000000143e657223 */ /* 0x008fe2000000004e */
[-C--:B----4-:R-:W-:Y:S01]  /*26a0*/  FFMA R107, R22, R63.reuse, R107 ;  /* 0x0000003f166b7223 */ /* 0x090fe2000000006b */
[-C--:B-----5:R-:W-:Y:S02]  /*26b0*/  FFMA R80, R24, R63.reuse, R97 ;  /* 0x0000003f18507223 */ /* 0x0a0fe40000000061 */
[----:B------:R-:W-:Y:S01]  /*26c0*/  LDS R97, [R68+0xb6c] ;  /* 0x000b6c0044617984 */ /* 0x000fe20000000800 */
[----:B------:R-:W-:-:S03]  /*26d0*/  FFMA R78, R26, R63, R99 ;  /* 0x0000003f1a4e7223 */ /* 0x000fc60000000063 */
[----:B------:R-:W-:Y:S01]  /*26e0*/  LDS R99, [R68+0x92c] ;  /* 0x00092c0044637984 */ /* 0x000fe20000000800 */
[----:B------:R-:W-:-:S03]  /*26f0*/  FFMA R48, R28, R63, R101 ;  /* 0x0000003f1c307223 */ /* 0x000fc60000000065 */
[----:B------:R0:W-:Y:S01]  /*2700*/  LDS R101, [R68+0x6ec] ;  /* 0x0006ec0044657984 */ /* 0x0001e20000000800 */
[----:B------:R-:W-:-:S04]  /*2710*/  FFMA R63, R16, R64, R70 ;  /* 0x00000040103f7223 */ /* 0x000fc80000000046 */
[-C--:B------:R-:W-:Y:S02]  /*2720*/  FFMA R70, R24, R65.reuse, R63 ;  /* 0x0000004118467223 */ /* 0x080fe4000000003f */
[----:B------:R-:W1:Y:S01]  /*2730*/  LDS.64 R62, [R13+0x3c8] ;  /* 0x0003c8000d3e7984 */ /* 0x000e620000000a00 */
[-C--:B------:R-:W-:Y:S01]  /*2740*/  FFMA R115, R14, R64.reuse, R76 ;  /* 0x000000400e737223 */ /* 0x080fe2000000004c */
[-C--:B------:R-:W-:Y:S01]  /*2750*/  FFMA R105, R18, R64.reuse, R72 ;  /* 0x0000004012697223 */ /* 0x080fe20000000048 */
[----:B------:R-:W-:Y:S02]  /*2760*/  FFMA R109, R20, R64, R74 ;  /* 0x00000040146d7223 */ /* 0x000fe4000000004a */
[-C--:B------:R-:W-:Y:S01]  /*2770*/  FFMA R115, R22, R65.reuse, R115 ;  /* 0x0000004116737223 */ /* 0x080fe20000000073 */
[-C--:B------:R-:W-:Y:S01]  /*2780*/  FFMA R56, R26, R65.reuse, R105 ;  /* 0x000000411a387223 */ /* 0x080fe20000000069 */
[----:B------:R-:W-:Y:S01]  /*2790*/  FFMA R44, R28, R65, R109 ;  /* 0x000000411c2c7223 */ /* 0x000fe2000000006d */
[-C--:B------:R-:W-:Y:S01]  /*27a0*/  FFMA R65, R16, R66.reuse, R54 ;  /* 0x0000004210417223 */ /* 0x080fe20000000036 */
[-C--:B------:R-:W-:Y:S01]  /*27b0*/  FFMA R109, R20, R66.reuse, R60 ;  /* 0x00000042146d7223 */ /* 0x080fe2000000003c */
[----:B------:R-:W-:-:S02]  /*27c0*/  FFMA R123, R14, R66, R52 ;  /* 0x000000420e7b7223 */ /* 0x000fc40000000034 */
[-C--:B0-----:R-:W-:Y:S01]  /*27d0*/  FFMA R68, R24, R67.reuse, R65 ;  /* 0x0000004318447223 */ /* 0x081fe20000000041 */
[----:B------:R-:W-:Y:S01]  /*27e0*/  FFMA R52, R28, R67, R109 ;  /* 0x000000431c347223 */ /* 0x000fe2000000006d */
[----:B------:R-:W0:Y:S01]  /*27f0*/  LDS.64 R64, [R13+0x88] ;  /* 0x000088000d407984 */ /* 0x000e220000000a00 */
[----:B------:R-:W-:Y:S01]  /*2800*/  FFMA R105, R18, R66, R58 ;  /* 0x0000004212697223 */ /* 0x000fe2000000003a */
        /* <DEDUP_REMOVED lines=17> */
[-C--:B------:R-:W-:Y:S01]  /*2920*/  FFMA R123, R22, R67.reuse, R123 ;  /* 0x00000043167b7223 */ /* 0x080fe2000000007b */
[----:B------:R-:W-:Y:S01]  /*2930*/  FFMA R54, R26, R67, R105 ;  /* 0x000000431a367223 */ /* 0x000fe20000000069 */
        /* <DEDUP_REMOVED lines=55> */
[----:B------:R-:W-:Y:S01]  /*2cb0*/  FFMA R56, R24, R65, R21 ;  /* 0x0000004118387223 */ /* 0x000fe20000000015 */
[C---:B------:R-:W-:Y:S01]  /*2cc0*/  FFMA R19, R64.reuse, R99, R48 ;  /* 0x0000006340137223 */ /* 0x040fe20000000030 */
[----:B------:R-:W-:Y:S01]  /*2cd0*/  FFMA R21, R64, R97, R46 ;  /* 0x0000006140157223 */ /* 0x000fe2000000002e */
[----:B------:R-:W-:Y:S01]  /*2ce0*/  FFMA R50, R26, R65, R23 ;  /* 0x000000411a327223 */ /* 0x000fe20000000017 */
        /* <DEDUP_REMOVED lines=28> */
[----:B------:R-:W-:Y:S01]  /*2eb0*/  IADD3 R12, P5, R12, 0xc40, RZ ;  /* 0x00000c400c0c7810 */ /* 0x000fe20007fbe0ff */
        /* <DEDUP_REMOVED lines=12> */
[----:B------:R-:W-:Y:S04]  /*2f80*/  LDS R48, [R13+0xb0] ;  /* 0x0000b0000d307984 */ /* 0x000fe80000000800 */
[----:B------:R-:W1:Y:S04]  /*2f90*/  LDS.64 R30, [R13+0x3f0] ;  /* 0x0003f0000d1e7984 */ /* 0x000e680000000a00 */
[----:B------:R-:W2:Y:S01]  /*2fa0*/  LDS R46, [R13+0x3f8] ;  /* 0x0003f8000d2e7984 */ /* 0x000ea20000000800 */
[----:B------:R-:W-:-:S02]  /*2fb0*/  IADD3.X R15, RZ, R15, RZ, P5, !PT ;  /* 0x0000000fff0f7210 */ /* 0x000fc40002ffe4ff */
[----:B------:R-:W-:-:S04]  /*2fc0*/  IADD3 R10, P5, R10, 0xc40, RZ ;  /* 0x00000c400a0a7810 */ /* 0x000fc80007fbe0ff */
[----:B------:R-:W-:Y:S02]  /*2fd0*/  IADD3.X R11, RZ, R11, RZ, P5, !PT ;  /* 0x0000000bff0b7210 */ /* 0x000fe40002ffe4ff */
[----:B------:R-:W-:Y:S02]  /*2fe0*/  IADD3 R6, P5, R6, 0xc40, RZ ;  /* 0x00000c4006067810 */ /* 0x000fe40007fbe0ff */
[----:B------:R-:W-:Y:S02]  /*2ff0*/  IADD3 R7, R7, 0x1, RZ ;  /* 0x0000000107077810 */ /* 0x000fe40007ffe0ff */
[----:B------:R-:W-:Y:S02]  /*3000*/  IADD3.X R9, RZ, R9, RZ, P5, !PT ;  /* 0x00000009ff097210 */ /* 0x000fe40002ffe4ff */
[----:B------:R-:W-:-:S04]  /*3010*/  IADD3 R8, P5, R8, 0xc40, RZ ;  /* 0x00000c4008087810 */ /* 0x000fc80007fbe0ff */
[----:B------:R-:W-:Y:S02]  /*3020*/  IADD3.X R17, RZ, R17, RZ, P5, !PT ;  /* 0x00000011ff117210 */ /* 0x000fe40002ffe4ff */
[----:B------:R-:W-:Y:S01]  /*3030*/  ISETP.NE.AND P5, PT, R7, 0x100, PT ;  /* 0x000001000700780c */ /* 0x000fe20003fa5270 */
[-C--:B0-----:R-:W-:Y:S01]  /*3040*/  FFMA R51, R14, R32.reuse, R51 ;  /* 0x000000200e337223 */ /* 0x081fe20000000033 */
[-C--:B------:R-:W-:Y:S01]  /*3050*/  FFMA R53, R16, R32.reuse, R53 ;  /* 0x0000002010357223 */ /* 0x080fe20000000035 */
[-C--:B------:R-:W-:Y:S01]  /*3060*/  FFMA R55, R18, R32.reuse, R55 ;  /* 0x0000002012377223 */ /* 0x080fe20000000037 */
[----:B------:R-:W-:Y:S01]  /*3070*/  FFMA R57, R20, R32, R57 ;  /* 0x0000002014397223 */ /* 0x000fe20000000039 */
[C---:B------:R-:W-:Y:S01]  /*3080*/  FFMA R107, R66.reuse, R101, R107 ;  /* 0x00000065426b7223 */ /* 0x040fe2000000006b */
[C---:B------:R-:W-:Y:S01]  /*3090*/  FFMA R105, R66.reuse, R99, R80 ;  /* 0x0000006342697223 */ /* 0x040fe20000000050 */
[----:B------:R-:W-:Y:S01]  /*30a0*/  FFMA R67, R66, R97, R78 ;  /* 0x0000006142437223 */ /* 0x000fe2000000004e */
[C---:B------:R-:W-:Y:S01]  /*30b0*/  FFMA R23, R22.reuse, R65, R23 ;  /* 0x0000004116177223 */ /* 0x040fe20000000017 */
        /* <DEDUP_REMOVED lines=8> */
[-C--:B------:R-:W-:Y:S01]  /*3140*/  FFMA R22, R22, R31.reuse, R59 ;  /* 0x0000001f16167223 */ /* 0x080fe2000000003b */
[----:B------:R-:W-:Y:S01]  /*3150*/  IADD3 R94, P6, R94, 0x24, RZ ;  /* 0x000000245e5e7810 */ /* 0x000fe20007fde0ff */
[-C--:B------:R-:W-:Y:S01]  /*3160*/  FFMA R24, R24, R31.reuse, R61 ;  /* 0x0000001f18187223 */ /* 0x080fe2000000003d */
[-C--:B------:R-:W-:Y:S01]  /*3170*/  FFMA R26, R26, R31.reuse, R69 ;  /* 0x0000001f1a1a7223 */ /* 0x080fe20000000045 */
[----:B------:R-:W-:Y:S01]  /*3180*/  FFMA R28, R28, R31, R79 ;  /* 0x0000001f1c1c7223 */ /* 0x000fe2000000004f */
[C---:B------:R-:W-:Y:S01]  /*3190*/  FFMA R31, R30.reuse, R101, R27 ;  /* 0x000000651e1f7223 */ /* 0x040fe2000000001b */
[C---:B------:R-:W-:Y:S01]  /*31a0*/  FFMA R57, R30.reuse, R99, R58 ;  /* 0x000000631e397223 */ /* 0x040fe2000000003a */
[----:B------:R-:W-:Y:S01]  /*31b0*/  FFMA R59, R30, R97, R56 ;  /* 0x000000611e3b7223 */ /* 0x000fe20000000038 */
[C---:B------:R-:W-:Y:S01]  /*31c0*/  FFMA R53, R32.reuse, R101, R23 ;  /* 0x0000006520357223 */ /* 0x040fe20000000017 */
[C---:B------:R-:W-:Y:S01]  /*31d0*/  FFMA R33, R32.reuse, R99, R52 ;  /* 0x0000006320217223 */ /* 0x040fe20000000034 */
[C---:B------:R-:W-:Y:S01]  /*31e0*/  FFMA R51, R32.reuse, R97, R42 ;  /* 0x0000006120337223 */ /* 0x040fe2000000002a */
[-C--:B------:R-:W-:Y:S01]  /*31f0*/  FFMA R55, R32, R103.reuse, R44 ;  /* 0x0000006720377223 */ /* 0x080fe2000000002c */
[----:B------:R-:W-:Y:S01]  /*3200*/  FFMA R30, R30, R103, R50 ;  /* 0x000000671e1e7223 */ /* 0x000fe20000000032 */
[-C--:B------:R-:W-:Y:S01]  /*3210*/  FFMA R65, R101, R48.reuse, R66 ;  /* 0x0000003065417223 */ /* 0x080fe20000000042 */
[-C--:B------:R-:W-:Y:S01]  /*3220*/  FFMA R61, R99, R48.reuse, R64 ;  /* 0x00000030633d7223 */ /* 0x080fe20000000040 */
[-C--:B------:R-:W-:Y:S01]  /*3230*/  FFMA R69, R97, R48.reuse, R60 ;  /* 0x0000003061457223 */ /* 0x080fe2000000003c */
[----:B------:R-:W-:Y:S01]  /*3240*/  FFMA R79, R103, R48, R54 ;  /* 0x00000030674f7223 */ /* 0x000fe20000000036 */
[----:B------:R-:W-:Y:S01]  /*3250*/  IADD3.X R95, RZ, R95, RZ, P6, !PT ;  /* 0x0000005fff5f7210 */ /* 0x000fe200037fe4ff */
[-C--:B--2---:R-:W-:Y:S01]  /*3260*/  FFMA R101, R101, R46.reuse, R22 ;  /* 0x0000002e65657223 */ /* 0x084fe20000000016 */
[-C--:B------:R-:W-:Y:S01]  /*3270*/  FFMA R99, R99, R46.reuse, R24 ;  /* 0x0000002e63637223 */ /* 0x080fe20000000018 */
[-C--:B------:R-:W-:Y:S01]  /*3280*/  FFMA R97, R97, R46.reuse, R26 ;  /* 0x0000002e61617223 */ /* 0x080fe2000000001a */
[----:B------:R-:W-:Y:S01]  /*3290*/  FFMA R103, R103, R46, R28 ;  /* 0x0000002e67677223 */ /* 0x000fe2000000001c */
[----:B------:R-:W-:Y:S01]  /*32a0*/  @!P5 CALL.REL.NOINC `(.L_x_28) ;  /* 0x000000100000d944 */ /* 0x000fe20003c00000 */
[----:B------:R-:W-:Y:S05]  /*32b0*/  BRA `(.L_x_29) ;  /* 0xffffd67000007947 */ /* 0x000fea000383ffff */
.L_x_28:
[----:B------:R-:W0:Y:S01]  /*32c0*/  S2R R5, SR_CTAID.Z ;  /* 0x0000000000057919 */ /* 0x000e220000002700 */
[----:B------:R-:W-:-:S02]  /*32d0*/  MOV R10, 0x4 ;  /* 0x00000004000a7802 */ /* 0x000fc40000000f00 */
[----:B0-----:R-:W-:-:S05]  /*32e0*/  LEA R5, R5, R0, 0x6 ;  /* 0x0000000005057211 */ /* 0x001fca00078e30ff */
[----:B------:R-:W-:-:S05]  /*32f0*/  IMAD.WIDE R2, R5, R10, c[0x0][0x178] ;  /* 0x00005e0005027625 */ /* 0x000fca00078e020a */
[----:B------:R0:W2:Y:S04]  /*3300*/  LDG.E.CONSTANT R8, [R2.64] ;  /* 0x0000000402087981 */ /* 0x0000a8000c1e9900 */
[----:B------:R0:W3:Y:S04]  /*3310*/  LDG.E.CONSTANT R6, [R2.64+0x40] ;  /* 0x0000400402067981 */ /* 0x0000e8000c1e9900 */
[----:B------:R0:W4:Y:S04]  /*3320*/  LDG.E.CONSTANT R4, [R2.64+0x80] ;  /* 0x0000800402047981 */ /* 0x000128000c1e9900 */
[----:B------:R0:W5:Y:S01]  /*3330*/  LDG.E.CONSTANT R0, [R2.64+0xc0] ;  /* 0x0000c00402007981 */ /* 0x000162000c1e9900 */
[----:B------:R-:W1:Y:S03]  /*3340*/  S2UR UR6, SR_CTAID.X ;  /* 0x00000000000679c3 */ /* 0x000e660000002500 */
[----:B------:R-:W0:Y:S02]  /*3350*/  S2R R12, SR_TID.Y ;  /* 0x00000000000c7919 */ /* 0x000e240000002200 */
[----:B0-----:R-:W-:-:S05]  /*3360*/  IMAD R5, R5, 0xe, R12 ;  /* 0x0000000e05057824 */ /* 0x001fca00078e020c */
[----:B-1----:R-:W-:-:S04]  /*3370*/  LEA R5, R5, UR6, 0x1 ;  /* 0x0000000605057c11 */ /* 0x002fc8000f8e08ff */
[----:B------:R-:W-:-:S05]  /*3380*/  LEA R5, R5, -R5, 0x3 ;  /* 0x8000000505057211 */ /* 0x000fca00078e18ff */
[----:B------:R-:W-:Y:S01]  /*3390*/  IMAD.WIDE R2, R5, R10, c[0x0][0x160] ;  /* 0x0000580005027625 */ /* 0x000fe200078e020a */
[--C-:B--2---:R-:W-:Y:S01]  /*33a0*/  FADD R36, R36, R8.reuse ;  /* 0x0000000824247221 */ /* 0x104fe20000000000 */
[--C-:B------:R-:W-:Y:S01]  /*33b0*/  FADD R107, R107, R8.reuse ;  /* 0x000000086b6b7221 */ /* 0x100fe20000000000 */
[--C-:B------:R-:W-:Y:S01]  /*33c0*/  FADD R115, R115, R8.reuse ;  /* 0x0000000873737221 */ /* 0x100fe20000000000 */
[----:B------:R-:W-:Y:S01]  /*33d0*/  FADD R123, R123, R8 ;  /* 0x000000087b7b7221 */ /* 0x000fe20000000000 */
[--C-:B---3--:R-:W-:Y:S01]  /*33e0*/  FADD R105, R105, R6.reuse ;  /* 0x0000000669697221 */ /* 0x108fe20000000000 */
[----:B------:R-:W-:Y:S01]  /*33f0*/  FMNMX R5, RZ, R36, !PT ;  /* 0x00000024ff057209 */ /* 0x000fe20007800000 */
[--C-:B------:R-:W-:Y:S01]  /*3400*/  FADD R113, R113, R6.reuse ;  /* 0x0000000671717221 */ /* 0x100fe20000000000 */
        /* <DEDUP_REMOVED lines=11> */
[----:B------:R-:W-:Y:S01]  /*34c0*/  FADD R6, R99, R6 ;  /* 0x0000000663067221 */ /* 0x000fe20000000000 */
[----:B------:R0:W-:Y:S01]  /*34d0*/  STG.E [R2.64+0xc], R5 ;  /* 0x00000c0502007986 */ /* 0x0001e2000c101904 */
[--C-:B----4-:R-:W-:Y:S01]  /*34e0*/  FADD R67, R67, R4.reuse ;  /* 0x0000000443437221 */ /* 0x110fe20000000000 */
        /* <DEDUP_REMOVED lines=10> */
[----:B0-----:R-:W-:Y:S01]  /*3590*/  FMNMX R5, RZ, R6, !PT ;  /* 0x00000006ff057209 */ /* 0x001fe20007800000 */
[--C-:B------:R-:W-:Y:S01]  /*35a0*/  FADD R59, R59, R4.reuse ;  /* 0x000000043b3b7221 */ /* 0x100fe20000000000 */
[--C-:B------:R-:W-:Y:S01]  /*35b0*/  FADD R69, R69, R4.reuse ;  /* 0x0000000445457221 */ /* 0x100fe20000000000 */
[----:B------:R-:W-:Y:S01]  /*35c0*/  FADD R4, R97, R4 ;  /* 0x0000000461047221 */ /* 0x000fe20000000000 */
[--C-:B------:R-:W-:Y:S01]  /*35d0*/  FADD R93, R93, R8.reuse ;  /* 0x000000085d5d7221 */ /* 0x100fe20000000000 */
[----:B------:R0:W-:Y:S01]  /*35e0*/  STG.E [R2.64+0x32a0], R5 ;  /* 0x0032a00502007986 */ /* 0x0001e2000c101904 */
        /* <DEDUP_REMOVED lines=9> */
[--C-:B-----5:R-:W-:Y:S01]  /*3680*/  FADD R34, R34, R0.reuse ;  /* 0x0000000022227221 */ /* 0x120fe20000000000 */
[----:B------:R-:W-:Y:S01]  /*3690*/  FMNMX R7, RZ, R40, !PT ;  /* 0x00000028ff077209 */ /* 0x000fe20007800000 */
[--C-:B------:R-:W-:Y:S01]  /*36a0*/  FADD R109, R109, R0.reuse ;  /* 0x000000006d6d7221 */ /* 0x100fe20000000000 */
[----:B0-----:R-:W-:Y:S01]  /*36b0*/  FMNMX R5, RZ, R4, !PT ;  /* 0x00000004ff057209 */ /* 0x001fe20007800000 */
[--C-:B------:R-:W-:Y:S01]  /*36c0*/  FADD R117, R117, R0.reuse ;  /* 0x0000000075757221 */ /* 0x100fe20000000000 */
[----:B------:R-:W-:Y:S01]  /*36d0*/  FMNMX R9, RZ, R8, !PT ;  /* 0x00000008ff097209 */ /* 0x000fe20007800000 */
[--C-:B------:R-:W-:Y:S01]  /*36e0*/  FADD R125, R125, R0.reuse ;  /* 0x000000007d7d7221 */ /* 0x100fe20000000000 */
        /* <DEDUP_REMOVED lines=12> */
[----:B------:R-:W-:-:S02]  /*37b0*/  FMNMX R107, RZ, R107, !PT ;  /* 0x0000006bff6b7209 */ /* 0x000fc40007800000 */
[----:B0-----:R-:W-:Y:S01]  /*37c0*/  FMNMX R5, RZ, R34, !PT ;  /* 0x00000022ff057209 */ /* 0x001fe20007800000 */
[----:B------:R0:W-:Y:S01]  /*37d0*/  STG.E [R2.64+0x1a0], R9 ;  /* 0x0001a00902007986 */ /* 0x0001e2000c101904 */
[----:B------:R-:W-:Y:S02]  /*37e0*/  FMNMX R115, RZ, R115, !PT ;  /* 0x00000073ff737209 */ /* 0x000fe40007800000 */
[----:B------:R-:W-:Y:S01]  /*37f0*/  FMNMX R123, RZ, R123, !PT ;  /* 0x0000007bff7b7209 */ /* 0x000fe20007800000 */
[----:B------:R2:W-:Y:S01]  /*3800*/  STG.E [R2.64+0x948c], R5 ;  /* 0x00948c0502007986 */ /* 0x0005e2000c101904 */
[----:B------:R-:W-:Y:S02]  /*3810*/  FMNMX R93, RZ, R93, !PT ;  /* 0x0000005dff5d7209 */ /* 0x000fe40007800000 */
[----:B------:R-:W-:Y:S01]  /*3820*/  FMNMX R83, RZ, R83, !PT ;  /* 0x00000053ff537209 */ /* 0x000fe20007800000 */
[----:B------:R-:W-:Y:S01]  /*3830*/  STG.E [R2.64], R107 ;  /* 0x0000006b02007986 */ /* 0x000fe2000c101904 */
[----:B------:R-:W-:-:S02]  /*3840*/  FMNMX R75, RZ, R75, !PT ;  /* 0x0000004bff4b7209 */ /* 0x000fc40007800000 */
[----:B------:R-:W-:Y:S01]  /*3850*/  FMNMX R39, RZ, R39, !PT ;  /* 0x00000027ff277209 */ /* 0x000fe20007800000 */
[----:B------:R-:W-:Y:S01]  /*3860*/  STG.E [R2.64+0x188], R115 ;  /* 0x0001887302007986 */ /* 0x000fe2000c101904 */
[----:B------:R-:W-:Y:S02]  /*3870*/  FMNMX R45, RZ, R45, !PT ;  /* 0x0000002dff2d7209 */ /* 0x000fe40007800000 */
[----:B------:R-:W-:Y:S01]  /*3880*/  FMNMX R53, RZ, R53, !PT ;  /* 0x00000035ff357209 */ /* 0x000fe20007800000 */
[----:B------:R-:W-:Y:S01]  /*3890*/  STG.E [R2.64+0x4], R123 ;  /* 0x0000047b02007986 */ /* 0x000fe2000c101904 */
[----:B------:R-:W-:Y:S02]  /*38a0*/  FMNMX R31, RZ, R31, !PT ;  /* 0x0000001fff1f7209 */ /* 0x000fe40007800000 */
[----:B------:R-:W-:Y:S01]  /*38b0*/  FMNMX R65, RZ, R65, !PT ;  /* 0x00000041ff417209 */ /* 0x000fe20007800000 */
[----:B------:R-:W-:Y:S01]  /*38c0*/  STG.E [R2.64+0x18c], R93 ;  /* 0x00018c5d02007986 */ /* 0x000fe2000c101904 */
        /* <DEDUP_REMOVED lines=46> */
[----:B-1----:R-:W-:Y:S01]  /*3bb0*/  FMNMX R7, RZ, R38, !PT ;  /* 0x00000026ff077209 */ /* 0x002fe20007800000 */
[----:B------:R-:W-:Y:S01]  /*3bc0*/  STG.E [R2.64+0x3110], R35 ;  /* 0x0031102302007986 */ /* 0x000fe2000c101904 */
[----:B0-----:R-:W-:Y:S02]  /*3bd0*/  FMNMX R9, RZ, R62, !PT ;  /* 0x0000003eff097209 */ /* 0x001fe40007800000 */
[----:B------:R-:W-:Y:S01]  /*3be0*/  FMNMX R41, RZ, R41, !PT ;  /* 0x00000029ff297209 */ /* 0x000fe20007800000 */
[----:B------:R-:W-:Y:S01]  /*3bf0*/  STG.E [R2.64+0x3298], R43 ;  /* 0x0032982b02007986 */ /* 0x000fe2000c101904 */
[----:B------:R-:W-:Y:S02]  /*3c00*/  FMNMX R49, RZ, R49, !PT ;  /* 0x00000031ff317209 */ /* 0x000fe40007800000 */
[----:B------:R-:W-:Y:S01]  /*3c10*/  FMNMX R55, RZ, R55, !PT ;  /* 0x00000037ff377209 */ /* 0x000fe20007800000 */
[----:B------:R-:W-:Y:S01]  /*3c20*/  STG.E [R2.64+0x3114], R33 ;  /* 0x0031142102007986 */ /* 0x000fe2000c101904 */
[----:B--2---:R-:W-:-:S02]  /*3c30*/  FMNMX R5, RZ, R30, !PT ;  /* 0x0000001eff057209 */ /* 0x004fc40007800000 */
[----:B------:R-:W-:Y:S01]  /*3c40*/  FMNMX R79, RZ, R79, !PT ;  /* 0x0000004fff4f7209 */ /* 0x000fe20007800000 */
[----:B------:R-:W-:Y:S01]  /*3c50*/  STG.E [R2.64+0x329c], R57 ;  /* 0x00329c3902007986 */ /* 0x000fe2000c101904 */
[----:B------:R-:W-:-:S03]  /*3c60*/  FMNMX R11, RZ, R0, !PT ;  /* 0x00000000ff0b7209 */ /* 0x000fc60007800000 */
        /* <DEDUP_REMOVED lines=28> */
.L_x_30:
        /* <DEDUP_REMOVED lines=13> */
.L_x_117:


//--------------------- .text.tvmgen_default_fused_nn_contrib_conv2d_winograd_without_weight_transform_add_nn_relu_1_kernel --------------------------
	.section	.text.tvmgen_default_fused_nn_contrib_conv2d_winograd_without_weight_transform_add_nn_relu_1_kernel,"ax",@progbits
	.sectioninfo	@"SHI_REGISTERS=36"
	.align	128
        .global         tvmgen_default_fused_nn_contrib_conv2d_winograd_without_weight_transform_add_nn_relu_1_kernel
        .type           tvmgen_default_fused_nn_contrib_conv2d_winograd_without_weight_transform_add_nn_relu_1_kernel,@function
        .size           tvmgen_default_fused_nn_contrib_conv2d_winograd_without_weight_transform_add_nn_relu_1_kernel,(.L_x_118 - tvmgen_default_fused_nn_contrib_conv2d_winograd_without_weight_transform_add_nn_relu_1_kernel)
        .other          tvmgen_default_fused_nn_contrib_conv2d_winograd_without_weight_transform_add_nn_relu_1_kernel,@"STO_CUDA_ENTRY STV_DEFAULT"
tvmgen_default_fused_nn_contrib_conv2d_winograd_without_weight_transform_add_nn_relu_1_kernel:
.text.tvmgen_default_fused_nn_contrib_conv2d_winograd_without_weight_transform_add_nn_relu_1_kernel:
[----:B------:R-:W-:Y:S02]  /*0000*/  MOV R1, c[0x0][0x28] ;  /* 0x00000a0000017a02 */ /* 0x000fe40000000f00 */
[----:B------:R-:W0:Y:S01]  /*0010*/  S2R R0, SR_TID.X ;  /* 0x0000000000007919 */ /* 0x000e220000002100 */
[----:B------:R-:W-:Y:S01]  /*0020*/  MOV R6, RZ ;  /* 0x000000ff00067202 */ /* 0x000fe20000000f00 */
[----:B------:R-:W-:Y:S01]  /*0030*/  CS2R R18, SRZ ;  /* 0x0000000000127805 */ /* 0x000fe2000001ff00 */
[----:B------:R-:W-:Y:S01]  /*0040*/  MOV R4, RZ ;  /* 0x000000ff00047202 */ /* 0x000fe20000000f00 */
[----:B------:R-:W1:Y:S01]  /*0050*/  S2R R3, SR_CTAID.X ;  /* 0x0000000000037919 */ /* 0x000e620000002500 */
[----:B------:R-:W-:Y:S01]  /*0060*/  CS2R R20, SRZ ;  /* 0x0000000000147805 */ /* 0x000fe2000001ff00 */
[----:B------:R-:W-:Y:S01]  /*0070*/  ULDC.64 UR4, c[0x0][0x118] ;  /* 0x0000460000047ab9 */ /* 0x000fe20000000a00 */
[----:B------:R-:W-:Y:S01]  /*0080*/  CS2R R14, SRZ ;  /* 0x00000000000e7805 */ /* 0x000fe2000001ff00 */
[----:B0-----:R-:W-:-:S04]  /*0090*/  SHF.R.S32.HI R8, RZ, 0x1, R0 ;  /* 0x00000001ff087819 */ /* 0x001fc80000011400 */
[C---:B-1----:R-:W-:Y:S02]  /*00a0*/  LEA R9, R3.reuse, R8, 0x6 ;  /* 0x0000000803097211 */ /* 0x042fe400078e30ff */
[----:B------:R-:W-:Y:S02]  /*00b0*/  LEA R7, R3, R0, 0x1 ;  /* 0x0000000003077211 */ /* 0x000fe400078e08ff */
[----:B------:R-:W-:Y:S01]  /*00c0*/  MOV R8, RZ ;  /* 0x000000ff00087202 */ /* 0x000fe20000000f00 */
[----:B------:R-:W-:-:S05]  /*00d0*/  IMAD.HI R2, R9, 0x5397829d, RZ ;  /* 0x5397829d09027827 */ /* 0x000fca00078e02ff */
[----:B------:R-:W-:-:S04]  /*00e0*/  SHF.R.U32.HI R5, RZ, 0x1f, R2 ;  /* 0x0000001fff057819 */ /* 0x000fc80000011602 */
[----:B------:R-:W-:Y:S01]  /*00f0*/  LEA.HI.SX32 R5, R2, R5, 0x1b ;  /* 0x0000000502057211 */ /* 0x000fe200078fdaff */
[----:B------:R-:W-:-:S04]  /*0100*/  IMAD.HI R2, R7, -0x6db6db6d, R6 ;  /* 0x9249249307027827 */ /* 0x000fc800078e0206 */
[--C-:B------:R-:W-:Y:S01]  /*0110*/  IMAD R5, R5, -0x62, R9.reuse ;  /* 0xffffff9e05057824 */ /* 0x100fe200078e0209 */
[----:B------:R-:W-:Y:S01]  /*0120*/  SHF.R.U32.HI R11, RZ, 0x1f, R2 ;  /* 0x0000001fff0b7819 */ /* 0x000fe20000011602 */
[----:B------:R-:W-:-:S03]  /*0130*/  IMAD.HI R9, R9, -0x6db6db6d, R8 ;  /* 0x9249249309097827 */ /* 0x000fc600078e0208 */
[----:B------:R-:W-:Y:S01]  /*0140*/  LEA.HI.SX32 R11, R2, R11, 0x1d ;  /* 0x0000000b020b7211 */ /* 0x000fe200078feaff */
[----:B------:R-:W-:Y:S01]  /*0150*/  IMAD.HI R4, R5, -0x6db6db6d, R4 ;  /* 0x9249249305047827 */ /* 0x000fe200078e0204 */
[----:B------:R-:W-:-:S03]  /*0160*/  SHF.R.U32.HI R2, RZ, 0x1f, R9 ;  /* 0x0000001fff027819 */ /* 0x000fc60000011609 */
[----:B------:R-:W-:Y:S01]  /*0170*/  IMAD R11, R11, -0xe, R7 ;  /* 0xfffffff20b0b7824 */ /* 0x000fe200078e0207 */
[----:B------:R-:W-:-:S04]  /*0180*/  SHF.R.U32.HI R5, RZ, 0x1f, R4 ;  /* 0x0000001fff057819 */ /* 0x000fc80000011604 */
[----:B------:R-:W-:Y:S02]  /*0190*/  LEA.HI.SX32 R5, R4, R5, 0x1e ;  /* 0x0000000504057211 */ /* 0x000fe400078ff2ff */
[----:B------:R-:W-:Y:S02]  /*01a0*/  SHF.L.U32 R11, R11, 0x1, RZ ;  /* 0x000000010b0b7819 */ /* 0x000fe400000006ff */
[----:B------:R-:W-:Y:S02]  /*01b0*/  SHF.L.U32 R8, R5, 0x1, RZ ;  /* 0x0000000105087819 */ /* 0x000fe400000006ff */
[C---:B------:R-:W-:Y:S02]  /*01c0*/  IADD3 R4, R11.reuse, 0x1, RZ ;  /* 0x000000010b047810 */ /* 0x040fe40007ffe0ff */
[C---:B------:R-:W-:Y:S02]  /*01d0*/  IADD3 R5, R11.reuse, -0x1, RZ ;  /* 0xffffffff0b057810 */ /* 0x040fe40007ffe0ff */
[----:B------:R-:W-:-:S02]  /*01e0*/  ISETP.GT.U32.AND P3, PT, R11, 0x1b, PT ;  /* 0x0000001b0b00780c */ /* 0x000fc40003f64070 */
[----:B------:R-:W-:Y:S02]  /*01f0*/  IADD3 R10, R8, -0x1, RZ ;  /* 0xffffffff080a7810 */ /* 0x000fe40007ffe0ff */
[----:B------:R-:W-:Y:S02]  /*0200*/  ISETP.GT.U32.AND P2, PT, R4, 0x1b, PT ;  /* 0x0000001b0400780c */ /* 0x000fe40003f44070 */
[----:B------:R-:W-:Y:S02]  /*0210*/  ISETP.GT.U32.AND P0, PT, R5, 0x1b, PT ;  /* 0x0000001b0500780c */ /* 0x000fe40003f04070 */
[----:B------:R-:W-:Y:S02]  /*0220*/  LEA.HI.SX32 R4, R9, R2, 0x1e ;  /* 0x0000000209047211 */ /* 0x000fe400078ff2ff */
[----:B------:R-:W-:Y:S02]  /*0230*/  ISETP.GT.U32.OR P5, PT, R10, 0x1b, P3 ;  /* 0x0000001b0a00780c */ /* 0x000fe40001fa4470 */
[----:B------:R-:W-:Y:S01]  /*0240*/  ISETP.GT.U32.OR P1, PT, R8, 0x1b, P0 ;  /* 0x0000001b0800780c */ /* 0x000fe20000724470 */
[----:B------:R-:W-:Y:S01]  /*0250*/  IMAD R5, R4, 0x38, R11 ;  /* 0x0000003804057824 */ /* 0x000fe200078e020b */
[----:B------:R-:W-:-:S02]  /*0260*/  MOV R2, 0x4 ;  /* 0x0000000400027802 */ /* 0x000fc40000000f00 */
[----:B------:R-:W-:Y:S02]  /*0270*/  ISETP.GT.U32.OR P6, PT, R8, 0x1b, P3 ;  /* 0x0000001b0800780c */ /* 0x000fe40001fc4470 */
[----:B------:R-:W-:Y:S01]  /*0280*/  IADD3 R11, R11, 0x2, RZ ;  /* 0x000000020b0b7810 */ /* 0x000fe20007ffe0ff */
[----:B------:R-:W-:Y:S01]  /*0290*/  IMAD.WIDE R4, R5, R2, c[0x0][0x168] ;  /* 0x00005a0005047625 */ /* 0x000fe200078e0202 */
[----:B------:R-:W-:Y:S02]  /*02a0*/  MOV R17, RZ ;  /* 0x000000ff00117202 */ /* 0x000fe40000000f00 */
[----:B------:R-:W-:Y:S02]  /*02b0*/  ISETP.GT.U32.OR P4, PT, R10, 0x1b, P2 ;  /* 0x0000001b0a00780c */ /* 0x000fe40001784470 */
[----:B------:R0:W2:Y:S01]  /*02c0*/  @!P5 LDG.E.CONSTANT R19, [R4.64+-0x70] ;  /* 0xffff90040413d981 */ /* 0x0000a2000c1e9900 */
[----:B------:R-:W-:-:S03]  /*02d0*/  ISETP.GT.U32.OR P5, PT, R8, 0x1b, P2 ;  /* 0x0000001b0800780c */ /* 0x000fc600017a4470 */
[----:B------:R-:W3:Y:S01]  /*02e0*/  @!P1 LDG.E.CONSTANT R20, [R4.64+-0x4] ;  /* 0xfffffc0404149981 */ /* 0x000ee2000c1e9900 */
[----:B------:R-:W-:-:S03]  /*02f0*/  ISETP.GT.U32.AND P1, PT, R11, 0x1b, PT ;  /* 0x0000001b0b00780c */ /* 0x000fc60003f24070 */
[----:B------:R-:W4:Y:S01]  /*0300*/  @!P6 LDG.E.CONSTANT R17, [R4.64] ;  /* 0x000000040411e981 */ /* 0x000f22000c1e9900 */
[C---:B------:R-:W-:Y:S02]  /*0310*/  ISETP.GT.U32.OR P6, PT, R8.reuse, 0x1b, P1 ;  /* 0x0000001b0800780c */ /* 0x040fe40000fc4470 */
[----:B------:R-:W-:Y:S01]  /*0320*/  IADD3 R9, R8, 0x1, RZ ;  /* 0x0000000108097810 */ /* 0x000fe20007ffe0ff */
[----:B------:R0:W5:Y:S01]  /*0330*/  @!P4 LDG.E.CONSTANT R15, [R4.64+-0x6c] ;  /* 0xffff9404040fc981 */ /* 0x000162000c1e9900 */
[----:B------:R-:W-:-:S03]  /*0340*/  ISETP.GT.U32.OR P4, PT, R10, 0x1b, P0 ;  /* 0x0000001b0a00780c */ /* 0x000fc60000784470 */
[----:B------:R-:W2:Y:S01]  /*0350*/  @!P5 LDG.E.CONSTANT R21, [R4.64+0x4] ;  /* 0x000004040415d981 */ /* 0x000ea2000c1e9900 */
[----:B------:R-:W-:-:S05]  /*0360*/  ISETP.GT.U32.OR P5, PT, R9, 0x1b, P0 ;  /* 0x0000001b0900780c */ /* 0x000fca00007a4470 */
[----:B------:R-:W0:Y:S01]  /*0370*/  @!P6 LDG.E.CONSTANT R18, [R4.64+0x8] ;  /* 0x000008040412e981 */ /* 0x000e22000c1e9900 */
[C---:B------:R-:W-:Y:S02]  /*0380*/  ISETP.GT.U32.OR P6, PT, R9.reuse, 0x1b, P3 ;  /* 0x0000001b0900780c */ /* 0x040fe40001fc4470 */
[----:B------:R-:W-:Y:S01]  /*0390*/  MOV R7, RZ ;  /* 0x000000ff00077202 */ /* 0x000fe20000000f00 */
[----:B------:R-:W5:Y:S04]  /*03a0*/  @!P4 LDG.E.CONSTANT R16, [R4.64+-0x74] ;  /* 0xffff8c040410c981 */ /* 0x000f68000c1e9900 */
[----:B------:R0:W5:Y:S01]  /*03b0*/  @!P5 LDG.E.CONSTANT R14, [R4.64+0x6c] ;  /* 0x00006c04040ed981 */ /* 0x000162000c1e9900 */
[----:B------:R-:W-:Y:S02]  /*03c0*/  ISETP.GT.U32.OR P5, PT, R9, 0x1b, P2 ;  /* 0x0000001b0900780c */ /* 0x000fe400017a4470 */
[----:B------:R-:W-:-:S03]  /*03d0*/  MOV R6, RZ ;  /* 0x000000ff00067202 */ /* 0x000fc60000000f00 */
[----:B------:R0:W5:Y:S01]  /*03e0*/  @!P6 LDG.E.CONSTANT R7, [R4.64+0x70] ;  /* 0x000070040407e981 */ /* 0x000162000c1e9900 */
[----:B------:R-:W-:Y:S02]  /*03f0*/  ISETP.GT.U32.OR P6, PT, R10, 0x1b, P1 ;  /* 0x0000001b0a00780c */ /* 0x000fe40000fc4470 */
[----:B------:R-:W-:-:S04]  /*0400*/  IADD3 R10, R8, 0x2, RZ ;  /* 0x00000002080a7810 */ /* 0x000fc80007ffe0ff */
[C---:B------:R-:W-:Y:S01]  /*0410*/  ISETP.GT.U32.OR P0, PT, R10.reuse, 0x1b, P0 ;  /* 0x0000001b0a00780c */ /* 0x040fe20000704470 */
[----:B------:R0:W5:Y:S01]  /*0420*/  @!P5 LDG.E.CONSTANT R6, [R4.64+0x74] ;  /* 0x000074040406d981 */ /* 0x000162000c1e9900 */
[C---:B------:R-:W-:Y:S02]  /*0430*/  ISETP.GT.U32.OR P3, PT, R10.reuse, 0x1b, P3 ;  /* 0x0000001b0a00780c */ /* 0x040fe40001f64470 */
[----:B------:R-:W-:Y:S02]  /*0440*/  ISETP.GT.U32.OR P5, PT, R9, 0x1b, P1 ;  /* 0x0000001b0900780c */ /* 0x000fe40000fa4470 */
[----:B------:R-:W-:Y:S02]  /*0450*/  MOV R9, RZ ;  /* 0x000000ff00097202 */ /* 0x000fe40000000f00 */
[C---:B------:R-:W-:Y:S02]  /*0460*/  ISETP.GT.U32.OR P2, PT, R10.reuse, 0x1b, P2 ;  /* 0x0000001b0a00780c */ /* 0x040fe40001744470 */
[----:B------:R-:W-:Y:S01]  /*0470*/  ISETP.GT.U32.OR P1, PT, R10, 0x1b, P1 ;  /* 0x0000001b0a00780c */ /* 0x000fe20000f24470 */
[----:B------:R-:W-:Y:S01]  /*0480*/  CS2R R12, SRZ ;  /* 0x00000000000c7805 */ /* 0x000fe2000001ff00 */
[----:B------:R0:W5:Y:S01]  /*0490*/  @!P6 LDG.E.CONSTANT R9, [R4.64+-0x68] ;  /* 0xffff98040409e981 */ /* 0x000162000c1e9900 */
[----:B------:R-:W-:Y:S01]  /*04a0*/  CS2R R10, SRZ ;  /* 0x00000000000a7805 */ /* 0x000fe2000001ff00 */
[----:B------:R-:W-:-:S03]  /*04b0*/  MOV R8, RZ ;  /* 0x000000ff00087202 */ /* 0x000fc60000000f00 */
[----:B------:R0:W5:Y:S04]  /*04c0*/  @!P0 LDG.E.CONSTANT R13, [R4.64+0xdc] ;  /* 0x0000dc04040d8981 */ /* 0x000168000c1e9900 */
[----:B------:R0:W5:Y:S04]  /*04d0*/  @!P3 LDG.E.CONSTANT R12, [R4.64+0xe0] ;  /* 0x0000e004040cb981 */ /* 0x000168000c1e9900 */
[----:B------:R0:W5:Y:S04]  /*04e0*/  @!P2 LDG.E.CONSTANT R11, [R4.64+0xe4] ;  /* 0x0000e404040ba981 */ /* 0x000168000c1e9900 */
[----:B------:R0:W5:Y:S04]  /*04f0*/  @!P5 LDG.E.CONSTANT R8, [R4.64+0x78] ;  /* 0x000078040408d981 */ /* 0x000168000c1e9900 */
[----:B------:R0:W5:Y:S01]  /*0500*/  @!P1 LDG.E.CONSTANT R10, [R4.64+0xe8] ;  /* 0x0000e804040a9981 */ /* 0x000162000c1e9900 */
[----:B------:R-:W-:-:S02]  /*0510*/  MOV R22, RZ ;  /* 0x000000ff00167202 */ /* 0x000fc40000000f00 */
[----:B------:R-:W-:-:S05]  /*0520*/  LEA R3, R3, R0, 0x7 ;  /* 0x0000000003037211 */ /* 0x000fca00078e38ff */
[----:B------:R-:W-:Y:S01]  /*0530*/  IMAD.WIDE R2, R3, R2, c[0x0][0x160] ;  /* 0x0000580003027625 */ /* 0x000fe200078e0202 */
[----:B---3--:R-:W-:Y:S01]  /*0540*/  FADD R0, RZ, -R20 ;  /* 0x80000014ff007221 */ /* 0x008fe20000000000 */
[----:B----4-:R-:W-:-:S04]  /*0550*/  FADD R24, RZ, -R17 ;  /* 0x80000011ff187221 */ /* 0x010fc80000000000 */
[----:B--2---:R-:W-:Y:S01]  /*0560*/  FADD R26, R24, R21 ;  /* 0x00000015181a7221 */ /* 0x004fe20000000000 */
[----:B-----5:R-:W-:Y:S01]  /*0570*/  @!P4 FADD R22, RZ, R16 ;  /* 0x00000010ff16c221 */ /* 0x020fe20000000000 */
[----:B------:R-:W-:Y:S01]  /*0580*/  FADD R16, RZ, R20 ;  /* 0x00000014ff107221 */ /* 0x000fe20000000000 */
[----:B------:R-:W-:Y:S01]  /*0590*/  FADD R20, RZ, R17 ;  /* 0x00000011ff147221 */ /* 0x000fe20000000000 */
[--C-:B------:R-:W-:Y:S01]  /*05a0*/  FADD R17, R0, R21.reuse ;  /* 0x0000001500117221 */ /* 0x100fe20000000000 */
[--C-:B------:R-:W-:Y:S01]  /*05b0*/  FADD R0, R24, -R21.reuse ;  /* 0x8000001518007221 */ /* 0x100fe20000000000 */
[--C-:B------:R-:W-:Y:S01]  /*05c0*/  FADD R23, R16, -R21.reuse ;  /* 0x8000001510177221 */ /* 0x100fe20000000000 */
[C-C-:B0-----:R-:W-:Y:S01]  /*05d0*/  FADD R4, R20.reuse, -R18.reuse ;  /* 0x8000001214047221 */ /* 0x141fe20000000000 */
[C-C-:B------:R-:W-:Y:S01]  /*05e0*/  FADD R16, R20.reuse, -R21.reuse ;  /* 0x8000001514107221 */ /* 0x140fe20000000000 */
[----:B------:R-:W-:Y:S01]  /*05f0*/  FADD R28, R20, R21 ;  /* 0x00000015141c7221 */ /* 0x000fe20000000000 */
[----:B------:R-:W-:Y:S01]  /*0600*/  FADD R18, R24, R18 ;  /* 0x0000001218127221 */ /* 0x000fe20000000000 */
[--C-:B------:R-:W-:Y:S01]  /*0610*/  FADD R24, RZ, R19.reuse ;  /* 0x00000013ff187221 */ /* 0x100fe20000000000 */
[----:B------:R-:W-:Y:S01]  /*0620*/  FADD R20, RZ, -R19 ;  /* 0x80000013ff147221 */ /* 0x000fe20000000000 */
[----:B------:R-:W-:-:S02]  /*0630*/  FADD R5, -R15, R22 ;  /* 0x000000160f057221 */ /* 0x000fc40000000100 */
[--C-:B------:R-:W-:Y:S01]  /*0640*/  FADD R24, R24, R15.reuse ;  /* 0x0000000f18187221 */ /* 0x100fe20000000000 */
[----:B------:R-:W-:Y:S01]  /*0650*/  FADD R22, R20, R15 ;  /* 0x0000000f14167221 */ /* 0x000fe20000000000 */
[--C-:B------:R-:W-:Y:S01]  /*0660*/  FADD R27, R23, R14.reuse ;  /* 0x0000000e171b7221 */ /* 0x100fe20000000000 */
[--C-:B------:R-:W-:Y:S01]  /*0670*/  FADD R5, R5, -R14.reuse ;  /* 0x8000000e05057221 */ /* 0x100fe20000000000 */
[----:B------:R-:W-:Y:S01]  /*0680*/  FADD R21, R17, R14 ;  /* 0x0000000e11157221 */ /* 0x000fe20000000000 */
[--C-:B------:R-:W-:Y:S01]  /*0690*/  FADD R29, R26, -R7.reuse ;  /* 0x800000071a1d7221 */ /* 0x100fe20000000000 */
[--C-:B------:R-:W-:Y:S01]  /*06a0*/  FADD R31, R28, R7.reuse ;  /* 0x000000071c1f7221 */ /* 0x100fe20000000000 */
[--C-:B------:R-:W-:Y:S01]  /*06b0*/  FADD R23, R16, -R7.reuse ;  /* 0x8000000710177221 */ /* 0x100fe20000000000 */
[--C-:B------:R-:W-:Y:S01]  /*06c0*/  FADD R25, R0, R7.reuse ;  /* 0x0000000700197221 */ /* 0x100fe20000000000 */
[--C-:B------:R-:W-:Y:S01]  /*06d0*/  FADD R15, R22, R7.reuse ;  /* 0x00000007160f7221 */ /* 0x100fe20000000000 */
[----:B------:R-:W-:Y:S01]  /*06e0*/  FADD R19, R24, -R7 ;  /* 0x8000000718137221 */ /* 0x000fe20000000000 */
[--C-:B------:R-:W-:Y:S01]  /*06f0*/  FADD R5, R5, R6.reuse ;  /* 0x0000000605057221 */ /* 0x100fe20000000000 */
[--C-:B------:R-:W-:Y:S01]  /*0700*/  FADD R21, R21, -R6.reuse ;  /* 0x8000000615157221 */ /* 0x100fe20000000000 */
[--C-:B------:R-:W-:Y:S01]  /*0710*/  FADD R27, R27, -R6.reuse ;  /* 0x800000061b1b7221 */ /* 0x100fe20000000000 */
[----:B------:R-:W-:Y:S01]  /*0720*/  FADD R20, R20, R9 ;  /* 0x0000000914147221 */ /* 0x000fe20000000000 */
[--C-:B------:R-:W-:Y:S01]  /*0730*/  FADD R23, R23, R6.reuse ;  /* 0x0000000617177221 */ /* 0x100fe20000000000 */
[--C-:B------:R-:W-:Y:S01]  /*0740*/  FADD R25, R25, R6.reuse ;  /* 0x0000000619197221 */ /* 0x100fe20000000000 */
[--C-:B------:R-:W-:Y:S01]  /*0750*/  FADD R29, R29, R6.reuse ;  /* 0x000000061d1d7221 */ /* 0x100fe20000000000 */
[--C-:B------:R-:W-:Y:S01]  /*0760*/  FADD R31, R31, R6.reuse ;  /* 0x000000061f1f7221 */ /* 0x100fe20000000000 */
[--C-:B------:R-:W-:Y:S01]  /*0770*/  FADD R15, R15, -R6.reuse ;  /* 0x800000060f0f7221 */ /* 0x100fe20000000000 */
[----:B------:R-:W-:Y:S01]  /*0780*/  FADD R19, R19, -R6 ;  /* 0x8000000613137221 */ /* 0x000fe20000000000 */
[--C-:B------:R-:W-:Y:S01]  /*0790*/  FADD R9, R4, -R7.reuse ;  /* 0x8000000704097221 */ /* 0x100fe20000000000 */
[----:B------:R-:W-:Y:S01]  /*07a0*/  FADD R33, R18, -R7 ;  /* 0x8000000712217221 */ /* 0x000fe20000000000 */
[----:B------:R-:W-:Y:S01]  /*07b0*/  FADD R6, R17, R13 ;  /* 0x0000000d11067221 */ /* 0x000fe20000000000 */
[--C-:B------:R-:W-:Y:S01]  /*07c0*/  FADD R16, R16, -R12.reuse ;  /* 0x8000000c10107221 */ /* 0x100fe20000000000 */
[----:B------:R-:W-:Y:S01]  /*07d0*/  FADD R7, R20, R7 ;  /* 0x0000000714077221 */ /* 0x000fe20000000000 */
[--C-:B------:R-:W-:Y:S01]  /*07e0*/  FADD R0, R0, R12.reuse ;  /* 0x0000000c00007221 */ /* 0x100fe20000000000 */
[----:B------:R-:W-:Y:S01]  /*07f0*/  FADD R17, R4, -R12 ;  /* 0x8000000c04117221 */ /* 0x000fe20000000000 */
[----:B------:R0:W-:Y:S01]  /*0800*/  STG.E [R2.64], R5 ;  /* 0x0000000502007986 */ /* 0x0001e2000c101904 */
[--C-:B------:R-:W-:Y:S01]  /*0810*/  FADD R13, R16, R11.reuse ;  /* 0x0000000b100d7221 */ /* 0x100fe20000000000 */
[--C-:B------:R-:W-:Y:S01]  /*0820*/  FADD R9, R9, R8.reuse ;  /* 0x0000000809097221 */ /* 0x100fe20000000000 */
[--C-:B------:R-:W-:Y:S01]  /*0830*/  FADD R33, R33, R8.reuse ;  /* 0x0000000821217221 */ /* 0x100fe20000000000 */
[----:B------:R-:W-:Y:S01]  /*0840*/  FADD R7, R7, -R8 ;  /* 0x8000000807077221 */ /* 0x000fe20000000000 */
[----:B------:R-:W-:Y:S01]  /*0850*/  FADD R17, R17, R10 ;  /* 0x0000000a11117221 */ /* 0x000fe20000000000 */
[--C-:B0-----:R-:W-:Y:S01]  /*0860*/  FADD R5, R6, -R11.reuse ;  /* 0x8000000b06057221 */ /* 0x101fe20000000000 */
        /* <DEDUP_REMOVED lines=17> */
.L_x_31:
        /* <DEDUP_REMOVED lines=16> */
.L_x_118:


//--------------------- .text.tvmgen_default_fused_nn_contrib_conv2d_winograd_without_weight_transform_add_nn_relu_kernel_2 --------------------------
	.section	.text.tvmgen_default_fused_nn_contrib_conv2d_winograd_without_weight_transform_add_nn_relu_kernel_2,"ax",@progbits
	.sectioninfo	@"SHI_REGISTERS=40"
	.align	128
        .global         tvmgen_default_fused_nn_contrib_conv2d_winograd_without_weight_transform_add_nn_relu_kernel_2
        .type           tvmgen_default_fused_nn_contrib_conv2d_winograd_without_weight_transform_add_nn_relu_kernel_2,@function
        .size           tvmgen_default_fused_nn_contrib_conv2d_winograd_without_weight_transform_add_nn_relu_kernel_2,(.L_x_119 - tvmgen_default_fused_nn_contrib_conv2d_winograd_without_weight_transform_add_nn_relu_kernel_2)
        .other          tvmgen_default_fused_nn_contrib_conv2d_winograd_without_weight_transform_add_nn_relu_kernel_2,@"STO_CUDA_ENTRY STV_DEFAULT"
tvmgen_default_fused_nn_contrib_conv2d_winograd_without_weight_transform_add_nn_relu_kernel_2:
.text.tvmgen_default_fused_nn_contrib_conv2d_winograd_without_weight_transform_add_nn_relu_kernel_2:
[----:B------:R-:W-:Y:S02]  /*0000*/  MOV R1, c[0x0][0x28] ;  /* 0x00000a0000017a02 */ /* 0x000fe40000000f00 */
[----:B------:R-:W0:Y:S01]  /*0010*/  S2R R33, SR_CTAID.X ;  /* 0x0000000000217919 */ /* 0x000e220000002500 */
[----:B------:R-:W-:Y:S01]  /*0020*/  MOV R12, 0x4 ;  /* 0x00000004000c7802 */ /* 0x000fe20000000f00 */
[----:B------:R-:W-:Y:S02]  /*0030*/  ULDC.64 UR4, c[0x0][0x118] ;  /* 0x0000460000047ab9 */ /* 0x000fe40000000a00 */
[----:B------:R-:W0:Y:S02]  /*0040*/  S2R R30, SR_TID.X ;  /* 0x00000000001e7919 */ /* 0x000e240000002100 */
[----:B0-----:R-:W-:-:S05]  /*0050*/  LEA R3, R33, R30, 0x7 ;  /* 0x0000001e21037211 */ /* 0x001fca00078e38ff */
[----:B------:R-:W-:-:S05]  /*0060*/  IMAD.WIDE R2, R3, R12, c[0x0][0x168] ;  /* 0x00005a0003027625 */ /* 0x000fca00078e020c */
        /* <DEDUP_REMOVED lines=22> */
[----:B------:R-:W5:Y:S01]  /*01d0*/  LDG.E.CONSTANT R4, [R2.64+0x10d800] ;  /* 0x10d8000402047981 */ /* 0x000f62000c1e9900 */
[----:B------:R-:W-:-:S02]  /*01e0*/  SHF.R.S32.HI R18, RZ, 0x1, R30 ;  /* 0x00000001ff127819 */ /* 0x000fc4000001141e */
[C---:B------:R-:W-:Y:S02]  /*01f0*/  LEA R7, R33.reuse, R30, 0x1 ;  /* 0x0000001e21077211 */ /* 0x040fe400078e08ff */
[----:B------:R-:W-:Y:S02]  /*0200*/  MOV R6, RZ ;  /* 0x000000ff00067202 */ /* 0x000fe40000000f00 */
[----:B------:R-:W-:Y:S02]  /*0210*/  LEA R19, R33, R18, 0x6 ;  /* 0x0000001221137211 */ /* 0x000fe400078e30ff */
[----:B------:R-:W-:Y:S01]  /*0220*/  MOV R18, RZ ;  /* 0x000000ff00127202 */ /* 0x000fe20000000f00 */
[----:B------:R-:W-:Y:S01]  /*0230*/  IMAD.HI R29, R7, -0x6db6db6d, R6 ;  /* 0x92492493071d7827 */ /* 0x000fe200078e0206 */
[----:B------:R-:W-:-:S03]  /*0240*/  SHF.R.S32.HI R6, RZ, 0x2, R30 ;  /* 0x00000002ff067819 */ /* 0x000fc6000001141e */
[----:B------:R-:W-:Y:S01]  /*0250*/  IMAD.HI R19, R19, -0x6db6db6d, R18 ;  /* 0x9249249313137827 */ /* 0x000fe200078e0212 */
[----:B------:R-:W-:Y:S02]  /*0260*/  LEA R6, R33, R6, 0x5 ;  /* 0x0000000621067211 */ /* 0x000fe400078e28ff */
[----:B------:R-:W-:Y:S02]  /*0270*/  SHF.R.U32.HI R18, RZ, 0x1f, R29 ;  /* 0x0000001fff127819 */ /* 0x000fe4000001161d */
[----:B------:R-:W-:Y:S02]  /*0280*/  SHF.R.U32.HI R30, RZ, 0x1f, R19 ;  /* 0x0000001fff1e7819 */ /* 0x000fe40000011613 */
[----:B------:R-:W-:Y:S01]  /*0290*/  LEA.HI.SX32 R29, R29, R18, 0x1d ;  /* 0x000000121d1d7211 */ /* 0x000fe200078feaff */
[----:B------:R-:W-:Y:S01]  /*02a0*/  IMAD.HI R18, R6, 0x5397829d, RZ ;  /* 0x5397829d06127827 */ /* 0x000fe200078e02ff */
[----:B------:R-:W-:-:S03]  /*02b0*/  LEA.HI.SX32 R35, R19, R30, 0x1e ;  /* 0x0000001e13237211 */ /* 0x000fc600078ff2ff */
[----:B------:R-:W-:Y:S01]  /*02c0*/  IMAD R6, R29, -0xe, R7 ;  /* 0xfffffff21d067824 */ /* 0x000fe200078e0207 */
[----:B------:R-:W-:-:S04]  /*02d0*/  SHF.R.U32.HI R7, RZ, 0x1f, R18 ;  /* 0x0000001fff077819 */ /* 0x000fc80000011612 */
[----:B------:R-:W-:Y:S01]  /*02e0*/  LEA.HI.SX32 R7, R18, R7, 0x1c ;  /* 0x0000000712077211 */ /* 0x000fe200078fe2ff */
[----:B--2---:R-:W-:Y:S01]  /*02f0*/  FADD R19, RZ, R28 ;  /* 0x0000001cff137221 */ /* 0x004fe20000000000 */
[--C-:B---3--:R-:W-:Y:S01]  /*0300*/  FADD R33, RZ, R10.reuse ;  /* 0x0000000aff217221 */ /* 0x108fe20000000000 */
[--C-:B------:R-:W-:Y:S02]  /*0310*/  FADD R29, RZ, -R10.reuse ;  /* 0x8000000aff1d7221 */ /* 0x100fe40000000000 */
[----:B------:R-:W-:Y:S01]  /*0320*/  FADD R19, R19, R10 ;  /* 0x0000000a13137221 */ /* 0x000fe20000000000 */
[C---:B----4-:R-:W-:Y:S01]  /*0330*/  FADD R28, R26.reuse, R33 ;  /* 0x000000211a1c7221 */ /* 0x050fe20000000000 */
[----:B------:R-:W-:Y:S02]  /*0340*/  FADD R18, R26, R29 ;  /* 0x0000001d1a127221 */ /* 0x000fe40000000000 */
[----:B------:R-:W-:Y:S01]  /*0350*/  FADD R26, R19, R26 ;  /* 0x0000001a131a7221 */ /* 0x000fe20000000000 */
[----:B------:R-:W-:Y:S01]  /*0360*/  IMAD R10, R35, 0x38, R6 ;  /* 0x00000038230a7824 */ /* 0x000fe200078e0206 */
[C---:B-----5:R-:W-:Y:S01]  /*0370*/  FFMA R28, R25.reuse, 0.25, R28 ;  /* 0x3e800000191c7823 */ /* 0x060fe2000000001c */
[C-C-:B------:R-:W-:Y:S01]  /*0380*/  FFMA R6, R25.reuse, 0.125, R18.reuse ;  /* 0x3e00000019067823 */ /* 0x140fe20000000012 */
[----:B------:R-:W-:Y:S01]  /*0390*/  FADD R26, R26, R25 ;  /* 0x000000191a1a7221 */ /* 0x000fe20000000000 */
[----:B------:R-:W-:Y:S01]  /*03a0*/  FFMA R18, R25, 0.5, R18 ;  /* 0x3f00000019127823 */ /* 0x000fe20000000012 */
[C-C-:B------:R-:W-:Y:S01]  /*03b0*/  FADD R25, R21.reuse, R21.reuse ;  /* 0x0000001515197221 */ /* 0x140fe20000000000 */
[C---:B------:R-:W-:Y:S01]  /*03c0*/  FFMA R29, R21.reuse, -8, R6 ;  /* 0xc1000000151d7823 */ /* 0x040fe20000000006 */
[----:B------:R-:W-:Y:S01]  /*03d0*/  FFMA R19, R21, 4, R28 ;  /* 0x4080000015137823 */ /* 0x000fe2000000001c */
[----:B------:R-:W-:Y:S01]  /*03e0*/  FADD R21, R26, R21 ;  /* 0x000000151a157221 */ /* 0x000fe20000000000 */
[----:B------:R-:W-:Y:S01]  /*03f0*/  FADD R25, R18, -R25 ;  /* 0x8000001912197221 */ /* 0x000fe20000000000 */
[----:B------:R-:W-:Y:S01]  /*0400*/  FADD R29, R29, R24 ;  /* 0x000000181d1d7221 */ /* 0x000fe20000000000 */
[--C-:B------:R-:W-:Y:S01]  /*0410*/  FADD R33, RZ, -R20.reuse ;  /* 0x80000014ff217221 */ /* 0x100fe20000000000 */
[--C-:B------:R-:W-:Y:S01]  /*0420*/  FADD R35, RZ, R20.reuse ;  /* 0x00000014ff237221 */ /* 0x100fe20000000000 */
[----:B------:R-:W-:Y:S01]  /*0430*/  FADD R21, R21, R20 ;  /* 0x0000001415157221 */ /* 0x000fe20000000000 */
[--C-:B------:R-:W-:Y:S01]  /*0440*/  FADD R28, RZ, -R0.reuse ;  /* 0x80000000ff1c7221 */ /* 0x100fe20000000000 */
[--C-:B------:R-:W-:Y:S01]  /*0450*/  FADD R18, RZ, R0.reuse ;  /* 0x00000000ff127221 */ /* 0x100fe20000000000 */
[C---:B------:R-:W-:Y:S01]  /*0460*/  FADD R24, -R0.reuse, R33 ;  /* 0x0000002100187221 */ /* 0x040fe20000000100 */
[C---:B------:R-:W-:Y:S01]  /*0470*/  FADD R30, R0.reuse, R35 ;  /* 0x00000023001e7221 */ /* 0x040fe20000000000 */
[C---:B------:R-:W-:Y:S01]  /*0480*/  FADD R6, R0.reuse, R19 ;  /* 0x0000001300067221 */ /* 0x040fe20000000000 */
[C---:B------:R-:W-:Y:S01]  /*0490*/  FADD R26, -R0.reuse, R25 ;  /* 0x00000019001a7221 */ /* 0x040fe20000000100 */
[----:B------:R-:W-:Y:S01]  /*04a0*/  FADD R20, -R0, R29 ;  /* 0x0000001d00147221 */ /* 0x000fe20000000100 */
[----:B------:R-:W-:Y:S01]  /*04b0*/  FADD R0, R21, R0 ;  /* 0x0000000015007221 */ /* 0x000fe20000000000 */
[C-C-:B------:R-:W-:Y:S01]  /*04c0*/  FADD R25, -R31.reuse, R28.reuse ;  /* 0x0000001c1f197221 */ /* 0x140fe20000000100 */
[C---:B------:R-:W-:Y:S01]  /*04d0*/  FADD R35, R31.reuse, R28 ;  /* 0x0000001c1f237221 */ /* 0x040fe20000000000 */
[C-C-:B------:R-:W-:Y:S01]  /*04e0*/  FADD R21, -R31.reuse, R18.reuse ;  /* 0x000000121f157221 */ /* 0x140fe20000000100 */
[C---:B------:R-:W-:Y:S01]  /*04f0*/  FADD R28, R31.reuse, R18 ;  /* 0x000000121f1c7221 */ /* 0x040fe20000000000 */
[C---:B------:R-:W-:Y:S01]  /*0500*/  FADD R37, -R31.reuse, R24 ;  /* 0x000000181f257221 */ /* 0x040fe20000000100 */
[C---:B------:R-:W-:Y:S01]  /*0510*/  FADD R30, R31.reuse, R30 ;  /* 0x0000001e1f1e7221 */ /* 0x040fe20000000000 */
[C---:B------:R-:W-:Y:S01]  /*0520*/  FADD R19, R31.reuse, R26 ;  /* 0x0000001a1f137221 */ /* 0x040fe20000000000 */
[C---:B------:R-:W-:Y:S01]  /*0530*/  FADD R33, R31.reuse, R6 ;  /* 0x000000061f217221 */ /* 0x040fe20000000000 */
[----:B------:R-:W-:Y:S01]  /*0540*/  FADD R29, R31, R20 ;  /* 0x000000141f1d7221 */ /* 0x000fe20000000000 */
[----:B------:R-:W-:Y:S01]  /*0550*/  FADD R31, R0, R31 ;  /* 0x0000001f001f7221 */ /* 0x000fe20000000000 */
[C---:B------:R-:W-:Y:S01]  /*0560*/  FFMA R18, R36.reuse, -0.25, R25 ;  /* 0xbe80000024127823 */ /* 0x040fe20000000019 */
[C---:B------:R-:W-:Y:S01]  /*0570*/  FFMA R20, R36.reuse, 0.25, R28 ;  /* 0x3e80000024147823 */ /* 0x040fe2000000001c */
[C-C-:B------:R-:W-:Y:S01]  /*0580*/  FFMA R25, R36.reuse, -0.5, R21.reuse ;  /* 0xbf00000024197823 */ /* 0x140fe20000000015 */
[C---:B------:R-:W-:Y:S01]  /*0590*/  FFMA R24, R36.reuse, -0.125, R21 ;  /* 0xbe00000024187823 */ /* 0x040fe20000000015 */
[----:B------:R-:W-:Y:S01]  /*05a0*/  IMAD.WIDE R6, R7, R12, c[0x0][0x170] ;  /* 0x00005c0007067625 */ /* 0x000fe200078e020c */
[C-C-:B------:R-:W-:Y:S01]  /*05b0*/  FFMA R21, R36.reuse, 0.5, R35.reuse ;  /* 0x3f00000024157823 */ /* 0x140fe20000000023 */
[C---:B------:R-:W-:Y:S01]  /*05c0*/  FFMA R26, R36.reuse, 0.125, R35 ;  /* 0x3e000000241a7823 */ /* 0x040fe20000000023 */
[C---:B------:R-:W-:Y:S01]  /*05d0*/  FADD R28, -R36.reuse, R37 ;  /* 0x00000025241c7221 */ /* 0x040fe20000000100 */
[C---:B------:R-:W-:Y:S01]  /*05e0*/  FADD R30, R36.reuse, R30 ;  /* 0x0000001e241e7221 */ /* 0x040fe20000000000 */
[C---:B------:R-:W-:Y:S01]  /*05f0*/  FFMA R19, R36.reuse, 0.5, R19 ;  /* 0x3f00000024137823 */ /* 0x040fe20000000013 */
[C---:B------:R-:W-:Y:S01]  /*0600*/  FFMA R32, R36.reuse, 0.25, R33 ;  /* 0x3e80000024207823 */ /* 0x040fe20000000021 */
[----:B------:R-:W-:Y:S01]  /*0610*/  FFMA R34, R36, 0.125, R29 ;  /* 0x3e00000024227823 */ /* 0x000fe2000000001d */
[----:B------:R-:W-:Y:S01]  /*0620*/  FADD R36, R31, R36 ;  /* 0x000000241f247221 */ /* 0x000fe20000000000 */
[C---:B------:R-:W-:Y:S01]  /*0630*/  FADD R31, R17.reuse, R17 ;  /* 0x00000011111f7221 */ /* 0x040fe20000000000 */
[----:B------:R0:W2:Y:S01]  /*0640*/  LDG.E.CONSTANT R0, [R6.64] ;  /* 0x0000000406007981 */ /* 0x0000a2000c1e9900 */
[C---:B------:R-:W-:Y:S01]  /*0650*/  FADD R35, -R17.reuse, R28 ;  /* 0x0000001c11237221 */ /* 0x040fe20000000100 */
[C---:B------:R-:W-:Y:S01]  /*0660*/  FADD R37, R17.reuse, R30 ;  /* 0x0000001e11257221 */ /* 0x040fe20000000000 */
[----:B------:R-:W-:Y:S01]  /*0670*/  FFMA R26, R17, -8, R26 ;  /* 0xc1000000111a7823 */ /* 0x000fe2000000001a */
[C---:B------:R-:W-:Y:S01]  /*0680*/  FADD R29, R31.reuse, R25 ;  /* 0x000000191f1d7221 */ /* 0x040fe20000000000 */
[----:B------:R-:W-:Y:S01]  /*0690*/  FADD R21, -R31, R21 ;  /* 0x000000151f157221 */ /* 0x000fe20000000100 */
[----:B------:R-:W-:Y:S01]  /*06a0*/  FADD R19, R19, -R31 ;  /* 0x8000001f13137221 */ /* 0x000fe20000000000 */
[C---:B------:R-:W-:Y:S01]  /*06b0*/  FFMA R33, R17.reuse, -4, R18 ;  /* 0xc080000011217823 */ /* 0x040fe20000000012 */
[----:B0-----:R-:W-:Y:S01]  /*06c0*/  FADD R7, R36, R17 ;  /* 0x0000001124077221 */ /* 0x001fe20000000000 */
[C---:B------:R-:W-:Y:S01]  /*06d0*/  FFMA R31, R17.reuse, 4, R20 ;  /* 0x40800000111f7823 */ /* 0x040fe20000000014 */
[C---:B------:R-:W-:Y:S01]  /*06e0*/  FFMA R24, R17.reuse, 8, R24 ;  /* 0x4100000011187823 */ /* 0x040fe20000000018 */
[C---:B------:R-:W-:Y:S01]  /*06f0*/  FFMA R25, R17.reuse, 4, R32 ;  /* 0x4080000011197823 */ /* 0x040fe20000000020 */
[----:B------:R-:W-:Y:S01]  /*0700*/  FFMA R34, R17, -8, R34 ;  /* 0xc100000011227823 */ /* 0x000fe20000000022 */
[C---:B------:R-:W-:Y:S01]  /*0710*/  FADD R35, R16.reuse, R35 ;  /* 0x0000002310237221 */ /* 0x040fe20000000000 */
[----:B------:R-:W-:Y:S01]  /*0720*/  FADD R17, R16, R37 ;  /* 0x0000002510117221 */ /* 0x000fe20000000000 */
[----:B------:R-:W-:Y:S01]  /*0730*/  FADD R7, R7, R16 ;  /* 0x0000001007077221 */ /* 0x000fe20000000000 */
[C---:B------:R-:W-:Y:S01]  /*0740*/  FADD R16, R11.reuse, R26 ;  /* 0x0000001a0b107221 */ /* 0x040fe20000000000 */
[----:B------:R-:W-:Y:S01]  /*0750*/  FADD R37, -R11, R24 ;  /* 0x000000180b257221 */ /* 0x000fe20000000100 */
[----:B------:R-:W-:Y:S01]  /*0760*/  FADD R11, R34, R11 ;  /* 0x0000000b220b7221 */ /* 0x000fe20000000000 */
[C---:B------:R-:W-:Y:S01]  /*0770*/  FADD R30, -R8.reuse, R21 ;  /* 0x00000015081e7221 */ /* 0x040fe20000000100 */
[----:B------:R-:W3:Y:S01]  /*0780*/  LDG.E.CONSTANT R6, [R2.64+0x126000] ;  /* 0x1260000402067981 */ /* 0x000ee2000c1e9900 */
[C---:B------:R-:W-:Y:S01]  /*0790*/  FADD R32, R8.reuse, R31 ;  /* 0x0000001f08207221 */ /* 0x040fe20000000000 */
[C---:B------:R-:W-:Y:S01]  /*07a0*/  FADD R16, -R8.reuse, R16 ;  /* 0x0000001008107221 */ /* 0x040fe20000000100 */
[C---:B------:R-:W-:Y:S01]  /*07b0*/  FADD R18, R8.reuse, R35 ;  /* 0x0000002308127221 */ /* 0x040fe20000000000 */
[C---:B------:R-:W-:Y:S01]  /*07c0*/  FADD R20, R8.reuse, R17 ;  /* 0x0000001108147221 */ /* 0x040fe20000000000 */
[----:B------:R-:W-:Y:S01]  /*07d0*/  FADD R21, R7, R8 ;  /* 0x0000000807157221 */ /* 0x000fe20000000000 */
[C---:B------:R-:W-:Y:S01]  /*07e0*/  FADD R26, R8.reuse, R25 ;  /* 0x00000019081a7221 */ /* 0x040fe20000000000 */
[C---:B------:R-:W-:Y:S01]  /*07f0*/  FADD R24, -R8.reuse, R19 ;  /* 0x0000001308187221 */ /* 0x040fe20000000100 */
[C---:B------:R-:W-:Y:S01]  /*0800*/  FADD R17, -R8.reuse, R11 ;  /* 0x0000000b08117221 */ /* 0x040fe20000000100 */
[C---:B------:R-:W-:Y:S01]  /*0810*/  FADD R30, R5.reuse, R30 ;  /* 0x0000001e051e7221 */ /* 0x040fe20000000000 */
[C---:B------:R-:W-:Y:S01]  /*0820*/  FADD R36, -R8.reuse, R29 ;  /* 0x0000001d08247221 */ /* 0x040fe20000000100 */
[C---:B------:R-:W-:Y:S01]  /*0830*/  FADD R34, R8.reuse, R33 ;  /* 0x0000002108227221 */ /* 0x040fe20000000000 */
[----:B------:R-:W-:Y:S01]  /*0840*/  FADD R28, -R8, R37 ;  /* 0x00000025081c7221 */ /* 0x000fe20000000100 */
[C---:B------:R-:W-:Y:S01]  /*0850*/  FADD R32, R5.reuse, R32 ;  /* 0x0000002005207221 */ /* 0x040fe20000000000 */
[C---:B------:R-:W-:Y:S01]  /*0860*/  FADD R16, R5.reuse, R16 ;  /* 0x0000001005107221 */ /* 0x040fe20000000000 */
[----:B------:R-:W4:Y:S01]  /*0870*/  LDG.E.CONSTANT R11, [R2.64+0x119c00] ;  /* 0x119c0004020b7981 */ /* 0x000f22000c1e9900 */
[C---:B------:R-:W-:Y:S01]  /*0880*/  FADD R18, R5.reuse, R18 ;  /* 0x0000001205127221 */ /* 0x040fe20000000000 */
[----:B------:R-:W-:Y:S01]  /*0890*/  FADD R20, R5, R20 ;  /* 0x0000001405147221 */ /* 0x000fe20000000000 */
[----:B------:R-:W-:Y:S01]  /*08a0*/  FADD R21, R21, R5 ;  /* 0x0000000515157221 */ /* 0x000fe20000000000 */
[----:B------:R0:W5:Y:S01]  /*08b0*/  LDG.E.CONSTANT R8, [R2.64+0x132400] ;  /* 0x1324000402087981 */ /* 0x000162000c1e9900 */
[C---:B------:R-:W-:Y:S01]  /*08c0*/  FADD R26, R5.reuse, R26 ;  /* 0x0000001a051a7221 */ /* 0x040fe20000000000 */
[C---:B------:R-:W-:Y:S01]  /*08d0*/  FADD R24, R5.reuse, R24 ;  /* 0x0000001805187221 */ /* 0x040fe20000000000 */
[----:B------:R-:W-:Y:S01]  /*08e0*/  FADD R17, R5, R17 ;  /* 0x0000001105117221 */ /* 0x000fe20000000000 */
[----:B------:R-:W-:Y:S01]  /*08f0*/  FFMA R25, R15, 0.5, R30 ;  /* 0x3f0000000f197823 */ /* 0x000fe2000000001e */
[----:B------:R-:W-:Y:S01]  /*0900*/  FADD R36, R5, R36 ;  /* 0x0000002405247221 */ /* 0x000fe20000000000 */
[C---:B------:R-:W-:Y:S01]  /*0910*/  FFMA R32, R15.reuse, 0.25, R32 ;  /* 0x3e8000000f207823 */ /* 0x040fe20000000020 */
[----:B------:R-:W-:Y:S01]  /*0920*/  FFMA R30, R15, 0.125, R16 ;  /* 0x3e0000000f1e7823 */ /* 0x000fe20000000010 */
[----:B------:R-:W-:Y:S01]  /*0930*/  FADD R28, R5, R28 ;  /* 0x0000001c051c7221 */ /* 0x000fe20000000000 */
[C---:B------:R-:W-:Y:S01]  /*0940*/  FADD R18, R15.reuse, R18 ;  /* 0x000000120f127221 */ /* 0x040fe20000000000 */
[----:B------:R-:W-:Y:S01]  /*0950*/  FADD R29, R15, R20 ;  /* 0x000000140f1d7221 */ /* 0x000fe20000000000 */
[----:B------:R-:W-:Y:S01]  /*0960*/  FADD R21, R21, R15 ;  /* 0x0000000f15157221 */ /* 0x000fe20000000000 */
[C---:B------:R-:W-:Y:S01]  /*0970*/  FFMA R31, R15.reuse, 0.25, R26 ;  /* 0x3e8000000f1f7823 */ /* 0x040fe2000000001a */
[C---:B------:R-:W-:Y:S01]  /*0980*/  FFMA R16, R15.reuse, 0.5, R24 ;  /* 0x3f0000000f107823 */ /* 0x040fe20000000018 */
[----:B------:R-:W-:Y:S01]  /*0990*/  FFMA R26, R15, 0.125, R17 ;  /* 0x3e0000000f1a7823 */ /* 0x000fe20000000011 */
[----:B------:R-:W-:Y:S01]  /*09a0*/  FADD R34, R5, R34 ;  /* 0x0000002205227221 */ /* 0x000fe20000000000 */
[----:B------:R-:W-:Y:S01]  /*09b0*/  FADD R19, R13, R13 ;  /* 0x0000000d0d137221 */ /* 0x000fe20000000000 */
[----:B------:R-:W-:Y:S01]  /*09c0*/  FFMA R36, R15, 0.5, R36 ;  /* 0x3f0000000f247823 */ /* 0x000fe20000000024 */
[C---:B------:R-:W-:Y:S01]  /*09d0*/  FFMA R24, R13.reuse, 4, R32 ;  /* 0x408000000d187823 */ /* 0x040fe20000000020 */
[----:B------:R-:W-:Y:S01]  /*09e0*/  FFMA R17, R13, -8, R30 ;  /* 0xc10000000d117823 */ /* 0x000fe2000000001e */
[----:B------:R0:W2:Y:S01]  /*09f0*/  LDG.E.CONSTANT R7, [R2.64+0x13e800] ;  /* 0x13e8000402077981 */ /* 0x0000a2000c1e9900 */
[----:B------:R-:W-:Y:S01]  /*0a00*/  FFMA R28, R15, 0.125, R28 ;  /* 0x3e0000000f1c7823 */ /* 0x000fe2000000001c */
[C---:B------:R-:W-:Y:S01]  /*0a10*/  FADD R30, R13.reuse, R18 ;  /* 0x000000120d1e7221 */ /* 0x040fe20000000000 */
[----:B------:R-:W-:Y:S01]  /*0a20*/  FADD R29, R13, R29 ;  /* 0x0000001d0d1d7221 */ /* 0x000fe20000000000 */
[----:B------:R0:W2:Y:S01]  /*0a30*/  LDG.E.CONSTANT R5, [R2.64+0x14ac00] ;  /* 0x14ac000402057981 */ /* 0x0000a2000c1e9900 */
[----:B------:R-:W-:Y:S01]  /*0a40*/  FADD R32, R21, R13 ;  /* 0x0000000d15207221 */ /* 0x000fe20000000000 */
[C---:B------:R-:W-:Y:S01]  /*0a50*/  FADD R36, -R19.reuse, R36 ;  /* 0x0000002413247221 */ /* 0x040fe20000000100 */
[----:B------:R-:W-:Y:S01]  /*0a60*/  FADD R20, -R19, R25 ;  /* 0x0000001913147221 */ /* 0x000fe20000000100 */
[----:B------:R-:W-:Y:S01]  /*0a70*/  FADD R16, R16, -R19 ;  /* 0x8000001310107221 */ /* 0x000fe20000000000 */
[----:B------:R-:W-:Y:S01]  /*0a80*/  FFMA R25, R13, -8, R28 ;  /* 0xc10000000d197823 */ /* 0x000fe2000000001c */
[C---:B------:R-:W-:Y:S01]  /*0a90*/  FFMA R37, R9.reuse, 0.25, R29 ;  /* 0x3e80000009257823 */ /* 0x040fe2000000001d */
[C-C-:B------:R-:W-:Y:S01]  /*0aa0*/  FFMA R35, R9.reuse, 0.5, R30.reuse ;  /* 0x3f00000009237823 */ /* 0x140fe2000000001e */
[----:B------:R-:W-:Y:S01]  /*0ab0*/  FFMA R19, R9, 0.125, R30 ;  /* 0x3e00000009137823 */ /* 0x000fe2000000001e */
[----:B------:R-:W-:-:S02]  /*0ac0*/  FADD R32, R32, R9 ;  /* 0x0000000920207221 */ /* 0x000fc40000000000 */
[----:B------:R0:W2:Y:S01]  /*0ad0*/  LDG.E.CONSTANT R9, [R2.64+0x157000] ;  /* 0x1570000402097981 */ /* 0x0000a2000c1e9900 */
[C---:B------:R-:W-:Y:S01]  /*0ae0*/  FADD R25, R14.reuse, R25 ;  /* 0x000000190e197221 */ /* 0x040fe20000000000 */
[----:B------:R-:W-:Y:S01]  /*0af0*/  FFMA R34, R15, 0.25, R34 ;  /* 0x3e8000000f227823 */ /* 0x000fe20000000022 */
[----:B------:R-:W-:Y:S01]  /*0b00*/  FFMA R15, R13, -8, R26 ;  /* 0xc10000000d0f7823 */ /* 0x000fe2000000001a */
[C---:B------:R-:W-:Y:S01]  /*0b10*/  FFMA R30, R27.reuse, 0.25, R24 ;  /* 0x3e8000001b1e7823 */ /* 0x040fe20000000018 */
[----:B------:R-:W-:Y:S01]  /*0b20*/  FFMA R24, R27, -0.5, R25 ;  /* 0xbf0000001b187823 */ /* 0x000fe20000000019 */
[C---:B------:R-:W-:Y:S01]  /*0b30*/  FFMA R34, R13.reuse, 4, R34 ;  /* 0x408000000d227823 */ /* 0x040fe20000000022 */
[----:B------:R-:W-:Y:S01]  /*0b40*/  FADD R28, R14, R17 ;  /* 0x000000110e1c7221 */ /* 0x000fe20000000000 */
[----:B------:R-:W-:Y:S01]  /*0b50*/  FFMA R18, R13, 4, R31 ;  /* 0x408000000d127823 */ /* 0x000fe2000000001f */
[----:B------:R-:W-:Y:S01]  /*0b60*/  FADD R14, R15, R14 ;  /* 0x0000000e0f0e7221 */ /* 0x000fe20000000000 */
[C---:B------:R-:W-:Y:S01]  /*0b70*/  FADD R33, -R27.reuse, R16 ;  /* 0x000000101b217221 */ /* 0x040fe20000000100 */
[C---:B------:R-:W-:Y:S01]  /*0b80*/  FFMA R29, R27.reuse, -0.25, R20 ;  /* 0xbe8000001b1d7823 */ /* 0x040fe20000000014 */
[----:B------:R-:W-:Y:S01]  /*0b90*/  FFMA R35, R27, 0.5, R35 ;  /* 0x3f0000001b237823 */ /* 0x000fe20000000023 */
[----:B------:R-:W-:Y:S01]  /*0ba0*/  FMUL R13, R23, 0.5 ;  /* 0x3f000000170d7820 */ /* 0x000fe20000400000 */
[----:B------:R-:W-:Y:S01]  /*0bb0*/  FFMA R24, R22, 0.5, R24 ;  /* 0x3f00000016187823 */ /* 0x000fe20000000018 */
[C---:B------:R-:W-:Y:S01]  /*0bc0*/  FFMA R20, R27.reuse, -0.5, R36 ;  /* 0xbf0000001b147823 */ /* 0x040fe20000000024 */
[C---:B------:R-:W-:Y:S01]  /*0bd0*/  FFMA R26, R27.reuse, 0.5, R34 ;  /* 0x3f0000001b1a7823 */ /* 0x040fe20000000022 */
[C---:B------:R-:W-:Y:S01]  /*0be0*/  FFMA R25, R27.reuse, -0.125, R25 ;  /* 0xbe0000001b197823 */ /* 0x040fe20000000019 */
[C---:B------:R-:W-:Y:S01]  /*0bf0*/  FFMA R31, R27.reuse, -0.125, R36 ;  /* 0xbe0000001b1f7823 */ /* 0x040fe20000000024 */
[C---:B------:R-:W-:Y:S01]  /*0c00*/  FFMA R17, R27.reuse, 0.125, R34 ;  /* 0x3e0000001b117823 */ /* 0x040fe20000000022 */
[C---:B------:R-:W-:Y:S01]  /*0c10*/  FFMA R28, R27.reuse, -0.25, R28 ;  /* 0xbe8000001b1c7823 */ /* 0x040fe2000000001c */
[C---:B------:R-:W-:Y:S01]  /*0c20*/  FFMA R37, R27.reuse, 0.25, R37 ;  /* 0x3e8000001b257823 */ /* 0x040fe20000000025 */
[C---:B------:R-:W-:Y:S01]  /*0c30*/  FFMA R19, R27.reuse, 0.125, R19 ;  /* 0x3e0000001b137823 */ /* 0x040fe20000000013 */
[C---:B------:R-:W-:Y:S01]  /*0c40*/  FADD R15, R27.reuse, R18 ;  /* 0x000000121b0f7221 */ /* 0x040fe20000000000 */
[----:B------:R-:W-:Y:S01]  /*0c50*/  FADD R21, -R27, R14 ;  /* 0x0000000e1b157221 */ /* 0x000fe20000000100 */
[----:B------:R-:W-:Y:S01]  /*0c60*/  FADD R27, R32, R27 ;  /* 0x0000001b201b7221 */ /* 0x000fe20000000000 */
[C---:B------:R-:W-:Y:S01]  /*0c70*/  FADD R14, R22.reuse, R33 ;  /* 0x00000021160e7221 */ /* 0x040fe20000000000 */
[C---:B------:R-:W-:Y:S01]  /*0c80*/  FFMA R18, R22.reuse, 0.5, R35 ;  /* 0x3f00000016127823 */ /* 0x040fe20000000023 */
[----:B------:R-:W-:Y:S01]  /*0c90*/  FFMA R33, R13, 0.125, R24 ;  /* 0x3e0000000d217823 */ /* 0x000fe20000000018 */
[C---:B------:R-:W-:Y:S01]  /*0ca0*/  FFMA R20, R22.reuse, 0.5, R20 ;  /* 0x3f00000016147823 */ /* 0x040fe20000000014 */
[C---:B------:R-:W-:Y:S01]  /*0cb0*/  FFMA R26, R22.reuse, 0.5, R26 ;  /* 0x3f000000161a7823 */ /* 0x040fe2000000001a */
[C---:B------:R-:W-:Y:S01]  /*0cc0*/  FFMA R25, R22.reuse, 0.125, R25 ;  /* 0x3e00000016197823 */ /* 0x040fe20000000019 */
[C---:B------:R-:W-:Y:S01]  /*0cd0*/  FMUL R24, R23.reuse, 0.125 ;  /* 0x3e00000017187820 */ /* 0x040fe20000400000 */
[C---:B------:R-:W-:Y:S01]  /*0ce0*/  FFMA R29, R22.reuse, 0.25, R29 ;  /* 0x3e800000161d7823 */ /* 0x040fe2000000001d */
[C---:B------:R-:W-:Y:S01]  /*0cf0*/  FFMA R30, R22.reuse, 0.25, R30 ;  /* 0x3e800000161e7823 */ /* 0x040fe2000000001e */
[C---:B------:R-:W-:Y:S01]  /*0d00*/  FFMA R31, R22.reuse, 0.125, R31 ;  /* 0x3e000000161f7823 */ /* 0x040fe2000000001f */
[C---:B------:R-:W-:Y:S01]  /*0d10*/  FFMA R17, R22.reuse, 0.125, R17 ;  /* 0x3e00000016117823 */ /* 0x040fe20000000011 */
[C---:B------:R-:W-:Y:S01]  /*0d20*/  FFMA R28, R22.reuse, 0.25, R28 ;  /* 0x3e800000161c7823 */ /* 0x040fe2000000001c */
[C---:B------:R-:W-:Y:S01]  /*0d30*/  FFMA R37, R22.reuse, 0.25, R37 ;  /* 0x3e80000016257823 */ /* 0x040fe20000000025 */
[C---:B------:R-:W-:Y:S01]  /*0d40*/  FFMA R19, R22.reuse, 0.125, R19 ;  /* 0x3e00000016137823 */ /* 0x040fe20000000013 */
[C---:B------:R-:W-:Y:S01]  /*0d50*/  FADD R15, R22.reuse, R15 ;  /* 0x0000000f160f7221 */ /* 0x040fe20000000000 */
[----:B------:R-:W-:Y:S01]  /*0d60*/  FADD R21, R22, R21 ;  /* 0x0000001516157221 */ /* 0x000fe20000000000 */
[----:B------:R-:W-:Y:S01]  /*0d70*/  FMUL R16, R23, 0.25 ;  /* 0x3e80000017107820 */ /* 0x000fe20000400000 */
[----:B------:R-:W-:Y:S01]  /*0d80*/  FMUL R32, R4, 0.5 ;  /* 0x3f00000004207820 */ /* 0x000fe20000400000 */
[----:B------:R-:W-:Y:S01]  /*0d90*/  FADD R22, R27, R22 ;  /* 0x000000161b167221 */ /* 0x000fe20000000000 */
[C---:B------:R-:W-:Y:S01]  /*0da0*/  FADD R27, R13.reuse, R18 ;  /* 0x000000120d1b7221 */ /* 0x040fe20000000000 */
[C---:B------:R-:W-:Y:S01]  /*0db0*/  FFMA R20, R13.reuse, 0.5, R20 ;  /* 0x3f0000000d147823 */ /* 0x040fe20000000014 */
[----:B------:R-:W-:Y:S01]  /*0dc0*/  FFMA R35, R13, 0.25, R26 ;  /* 0x3e8000000d237823 */ /* 0x000fe2000000001a */
[----:B------:R-:W-:Y:S01]  /*0dd0*/  FFMA R18, R24, 0.125, R25 ;  /* 0x3e00000018127823 */ /* 0x000fe20000000019 */
[----:B------:R-:W-:Y:S01]  /*0de0*/  FADD R13, R14, R13 ;  /* 0x0000000d0e0d7221 */ /* 0x000fe20000000000 */
[----:B------:R-:W-:Y:S01]  /*0df0*/  FADD R25, R32, R32 ;  /* 0x0000002020197221 */ /* 0x000fe20000000000 */
[C---:B------:R-:W-:Y:S01]  /*0e00*/  FFMA R29, R16.reuse, 0.5, R29 ;  /* 0x3f000000101d7823 */ /* 0x040fe2000000001d */
[C---:B------:R-:W-:Y:S01]  /*0e10*/  FFMA R30, R16.reuse, 0.25, R30 ;  /* 0x3e800000101e7823 */ /* 0x040fe2000000001e */
[C---:B------:R-:W-:Y:S01]  /*0e20*/  FFMA R28, R16.reuse, 0.125, R28 ;  /* 0x3e000000101c7823 */ /* 0x040fe2000000001c */
[----:B------:R-:W-:Y:S01]  /*0e30*/  FADD R14, R16, R37 ;  /* 0x00000025100e7221 */ /* 0x000fe20000000000 */
[----:B------:R-:W-:-:S02]  /*0e40*/  FADD R15, R15, R16 ;  /* 0x000000100f0f7221 */ /* 0x000fc40000000000 */
[----:B------:R0:W2:Y:S01]  /*0e50*/  LDG.E.CONSTANT R16, [R2.64+0x163400] ;  /* 0x1634000402107981 */ /* 0x0000a2000c1e9900 */
[----:B------:R-:W-:Y:S01]  /*0e60*/  FADD R20, R20, -R25 ;  /* 0x8000001914147221 */ /* 0x000fe20000000000 */
[C---:B------:R-:W-:Y:S01]  /*0e70*/  FFMA R31, R24.reuse, 0.5, R31 ;  /* 0x3f000000181f7823 */ /* 0x040fe2000000001f */
[C---:B------:R-:W-:Y:S01]  /*0e80*/  FFMA R17, R24.reuse, 0.25, R17 ;  /* 0x3e80000018117823 */ /* 0x040fe20000000011 */
[----:B------:R-:W-:Y:S01]  /*0e90*/  FADD R19, R24, R19 ;  /* 0x0000001318137221 */ /* 0x000fe20000000000 */
[----:B------:R-:W-:Y:S01]  /*0ea0*/  FADD R21, R21, R24 ;  /* 0x0000001815157221 */ /* 0x000fe20000000000 */
[C---:B------:R-:W-:Y:S01]  /*0eb0*/  FMUL R25, R4.reuse, 0.25 ;  /* 0x3e80000004197820 */ /* 0x040fe20000400000 */
[----:B------:R-:W-:Y:S01]  /*0ec0*/  FMUL R24, R4, 0.125 ;  /* 0x3e00000004187820 */ /* 0x000fe20000400000 */
[----:B------:R-:W-:Y:S01]  /*0ed0*/  FADD R23, R22, R23 ;  /* 0x0000001716177221 */ /* 0x000fe20000000000 */
[C---:B------:R-:W-:Y:S01]  /*0ee0*/  FFMA R22, R32.reuse, 4, R35 ;  /* 0x4080000020167823 */ /* 0x040fe20000000023 */
[----:B------:R-:W-:Y:S01]  /*0ef0*/  FFMA R26, R32, -8, R33 ;  /* 0xc1000000201a7823 */ /* 0x000fe20000000021 */
[----:B------:R-:W-:Y:S01]  /*0f00*/  FADD R27, R27, R32 ;  /* 0x000000201b1b7221 */ /* 0x000fe20000000000 */
[C-C-:B------:R-:W-:Y:S01]  /*0f10*/  FADD R32, R25.reuse, R25.reuse ;  /* 0x0000001919207221 */ /* 0x140fe20000000000 */
[C---:B------:R-:W-:Y:S01]  /*0f20*/  FFMA R33, R25.reuse, 4, R30 ;  /* 0x4080000019217823 */ /* 0x040fe2000000001e */
[----:B------:R-:W-:Y:S01]  /*0f30*/  FFMA R28, R25, -8, R28 ;  /* 0xc1000000191c7823 */ /* 0x000fe2000000001c */
[----:B------:R-:W-:Y:S01]  /*0f40*/  FADD R25, R14, R25 ;  /* 0x000000190e197221 */ /* 0x000fe20000000000 */
[----:B------:R-:W-:Y:S01]  /*0f50*/  FFMA R35, R24, 4, R17 ;  /* 0x4080000018237823 */ /* 0x000fe20000000011 */
[----:B------:R0:W2:Y:S01]  /*0f60*/  LDG.E.CONSTANT R14, [R2.64+0x16f800] ;  /* 0x16f80004020e7981 */ /* 0x0000a2000c1e9900 */
[----:B------:R-:W-:-:S03]  /*0f70*/  FADD R37, R19, R24 ;  /* 0x0000001813257221 */ /* 0x000fc60000000000 */
[----:B------:R0:W2:Y:S01]  /*0f80*/  LDG.E.CONSTANT R17, [R2.64+0x17bc00] ;  /* 0x17bc000402117981 */ /* 0x0000a2000c1e9900 */
[----:B------:R-:W-:-:S03]  /*0f90*/  FADD R30, R4, R4 ;  /* 0x00000004041e7221 */ /* 0x000fc60000000000 */
[----:B------:R0:W2:Y:S01]  /*0fa0*/  LDG.E.CONSTANT R19, [R2.64+0x188000] ;  /* 0x1880000402137981 */ /* 0x0000a2000c1e9900 */
[----:B------:R-:W-:-:S03]  /*0fb0*/  FADD R30, R13, -R30 ;  /* 0x8000001e0d1e7221 */ /* 0x000fc60000000000 */
[----:B------:R0:W2:Y:S01]  /*0fc0*/  LDG.E.CONSTANT R13, [R2.64+0x194400] ;  /* 0x19440004020d7981 */ /* 0x0000a2000c1e9900 */
[C---:B------:R-:W-:Y:S01]  /*0fd0*/  FADD R34, R24.reuse, R24 ;  /* 0x0000001818227221 */ /* 0x040fe20000000000 */
[----:B------:R-:W-:Y:S02]  /*0fe0*/  FFMA R18, R24, -8, R18 ;  /* 0xc100000018127823 */ /* 0x000fe40000000012 */
[----:B------:R0:W2:Y:S01]  /*0ff0*/  LDG.E.CONSTANT R24, [R2.64+0x1a0800] ;  /* 0x1a08000402187981 */ /* 0x0000a2000c1e9900 */
[----:B------:R-:W-:-:S03]  /*1000*/  FADD R29, R29, -R32 ;  /* 0x800000201d1d7221 */ /* 0x000fc60000000000 */
[----:B------:R0:W2:Y:S01]  /*1010*/  LDG.E.CONSTANT R32, [R2.64+0x1acc00] ;  /* 0x1acc000402207981 */ /* 0x0000a2000c1e9900 */
[----:B------:R-:W-:Y:S01]  /*1020*/  FADD R31, R31, -R34 ;  /* 0x800000221f1f7221 */ /* 0x000fe20000000000 */
[C---:B------:R-:W-:Y:S01]  /*1030*/  FFMA R34, R4.reuse, -8, R21 ;  /* 0xc100000004227823 */ /* 0x040fe20000000015 */
[----:B------:R-:W-:Y:S01]  /*1040*/  FFMA R15, R4, 4, R15 ;  /* 0x40800000040f7823 */ /* 0x000fe2000000000f */
[----:B------:R-:W-:Y:S01]  /*1050*/  FADD R21, R23, R4 ;  /* 0x0000000417157221 */ /* 0x000fe20000000000 */
[C---:B---3--:R-:W-:Y:S01]  /*1060*/  FADD R4, R6.reuse, R6 ;  /* 0x0000000606047221 */ /* 0x048fe20000000000 */
[C---:B------:R-:W-:Y:S01]  /*1070*/  FFMA R25, R6.reuse, 4, R25 ;  /* 0x4080000006197823 */ /* 0x040fe20000000019 */
[----:B------:R-:W-:Y:S02]  /*1080*/  FFMA R37, R6, -8, R37 ;  /* 0xc100000006257823 */ /* 0x000fe40000000025 */
[----:B------:R-:W-:Y:S01]  /*1090*/  FADD R27, R27, -R4 ;  /* 0x800000041b1b7221 */ /* 0x000fe20000000000 */
[----:B------:R-:W-:Y:S01]  /*10a0*/  FADD R21, R21, R6 ;  /* 0x0000000615157221 */ /* 0x000fe20000000000 */
[C---:B----4-:R-:W-:Y:S01]  /*10b0*/  FFMA R26, R11.reuse, 0.5, R26 ;  /* 0x3f0000000b1a7823 */ /* 0x050fe2000000001a */
[C---:B0-----:R-:W-:Y:S01]  /*10c0*/  FFMA R3, R11.reuse, 0.25, R28 ;  /* 0x3e8000000b037823 */ /* 0x041fe2000000001c */
[----:B------:R-:W-:Y:S01]  /*10d0*/  FFMA R23, R11, 0.125, R18 ;  /* 0x3e0000000b177823 */ /* 0x000fe20000000012 */
[----:B------:R-:W-:Y:S01]  /*10e0*/  FADD R11, R34, R11 ;  /* 0x0000000b220b7221 */ /* 0x000fe20000000000 */
[C---:B-----5:R-:W-:Y:S01]  /*10f0*/  FADD R4, R8.reuse, R8 ;  /* 0x0000000808047221 */ /* 0x060fe20000000000 */
[C---:B------:R-:W-:Y:S01]  /*1100*/  FFMA R6, R8.reuse, -4, R29 ;  /* 0xc080000008067823 */ /* 0x040fe2000000001d */
[C---:B------:R-:W-:Y:S01]  /*1110*/  FFMA R18, R8.reuse, 4, R33 ;  /* 0x4080000008127823 */ /* 0x040fe20000000021 */
[----:B------:R-:W-:Y:S01]  /*1120*/  FFMA R34, R8, -4, R3 ;  /* 0xc080000008227823 */ /* 0x000fe20000000003 */
[----:B------:R-:W-:Y:S01]  /*1130*/  FADD R2, R4, R26 ;  /* 0x0000001a04027221 */ /* 0x000fe20000000000 */
[C---:B------:R-:W-:Y:S01]  /*1140*/  FFMA R25, R8.reuse, 4, R25 ;  /* 0x4080000008197823 */ /* 0x040fe20000000019 */
[C---:B------:R-:W-:Y:S01]  /*1150*/  FFMA R26, R8.reuse, 8, R31 ;  /* 0x41000000081a7823 */ /* 0x040fe2000000001f */
[C---:B------:R-:W-:Y:S01]  /*1160*/  FFMA R28, R8.reuse, -8, R35 ;  /* 0xc1000000081c7823 */ /* 0x040fe20000000023 */
[C---:B------:R-:W-:Y:S01]  /*1170*/  FFMA R36, R8.reuse, 8, R23 ;  /* 0x4100000008247823 */ /* 0x040fe20000000017 */
[C---:B------:R-:W-:Y:S01]  /*1180*/  FADD R30, -R8.reuse, R30 ;  /* 0x0000001e081e7221 */ /* 0x040fe20000000100 */
[C---:B------:R-:W-:Y:S01]  /*1190*/  FADD R15, R8.reuse, R15 ;  /* 0x0000000f080f7221 */ /* 0x040fe20000000000 */
[C---:B------:R-:W-:Y:S01]  /*11a0*/  FFMA R37, R8.reuse, -8, R37 ;  /* 0xc100000008257823 */ /* 0x040fe20000000025 */
[----:B------:R-:W-:Y:S01]  /*11b0*/  FADD R11, -R8, R11 ;  /* 0x0000000b080b7221 */ /* 0x000fe20000000100 */
[C---:B------:R-:W-:Y:S01]  /*11c0*/  FADD R20, R4.reuse, R20 ;  /* 0x0000001404147221 */ /* 0x040fe20000000000 */
[----:B------:R-:W-:Y:S01]  /*11d0*/  FADD R22, -R4, R22 ;  /* 0x0000001604167221 */ /* 0x000fe20000000100 */
[----:B------:R-:W-:Y:S01]  /*11e0*/  FADD R8, R21, R8 ;  /* 0x0000000815087221 */ /* 0x000fe20000000000 */
[----:B------:R-:W-:Y:S01]  /*11f0*/  FADD R4, R27, -R4 ;  /* 0x800000041b047221 */ /* 0x000fe20000000000 */
[C---:B--2---:R-:W-:Y:S01]  /*1200*/  FADD R27, R7.reuse, R7 ;  /* 0x00000007071b7221 */ /* 0x044fe20000000000 */
[C---:B------:R-:W-:Y:S01]  /*1210*/  FFMA R6, R7.reuse, 4, R6 ;  /* 0x4080000007067823 */ /* 0x040fe20000000006 */
[C---:B------:R-:W-:Y:S01]  /*1220*/  FFMA R18, R7.reuse, 4, R18 ;  /* 0x4080000007127823 */ /* 0x040fe20000000012 */
[C---:B------:R-:W-:Y:S01]  /*1230*/  FFMA R34, R7.reuse, 4, R34 ;  /* 0x4080000007227823 */ /* 0x040fe20000000022 */
[----:B------:R-:W-:Y:S01]  /*1240*/  FFMA R25, R7, 4, R25 ;  /* 0x4080000007197823 */ /* 0x000fe20000000019 */
[----:B------:R-:W-:Y:S01]  /*1250*/  FMUL R21, R5, 4 ;  /* 0x4080000005157820 */ /* 0x000fe20000400000 */
[C---:B------:R-:W-:Y:S01]  /*1260*/  FFMA R26, R7.reuse, -8, R26 ;  /* 0xc1000000071a7823 */ /* 0x040fe2000000001a */
[C---:B------:R-:W-:Y:S01]  /*1270*/  FFMA R28, R7.reuse, -8, R28 ;  /* 0xc1000000071c7823 */ /* 0x040fe2000000001c */
[C---:B------:R-:W-:Y:S01]  /*1280*/  FFMA R36, R7.reuse, -8, R36 ;  /* 0xc100000007247823 */ /* 0x040fe20000000024 */
[C---:B------:R-:W-:Y:S01]  /*1290*/  FADD R30, R7.reuse, R30 ;  /* 0x0000001e071e7221 */ /* 0x040fe20000000000 */
[C---:B------:R-:W-:Y:S01]  /*12a0*/  FADD R15, R7.reuse, R15 ;  /* 0x0000000f070f7221 */ /* 0x040fe20000000000 */
[C---:B------:R-:W-:Y:S01]  /*12b0*/  FFMA R37, R7.reuse, -8, R37 ;  /* 0xc100000007257823 */ /* 0x040fe20000000025 */
[----:B------:R-:W-:Y:S01]  /*12c0*/  FADD R11, R7, R11 ;  /* 0x0000000b070b7221 */ /* 0x000fe20000000000 */
[----:B------:R-:W-:Y:S01]  /*12d0*/  FADD R8, R8, R7 ;  /* 0x0000000708087221 */ /* 0x000fe20000000000 */
[----:B------:R-:W-:Y:S01]  /*12e0*/  FMUL R7, R5, -8 ;  /* 0xc100000005077820 */ /* 0x000fe20000400000 */
[----:B------:R-:W-:Y:S01]  /*12f0*/  FADD R22, -R27, R22 ;  /* 0x000000161b167221 */ /* 0x000fe20000000100 */
[----:B------:R-:W-:Y:S01]  /*1300*/  FMUL R3, R5, -2 ;  /* 0xc000000005037820 */ /* 0x000fe20000400000 */
[C---:B------:R-:W-:Y:S01]  /*1310*/  FFMA R6, R21.reuse, 0.5, R6 ;  /* 0x3f00000015067823 */ /* 0x040fe20000000006 */
[C---:B------:R-:W-:Y:S01]  /*1320*/  FFMA R18, R21.reuse, 0.25, R18 ;  /* 0x3e80000015127823 */ /* 0x040fe20000000012 */
[----:B------:R-:W-:Y:S01]  /*1330*/  FFMA R34, R21, 0.125, R34 ;  /* 0x3e00000015227823 */ /* 0x000fe20000000022 */
[----:B------:R-:W-:Y:S01]  /*1340*/  FADD R25, R25, R21 ;  /* 0x0000001519197221 */ /* 0x000fe20000000000 */
[C---:B------:R-:W-:Y:S01]  /*1350*/  FADD R20, -R27.reuse, R20 ;  /* 0x000000141b147221 */ /* 0x040fe20000000100 */
[----:B------:R-:W-:Y:S01]  /*1360*/  FADD R2, -R27, R2 ;  /* 0x000000021b027221 */ /* 0x000fe20000000100 */
[----:B------:R-:W-:Y:S01]  /*1370*/  FMUL R21, R9, 4 ;  /* 0x4080000009157820 */ /* 0x000fe20000400000 */
[C---:B------:R-:W-:Y:S01]  /*1380*/  FFMA R26, R7.reuse, 0.5, R26 ;  /* 0x3f000000071a7823 */ /* 0x040fe2000000001a */
[C---:B------:R-:W-:Y:S01]  /*1390*/  FFMA R28, R7.reuse, 0.25, R28 ;  /* 0x3e800000071c7823 */ /* 0x040fe2000000001c */
[----:B------:R-:W-:Y:S01]  /*13a0*/  FFMA R36, R7, 0.125, R36 ;  /* 0x3e00000007247823 */ /* 0x000fe20000000024 */
[----:B------:R-:W-:Y:S01]  /*13b0*/  FFMA R22, R3, 0.25, R22 ;  /* 0x3e80000003167823 */ /* 0x000fe20000000016 */
[----:B------:R-:W-:Y:S01]  /*13c0*/  FMUL R7, R9, -2 ;  /* 0xc000000009077820 */ /* 0x000fe20000400000 */
[C---:B------:R-:W-:Y:S01]  /*13d0*/  FFMA R20, R3.reuse, 0.5, R20 ;  /* 0x3f00000003147823 */ /* 0x040fe20000000014 */
[----:B------:R-:W-:Y:S01]  /*13e0*/  FFMA R2, R3, 0.125, R2 ;  /* 0x3e00000003027823 */ /* 0x000fe20000000002 */
[----:B------:R-:W-:Y:S01]  /*13f0*/  FADD R29, R21, R21 ;  /* 0x00000015151d7221 */ /* 0x000fe20000000000 */
[----:B------:R-:W-:Y:S01]  /*1400*/  FADD R4, R4, -R27 ;  /* 0x8000001b04047221 */ /* 0x000fe20000000000 */
[C---:B------:R-:W-:Y:S01]  /*1410*/  FADD R3, R5.reuse, R5 ;  /* 0x0000000505037221 */ /* 0x040fe20000000000 */
[C---:B------:R-:W-:Y:S01]  /*1420*/  FFMA R30, R5.reuse, 0.5, R30 ;  /* 0x3f000000051e7823 */ /* 0x040fe2000000001e */
[C---:B------:R-:W-:Y:S01]  /*1430*/  FFMA R15, R5.reuse, 0.25, R15 ;  /* 0x3e800000050f7823 */ /* 0x040fe2000000000f */
[C---:B------:R-:W-:Y:S01]  /*1440*/  FFMA R37, R5.reuse, -8, R37 ;  /* 0xc100000005257823 */ /* 0x040fe20000000025 */
[----:B------:R-:W-:Y:S01]  /*1450*/  FFMA R11, R5, 0.125, R11 ;  /* 0x3e000000050b7823 */ /* 0x000fe2000000000b */
[----:B------:R-:W-:Y:S01]  /*1460*/  FADD R8, R8, R5 ;  /* 0x0000000508087221 */ /* 0x000fe20000000000 */
[----:B------:R-:W-:Y:S01]  /*1470*/  FFMA R31, R21, 4, R18 ;  /* 0x40800000151f7823 */ /* 0x000fe20000000012 */
[----:B------:R-:W-:Y:S01]  /*1480*/  FMUL R23, R9, -8 ;  /* 0xc100000009177820 */ /* 0x000fe20000400000 */
[----:B------:R-:W-:Y:S01]  /*1490*/  FFMA R5, R7, 4, R22 ;  /* 0x4080000007057823 */ /* 0x000fe20000000016 */
[----:B------:R-:W-:Y:S01]  /*14a0*/  FADD R29, R6, -R29 ;  /* 0x8000001d061d7221 */ /* 0x000fe20000000000 */
[----:B------:R-:W-:Y:S01]  /*14b0*/  FADD R3, R4, -R3 ;  /* 0x8000000304037221 */ /* 0x000fe20000000000 */
[----:B------:R-:W-:Y:S01]  /*14c0*/  FADD R6, R9, R9 ;  /* 0x0000000909067221 */ /* 0x000fe20000000000 */
[----:B------:R-:W-:Y:S01]  /*14d0*/  SHF.L.U32 R33, R10, 0x2, RZ ;  /* 0x000000020a217819 */ /* 0x000fe200000006ff */
[--C-:B------:R-:W-:Y:S01]  /*14e0*/  FADD R18, R31, R0.reuse ;  /* 0x000000001f127221 */ /* 0x100fe20000000000 */
[----:B------:R-:W-:Y:S01]  /*14f0*/  FADD R10, R5, R0 ;  /* 0x00000000050a7221 */ /* 0x000fe20000000000 */
[----:B------:R-:W-:Y:S01]  /*1500*/  FADD R31, R23, R23 ;  /* 0x00000017171f7221 */ /* 0x000fe20000000000 */
[----:B------:R-:W-:Y:S01]  /*1510*/  FADD R3, -R6, R3 ;  /* 0x0000000306037221 */ /* 0x000fe20000000100 */
[----:B------:R-:W-:-:S02]  /*1520*/  IMAD.WIDE R4, R33, R12, c[0x0][0x160] ;  /* 0x0000580021047625 */ /* 0x000fc400078e020c */
[----:B------:R-:W-:Y:S01]  /*1530*/  FADD R26, R26, -R31 ;  /* 0x8000001f1a1a7221 */ /* 0x000fe20000000000 */
[----:B------:R-:W-:Y:S01]  /*1540*/  FMNMX R31, RZ, R10, !PT ;  /* 0x0000000aff1f7209 */ /* 0x000fe20007800000 */
[----:B------:R-:W-:Y:S01]  /*1550*/  FADD R3, R3, R0 ;  /* 0x0000000003037221 */ /* 0x000fe20000000000 */
[C---:B------:R-:W-:Y:S01]  /*1560*/  FADD R27, R7.reuse, R7 ;  /* 0x00000007071b7221 */ /* 0x040fe20000000000 */
[----:B------:R-:W-:Y:S02]  /*1570*/  FFMA R2, R7, -8, R2 ;  /* 0xc100000007027823 */ /* 0x000fe40000000002 */
[----:B------:R0:W-:Y:S01]  /*1580*/  STG.E [R4.64+0xe8], R31 ;  /* 0x0000e81f04007986 */ /* 0x0001e2000c101904 */
[C---:B------:R-:W-:Y:S01]  /*1590*/  FFMA R28, R23.reuse, 4, R28 ;  /* 0x40800000171c7823 */ /* 0x040fe2000000001c */
[----:B------:R-:W-:Y:S01]  /*15a0*/  FADD R27, R20, -R27 ;  /* 0x8000001b141b7221 */ /* 0x000fe20000000000 */
[----:B------:R-:W-:Y:S01]  /*15b0*/  FFMA R23, R23, -8, R36 ;  /* 0xc100000017177823 */ /* 0x000fe20000000024 */
[----:B------:R-:W-:-:S02]  /*15c0*/  FFMA R37, R9, -8, R37 ;  /* 0xc100000009257823 */ /* 0x000fc40000000025 */
[----:B------:R-:W-:Y:S01]  /*15d0*/  FADD R27, R27, R0 ;  /* 0x000000001b1b7221 */ /* 0x000fe20000000000 */
[----:B0-----:R-:W-:Y:S01]  /*15e0*/  FMNMX R31, RZ, R3, !PT ;  /* 0x00000003ff1f7209 */ /* 0x001fe20007800000 */
[----:B------:R-:W-:-:S04]  /*15f0*/  FADD R3, R16, R16 ;  /* 0x0000001010037221 */ /* 0x000fc80000000000 */
[----:B------:R-:W-:Y:S01]  /*1600*/  FADD R7, R2, -R3 ;  /* 0x8000000302077221 */ /* 0x000fe20000000000 */
[----:B------:R-:W-:Y:S01]  /*1610*/  FFMA R2, R16, -8, R23 ;  /* 0xc100000010027823 */ /* 0x000fe20000000017 */
[----:B------:R-:W-:Y:S01]  /*1620*/  FADD R3, R8, R9 ;  /* 0x0000000908037221 */ /* 0x000fe20000000000 */
[----:B------:R-:W-:Y:S01]  /*1630*/  FMNMX R33, RZ, R27, !PT ;  /* 0x0000001bff217209 */ /* 0x000fe20007800000 */
[----:B------:R-:W-:Y:S01]  /*1640*/  FADD R7, R7, R0 ;  /* 0x0000000007077221 */ /* 0x000fe20000000000 */
[----:B------:R-:W-:Y:S01]  /*1650*/  FADD R27, R30, -R6 ;  /* 0x800000061e1b7221 */ /* 0x000fe20000000000 */
[--C-:B------:R-:W-:Y:S01]  /*1660*/  FADD R3, R3, R0.reuse ;  /* 0x0000000003037221 */ /* 0x100fe20000000000 */
[----:B------:R-:W-:Y:S01]  /*1670*/  FADD R29, R29, R0 ;  /* 0x000000001d1d7221 */ /* 0x000fe20000000000 */
[----:B------:R-:W-:Y:S01]  /*1680*/  FADD R14, R37, R14 ;  /* 0x0000000e250e7221 */ /* 0x000fe20000000000 */
[C---:B------:R-:W-:Y:S01]  /*1690*/  FADD R2, -R17.reuse, R2 ;  /* 0x0000000211027221 */ /* 0x040fe20000000100 */
[C---:B------:R-:W-:Y:S01]  /*16a0*/  FADD R26, -R17.reuse, R26 ;  /* 0x0000001a111a7221 */ /* 0x040fe20000000100 */
[----:B------:R-:W-:Y:S01]  /*16b0*/  FADD R28, R17, R28 ;  /* 0x0000001c111c7221 */ /* 0x000fe20000000000 */
[----:B------:R-:W-:Y:S01]  /*16c0*/  FADD R14, R14, R17 ;  /* 0x000000110e0e7221 */ /* 0x000fe20000000000 */
[----:B------:R-:W-:Y:S01]  /*16d0*/  FADD R2, R19, R2 ;  /* 0x0000000213027221 */ /* 0x000fe20000000000 */
[----:B------:R-:W-:Y:S01]  /*16e0*/  FMNMX R7, RZ, R7, !PT ;  /* 0x00000007ff077209 */ /* 0x000fe20007800000 */
[----:B------:R-:W-:Y:S01]  /*16f0*/  FADD R27, R27, R0 ;  /* 0x000000001b1b7221 */ /* 0x000fe20000000000 */
[----:B------:R-:W-:Y:S01]  /*1700*/  FMNMX R3, RZ, R3, !PT ;  /* 0x00000003ff037209 */ /* 0x000fe20007800000 */
[----:B------:R-:W-:Y:S01]  /*1710*/  FFMA R11, R9, -8, R11 ;  /* 0xc1000000090b7823 */ /* 0x000fe2000000000b */
[C---:B------:R-:W-:Y:S01]  /*1720*/  FADD R26, R19.reuse, R26 ;  /* 0x0000001a131a7221 */ /* 0x040fe20000000000 */
[----:B------:R-:W-:Y:S01]  /*1730*/  FADD R28, R19, R28 ;  /* 0x0000001c131c7221 */ /* 0x000fe20000000000 */
[----:B------:R-:W-:Y:S01]  /*1740*/  FADD R14, R14, R19 ;  /* 0x000000130e0e7221 */ /* 0x000fe20000000000 */
[C---:B------:R-:W-:Y:S01]  /*1750*/  FFMA R9, R13.reuse, 0.125, R2 ;  /* 0x3e0000000d097823 */ /* 0x040fe20000000002 */
[----:B------:R-:W-:Y:S01]  /*1760*/  FMNMX R35, RZ, R29, !PT ;  /* 0x0000001dff237209 */ /* 0x000fe20007800000 */
[----:B------:R0:W-:Y:S01]  /*1770*/  STG.E [R4.64+0xec], R7 ;  /* 0x0000ec0704007986 */ /* 0x0001e2000c101904 */
[----:B------:R-:W-:Y:S01]  /*1780*/  FMNMX R29, RZ, R27, !PT ;  /* 0x0000001bff1d7209 */ /* 0x000fe20007800000 */
[----:B------:R-:W-:Y:S01]  /*1790*/  FFMA R26, R13, 0.5, R26 ;  /* 0x3f0000000d1a7823 */ /* 0x000fe2000000001a */
[----:B------:R-:W-:Y:S01]  /*17a0*/  FFMA R27, R21, -8, R34 ;  /* 0xc1000000151b7823 */ /* 0x000fe20000000022 */
[----:B------:R1:W-:Y:S01]  /*17b0*/  STG.E [R4.64], R3 ;  /* 0x0000000304007986 */ /* 0x0003e2000c101904 */
[----:B------:R-:W-:Y:S01]  /*17c0*/  FFMA R9, R24, -8, R9 ;  /* 0xc100000018097823 */ /* 0x000fe20000000009 */
[----:B------:R-:W-:Y:S01]  /*17d0*/  FADD R15, R15, R21 ;  /* 0x000000150f0f7221 */ /* 0x000fe20000000000 */
[----:B------:R-:W-:Y:S01]  /*17e0*/  FADD R25, R21, R25 ;  /* 0x0000001915197221 */ /* 0x000fe20000000000 */
[----:B0-----:R-:W-:Y:S01]  /*17f0*/  FFMA R7, R13, 0.25, R28 ;  /* 0x3e8000000d077823 */ /* 0x001fe2000000001c */
[----:B------:R-:W-:Y:S01]  /*1800*/  FADD R13, R14, R13 ;  /* 0x0000000d0e0d7221 */ /* 0x000fe20000000000 */
[----:B-1----:R-:W-:Y:S01]  /*1810*/  FADD R3, R24, R24 ;  /* 0x0000001818037221 */ /* 0x002fe20000000000 */
[----:B------:R-:W-:Y:S01]  /*1820*/  FFMA R27, R16, 4, R27 ;  /* 0x40800000101b7823 */ /* 0x000fe2000000001b */
[----:B------:R-:W-:Y:S01]  /*1830*/  FADD R11, R11, R16 ;  /* 0x000000100b0b7221 */ /* 0x000fe20000000000 */
[----:B------:R-:W-:Y:S01]  /*1840*/  FFMA R7, R24, 4, R7 ;  /* 0x4080000018077823 */ /* 0x000fe20000000007 */
[----:B------:R-:W-:Y:S01]  /*1850*/  FADD R3, R26, -R3 ;  /* 0x800000031a037221 */ /* 0x000fe20000000000 */
[----:B------:R-:W-:Y:S01]  /*1860*/  FADD R13, R13, R24 ;  /* 0x000000180d0d7221 */ /* 0x000fe20000000000 */
[----:B------:R-:W-:Y:S01]  /*1870*/  FADD R9, R9, R32 ;  /* 0x0000002009097221 */ /* 0x000fe20000000000 */
        /* <DEDUP_REMOVED lines=8> */
[----:B------:R-:W-:-:S02]  /*1900*/  FMNMX R18, RZ, R18, !PT ;  /* 0x00000012ff127209 */ /* 0x000fc40007800000 */
[----:B------:R-:W-:Y:S02]  /*1910*/  FMNMX R15, RZ, R15, !PT ;  /* 0x0000000fff0f7209 */ /* 0x000fe40007800000 */
[----:B------:R-:W-:Y:S02]  /*1920*/  FMNMX R25, RZ, R25, !PT ;  /* 0x00000019ff197209 */ /* 0x000fe40007800000 */
[----:B------:R-:W-:Y:S02]  /*1930*/  FMNMX R27, RZ, R27, !PT ;  /* 0x0000001bff1b7209 */ /* 0x000fe40007800000 */
[----:B------:R-:W-:Y:S02]  /*1940*/  FMNMX R11, RZ, R11, !PT ;  /* 0x0000000bff0b7209 */ /* 0x000fe40007800000 */
[----:B------:R-:W-:Y:S02]  /*1950*/  FMNMX R7, RZ, R7, !PT ;  /* 0x00000007ff077209 */ /* 0x000fe40007800000 */
[----:B------:R-:W-:-:S02]  /*1960*/  FMNMX R3, RZ, R3, !PT ;  /* 0x00000003ff037209 */ /* 0x000fc40007800000 */
[----:B------:R-:W-:Y:S02]  /*1970*/  FMNMX R13, RZ, R13, !PT ;  /* 0x0000000dff0d7209 */ /* 0x000fe40007800000 */
[----:B------:R-:W-:Y:S01]  /*1980*/  FMNMX R9, RZ, R9, !PT ;  /* 0x00000009ff097209 */ /* 0x000fe20007800000 */
        /* <DEDUP_REMOVED lines=14> */
.L_x_32:
        /* <DEDUP_REMOVED lines=9> */
.L_x_119:


//--------------------- .text.tvmgen_default_fused_nn_global_avg_pool2d_kernel --------------------------
	.section	.text.tvmgen_default_fused_nn_global_avg_pool2d_kernel,"ax",@progbits
	.sectioninfo	@"SHI_REGISTERS=16"
	.align	128
        .global         tvmgen_default_fused_nn_global_avg_pool2d_kernel
        .type           tvmgen_default_fused_nn_global_avg_pool2d_kernel,@function
        .size           tvmgen_default_fused_nn_global_avg_pool2d_kernel,(.L_x_120 - tvmgen_default_fused_nn_global_avg_pool2d_kernel)
        .other          tvmgen_default_fused_nn_global_avg_pool2d_kernel,@"STO_CUDA_ENTRY STV_DEFAULT"
tvmgen_default_fused_nn_global_avg_pool2d_kernel:
.text.tvmgen_default_fused_nn_global_avg_pool2d_kernel:
[----:B------:R-:W-:Y:S02]  /*0000*/  MOV R1, c[0x0][0x28] ;  /* 0x00000a0000017a02 */ /* 0x000fe40000000f00 */
[----:B------:R-:W0:Y:S01]  /*0010*/  S2R R11, SR_TID.X ;  /* 0x00000000000b7919 */ /* 0x000e220000002100 */
[----:B------:R-:W-:Y:S01]  /*0020*/  MOV R13, 0x4 ;  /* 0x00000004000d7802 */ /* 0x000fe20000000f00 */
[----:B------:R-:W-:Y:S02]  /*0030*/  ULDC.64 UR4, c[0x0][0x118] ;  /* 0x0000460000047ab9 */ /* 0x000fe40000000a00 */
[----:B------:R-:W1:Y:S04]  /*0040*/  S2R R12, SR_TID.Y ;  /* 0x00000000000c7919 */ /* 0x000e680000002200 */
[----:B------:R-:W2:Y:S01]  /*0050*/  S2R R9, SR_CTAID.X ;  /* 0x0000000000097919 */ /* 0x000ea20000002500 */
[C---:B0-----:R-:W-:Y:S02]  /*0060*/  ISETP.GT.AND P0, PT, R11.reuse, 0x30, PT ;  /* 0x000000300b00780c */ /* 0x041fe40003f04270 */
[----:B------:R-:W-:Y:S01]  /*0070*/  ISETP.GT.AND P1, PT, R11, 0x10, PT ;  /* 0x000000100b00780c */ /* 0x000fe20003f24270 */
[----:B-1----:R-:W-:-:S04]  /*0080*/  IMAD R0, R12, 0x31, R11 ;  /* 0x000000310c007824 */ /* 0x002fc800078e020b */
[----:B--2---:R-:W-:-:S04]  /*0090*/  IMAD R0, R9, 0x620, R0 ;  /* 0x0000062009007824 */ /* 0x004fc800078e0200 */
[----:B------:R-:W-:-:S05]  /*00a0*/  IMAD.WIDE R2, R0, R13, c[0x0][0x168] ;  /* 0x00005a0000027625 */ /* 0x000fca00078e020d */
[----:B------:R-:W2:Y:S04]  /*00b0*/  @!P0 LDG.E.CONSTANT R4, [R2.64] ;  /* 0x0000000402048981 */ /* 0x000ea8000c1e9900 */
[----:B------:R-:W3:Y:S01]  /*00c0*/  @!P1 LDG.E.CONSTANT R5, [R2.64+0x80] ;  /* 0x0000800402059981 */ /* 0x000ee2000c1e9900 */
[----:B------:R-:W-:Y:S02]  /*00d0*/  MOV R0, RZ ;  /* 0x000000ff00007202 */ /* 0x000fe40000000f00 */
[----:B------:R-:W-:Y:S01]  /*00e0*/  VOTE.ANY R7, PT, PT ;  /* 0x0000000000077806 */ /* 0x000fe200038e0100 */
[----:B--2---:R-:W-:Y:S01]  /*00f0*/  @!P0 FADD R0, RZ, R4 ;  /* 0x00000004ff008221 */ /* 0x004fe20000000000 */
[----:B------:R-:W-:-:S03]  /*0100*/  ISETP.NE.AND P0, PT, R11, RZ, PT ;  /* 0x000000ff0b00720c */ /* 0x000fc60003f05270 */
[----:B---3--:R-:W-:-:S05]  /*0110*/  @!P1 FADD R0, R0, R5 ;  /* 0x0000000500009221 */ /* 0x008fca0000000000 */
[----:B------:R-:W0:Y:S02]  /*0120*/  SHFL.DOWN PT, R5, R0, 0x10, 0x1f ;  /* 0x0a001f0000057f89 */ /* 0x000e2400000e0000 */
[----:B0-----:R-:W-:-:S05]  /*0130*/  FADD R4, R5, R0 ;  /* 0x0000000005047221 */ /* 0x001fca0000000000 */
[----:B------:R-:W0:Y:S02]  /*0140*/  SHFL.DOWN PT, R5, R4, 0x8, 0x1f ;  /* 0x09001f0004057f89 */ /* 0x000e2400000e0000 */
[----:B0-----:R-:W-:-:S05]  /*0150*/  FADD R6, R4, R5 ;  /* 0x0000000504067221 */ /* 0x001fca0000000000 */
[----:B------:R-:W0:Y:S02]  /*0160*/  SHFL.DOWN PT, R5, R6, 0x4, 0x1f ;  /* 0x08801f0006057f89 */ /* 0x000e2400000e0000 */
[----:B0-----:R-:W-:Y:S01]  /*0170*/  FADD R8, R6, R5 ;  /* 0x0000000506087221 */ /* 0x001fe20000000000 */
[----:B------:R-:W-:-:S04]  /*0180*/  SHF.L.U32 R5, R12, 0x5, RZ ;  /* 0x000000050c057819 */ /* 0x000fc800000006ff */
[----:B------:R-:W0:Y:S02]  /*0190*/  SHFL.DOWN PT, R3, R8, 0x2, 0x1f ;  /* 0x08401f0008037f89 */ /* 0x000e2400000e0000 */
[----:B0-----:R-:W-:-:S05]  /*01a0*/  FADD R2, R8, R3 ;  /* 0x0000000308027221 */ /* 0x001fca0000000000 */
[----:B------:R-:W0:Y:S02]  /*01b0*/  SHFL.DOWN PT, R3, R2, 0x1, 0x1f ;  /* 0x08201f0002037f89 */ /* 0x000e2400000e0000 */
[----:B0-----:R-:W-:-:S05]  /*01c0*/  FADD R10, R2, R3 ;  /* 0x00000003020a7221 */ /* 0x001fca0000000000 */
[----:B------:R0:W1:Y:S01]  /*01d0*/  SHFL.IDX PT, R5, R10, R5, 0x1f ;  /* 0x00001f050a057589 */ /* 0x00006200000e0000 */
[----:B------:R-:W-:Y:S05]  /*01e0*/  @P0 EXIT ;  /* 0x000000000000094d */ /* 0x000fea0003800000 */
[----:B------:R-:W-:-:S05]  /*01f0*/  LEA R2, R9, R12, 0x5 ;  /* 0x0000000c09027211 */ /* 0x000fca00078e28ff */
[----:B------:R-:W-:-:S05]  /*0200*/  IMAD.WIDE R2, R2, R13, c[0x0][0x160] ;  /* 0x0000580002027625 */ /* 0x000fca00078e020d */
[----:B-1----:R-:W-:Y:S01]  /*0210*/  STG.E [R2.64], R5 ;  /* 0x0000000502007986 */ /* 0x002fe2000c101904 */
[----:B------:R-:W-:Y:S05]  /*0220*/  EXIT ;  /* 0x000000000000794d */ /* 0x000fea0003800000 */
.L_x_33:
        /* <DEDUP_REMOVED lines=13> */
.L_x_120:


//--------------------- .text.tvmgen_default_fused_nn_contrib_conv2d_winograd_without_weight_transform_add_nn_relu_2_kernel_1 --------------------------
	.section	.text.tvmgen_default_fused_nn_contrib_conv2d_winograd_without_weight_transform_add_nn_relu_2_kernel_1,"ax",@progbits
	.sectionflags	@"SHF_BARRIERS=1"
	.sectioninfo	@"SHI_REGISTERS=64"
	.align	128
        .global         tvmgen_default_fused_nn_contrib_conv2d_winograd_without_weight_transform_add_nn_relu_2_kernel_1
        .type           tvmgen_default_fused_nn_contrib_conv2d_winograd_without_weight_transform_add_nn_relu_2_kernel_1,@function
        .size           tvmgen_default_fused_nn_contrib_conv2d_winograd_without_weight_transform_add_nn_relu_2_kernel_1,(.L_x_121 - tvmgen_default_fused_nn_contrib_conv2d_winograd_without_weight_transform_add_nn_relu_2_kernel_1)
        .other          tvmgen_default_fused_nn_contrib_conv2d_winograd_without_weight_transform_add_nn_relu_2_kernel_1,@"STO_CUDA_ENTRY STV_DEFAULT"
tvmgen_default_fused_nn_contrib_conv2d_winograd_without_weight_transform_add_nn_relu_2_kernel_1:
.text.tvmgen_default_fused_nn_contrib_conv2d_winograd_without_weight_transform_add_nn_relu_2_kernel_1:
[----:B------:R-:W-:Y:S02]  /*0000*/  MOV R1, c[0x0][0x28] ;  /* 0x00000a0000017a02 */ /* 0x000fe40000000f00 */
[----:B------:R-:W0:Y:S01]  /*0010*/  S2R R0, SR_TID.X ;  /* 0x0000000000007919 */ /* 0x000e220000002100 */
[----:B------:R-:W-:Y:S01]  /*0020*/  MOV R8, 0x4 ;  /* 0x0000000400087802 */ /* 0x000fe20000000f00 */
[----:B------:R-:W-:Y:S01]  /*0030*/  CS2R R50, SRZ ;  /* 0x0000000000327805 */ /* 0x000fe2000001ff00 */
[----:B------:R-:W-:Y:S01]  /*0040*/  MOV R41, RZ ;  /* 0x000000ff00297202 */ /* 0x000fe20000000f00 */
[----:B------:R-:W1:Y:S01]  /*0050*/  S2R R43, SR_CTAID.Z ;  /* 0x00000000002b7919 */ /* 0x000e620000002700 */
[----:B------:R-:W-:Y:S01]  /*0060*/  MOV R42, RZ ;  /* 0x000000ff002a7202 */ /* 0x000fe20000000f00 */
[----:B------:R-:W-:Y:S01]  /*0070*/  CS2R R48, SRZ ;  /* 0x0000000000307805 */ /* 0x000fe2000001ff00 */
[----:B------:R-:W-:Y:S01]  /*0080*/  MOV R37, RZ ;  /* 0x000000ff00257202 */ /* 0x000fe20000000f00 */
[----:B------:R-:W2:Y:S01]  /*0090*/  S2R R40, SR_CTAID.Y ;  /* 0x0000000000287919 */ /* 0x000ea20000002600 */
[----:B------:R-:W-:Y:S01]  /*00a0*/  CS2R R52, SRZ ;  /* 0x0000000000347805 */ /* 0x000fe2000001ff00 */
[----:B------:R-:W-:Y:S01]  /*00b0*/  CS2R R54, SRZ ;  /* 0x0000000000367805 */ /* 0x000fe2000001ff00 */
[----:B------:R-:W-:Y:S01]  /*00c0*/  MOV R57, RZ ;  /* 0x000000ff00397202 */ /* 0x000fe20000000f00 */
[----:B------:R-:W-:Y:S01]  /*00d0*/  CS2R R46, SRZ ;  /* 0x00000000002e7805 */ /* 0x000fe2000001ff00 */
[----:B------:R-:W-:Y:S01]  /*00e0*/  CS2R R44, SRZ ;  /* 0x00000000002c7805 */ /* 0x000fe2000001ff00 */
[----:B------:R-:W-:Y:S01]  /*00f0*/  MOV R59, RZ ;  /* 0x000000ff003b7202 */ /* 0x000fe20000000f00 */
[----:B------:R-:W-:-:S02]  /*0100*/  ULDC.64 UR4, c[0x0][0x118] ;  /* 0x0000460000047ab9 */ /* 0x000fc40000000a00 */
[----:B------:R-:W-:Y:S01]  /*0110*/  ULDC.64 UR6, c[0x0][0x168] ;  /* 0x00005a0000067ab9 */ /* 0x000fe20000000a00 */
[----:B0-----:R-:W-:-:S04]  /*0120*/  SHF.L.U32 R2, R0, 0x4, RZ ;  /* 0x0000000400027819 */ /* 0x001fc800000006ff */
[C---:B------:R-:W-:Y:S02]  /*0130*/  LOP3.LUT R3, R2.reuse, 0xffffff00, RZ, 0xc0, !PT ;  /* 0xffffff0002037812 */ /* 0x040fe400078ec0ff */
[C---:B------:R-:W-:Y:S02]  /*0140*/  IADD3 R4, R2.reuse, 0x620, RZ ;  /* 0x0000062002047810 */ /* 0x040fe40007ffe0ff */
[----:B-1----:R-:W-:Y:S02]  /*0150*/  LEA R5, R43, R3, 0x10 ;  /* 0x000000032b057211 */ /* 0x002fe400078e80ff */
[----:B------:R-:W-:Y:S02]  /*0160*/  IADD3 R2, R2, 0x310, RZ ;  /* 0x0000031002027810 */ /* 0x000fe40007ffe0ff */
[----:B------:R-:W-:Y:S02]  /*0170*/  LOP3.LUT R3, R0, 0xf, RZ, 0xc0, !PT ;  /* 0x0000000f00037812 */ /* 0x000fe400078ec0ff */
[----:B--2---:R-:W-:-:S02]  /*0180*/  LEA R6, R40, R5, 0x4 ;  /* 0x0000000528067211 */ /* 0x004fc400078e20ff */
[----:B------:R-:W-:Y:S02]  /*0190*/  LOP3.LUT R4, R4, 0xffffff00, RZ, 0xc0, !PT ;  /* 0xffffff0004047812 */ /* 0x000fe400078ec0ff */
[----:B------:R-:W-:Y:S02]  /*01a0*/  LOP3.LUT R2, R2, 0xffffff00, RZ, 0xc0, !PT ;  /* 0xffffff0002027812 */ /* 0x000fe400078ec0ff */
[----:B------:R-:W-:Y:S02]  /*01b0*/  IADD3 R6, R3, R6, RZ ;  /* 0x0000000603067210 */ /* 0x000fe40007ffe0ff */
[C---:B------:R-:W-:Y:S02]  /*01c0*/  IADD3 R5, R0.reuse, 0x2, RZ ;  /* 0x0000000200057810 */ /* 0x040fe40007ffe0ff */
[----:B------:R-:W-:Y:S02]  /*01d0*/  LEA R7, R43, R4, 0x10 ;  /* 0x000000042b077211 */ /* 0x000fe400078e80ff */
[----:B------:R-:W-:-:S02]  /*01e0*/  IADD3 R3, R0, 0x1, RZ ;  /* 0x0000000100037810 */ /* 0x000fc40007ffe0ff */
[C---:B------:R-:W-:Y:S01]  /*01f0*/  LEA R9, R43.reuse, R2, 0x10 ;  /* 0x000000022b097211 */ /* 0x040fe200078e80ff */
[----:B------:R-:W-:Y:S01]  /*0200*/  IMAD R43, R43, 0x3100, R0 ;  /* 0x000031002b2b7824 */ /* 0x000fe200078e0200 */
[----:B------:R-:W-:Y:S02]  /*0210*/  LOP3.LUT R5, R5, 0xf, RZ, 0xc0, !PT ;  /* 0x0000000f05057812 */ /* 0x000fe400078ec0ff */
[----:B------:R-:W-:Y:S01]  /*0220*/  LEA R2, R40, R7, 0x4 ;  /* 0x0000000728027211 */ /* 0x000fe200078e20ff */
[----:B------:R-:W-:Y:S01]  /*0230*/  IMAD.WIDE R6, R6, R8, c[0x0][0x170] ;  /* 0x00005c0006067625 */ /* 0x000fe200078e0208 */
[----:B------:R-:W-:Y:S02]  /*0240*/  LOP3.LUT R3, R3, 0xf, RZ, 0xc0, !PT ;  /* 0x0000000f03037812 */ /* 0x000fe400078ec0ff */
[----:B------:R-:W-:Y:S02]  /*0250*/  LEA R4, R40, R9, 0x4 ;  /* 0x0000000928047211 */ /* 0x000fe400078e20ff */
[----:B------:R-:W-:-:S02]  /*0260*/  IADD3 R5, R5, R2, RZ ;  /* 0x0000000205057210 */ /* 0x000fc40007ffe0ff */
[----:B------:R-:W-:-:S03]  /*0270*/  IADD3 R3, R3, R4, RZ ;  /* 0x0000000403037210 */ /* 0x000fc60007ffe0ff */
[----:B------:R-:W-:-:S04]  /*0280*/  IMAD.WIDE R4, R5, R8, c[0x0][0x170] ;  /* 0x00005c0005047625 */ /* 0x000fc800078e0208 */
[----:B------:R-:W-:-:S04]  /*0290*/  IMAD.WIDE R2, R3, R8, c[0x0][0x170] ;  /* 0x00005c0003027625 */ /* 0x000fc800078e0208 */
.L_x_34:
[----:B------:R-:W-:Y:S01]  /*02a0*/  BAR.SYNC.DEFER_BLOCKING 0x0 ;  /* 0x0000000000007b1d */ /* 0x000fe20000010000 */
[C---:B------:R-:W-:Y:S02]  /*02b0*/  ISETP.GT.AND P2, PT, R0.reuse, 0x7f, PT ;  /* 0x0000007f0000780c */ /* 0x040fe40003f44270 */
[C---:B------:R-:W-:Y:S02]  /*02c0*/  ISETP.GT.AND P0, PT, R0.reuse, 0x4e, PT ;  /* 0x0000004e0000780c */ /* 0x040fe40003f04270 */
[----:B------:R-:W-:Y:S02]  /*02d0*/  ISETP.GT.AND P1, PT, R0, 0x1d, PT ;  /* 0x0000001d0000780c */ /* 0x000fe40003f24270 */
[----:B------:R-:W-:Y:S02]  /*02e0*/  MOV R8, UR6 ;  /* 0x0000000600087c02 */ /* 0x000fe40008000f00 */
[----:B------:R-:W-:-:S05]  /*02f0*/  MOV R9, UR7 ;  /* 0x0000000700097c02 */ /* 0x000fca0008000f00 */
[----:B------:R-:W-:Y:S01]  /*0300*/  IMAD.WIDE R8, R43, 0x4, R8 ;  /* 0x000000042b087825 */ /* 0x000fe200078e0208 */
[----:B------:R0:W2:Y:S04]  /*0310*/  @!P2 LDG.E.CONSTANT R17, [R6.64] ;  /* 0x000000040611a981 */ /* 0x0000a8000c1e9900 */
[----:B------:R-:W3:Y:S04]  /*0320*/  LDG.E.CONSTANT R11, [R8.64] ;  /* 0x00000004080b7981 */ /* 0x000ee8000c1e9900 */
[----:B------:R-:W4:Y:S04]  /*0330*/  LDG.E.CONSTANT R13, [R8.64+0xc4] ;  /* 0x0000c404080d7981 */ /* 0x000f28000c1e9900 */
[----:B------:R-:W5:Y:S04]  /*0340*/  LDG.E.CONSTANT R15, [R8.64+0x188] ;  /* 0x00018804080f7981 */ /* 0x000f68000c1e9900 */
[----:B------:R-:W5:Y:S04]  /*0350*/  LDG.E.CONSTANT R25, [R8.64+0x24c] ;  /* 0x00024c0408197981 */ /* 0x000f68000c1e9900 */
[----:B------:R-:W5:Y:S04]  /*0360*/  LDG.E.CONSTANT R27, [R8.64+0x310] ;  /* 0x00031004081b7981 */ /* 0x000f68000c1e9900 */
[----:B------:R-:W5:Y:S04]  /*0370*/  LDG.E.CONSTANT R61, [R8.64+0x3d4] ;  /* 0x0003d404083d7981 */ /* 0x000f68000c1e9900 */
[----:B------:R-:W5:Y:S04]  /*0380*/  LDG.E.CONSTANT R12, [R8.64+0x498] ;  /* 0x00049804080c7981 */ /* 0x000f68000c1e9900 */
[----:B------:R-:W5:Y:S04]  /*0390*/  LDG.E.CONSTANT R14, [R8.64+0x55c] ;  /* 0x00055c04080e7981 */ /* 0x000f68000c1e9900 */
[----:B------:R1:W5:Y:S04]  /*03a0*/  @!P0 LDG.E.CONSTANT R19, [R2.64] ;  /* 0x0000000402138981 */ /* 0x000368000c1e9900 */
[----:B------:R-:W5:Y:S01]  /*03b0*/  @!P1 LDG.E.CONSTANT R39, [R4.64] ;  /* 0x0000000404279981 */ /* 0x000f62000c1e9900 */
[----:B------:R-:W-:Y:S01]  /*03c0*/  IADD3 R41, R41, 0x1, RZ ;  /* 0x0000000129297810 */ /* 0x000fe20007ffe0ff */
[----:B------:R-:W-:Y:S01]  /*03d0*/  UIADD3 UR6, UP0, UR6, 0x620, URZ ;  /* 0x0000062006067890 */ /* 0x000fe2000ff1e03f */
[----:B0-----:R-:W-:-:S03]  /*03e0*/  IADD3 R6, P3, R6, 0x2000, RZ ;  /* 0x0000200006067810 */ /* 0x001fc60007f7e0ff */
[----:B------:R-:W-:Y:S01]  /*03f0*/  UIADD3.X UR7, URZ, UR7, URZ, UP0, !UPT ;  /* 0x000000073f077290 */ /* 0x000fe200087fe43f */
[----:B------:R-:W-:Y:S01]  /*0400*/  IADD3.X R7, RZ, R7, RZ, P3, !PT ;  /* 0x00000007ff077210 */ /* 0x000fe20001ffe4ff */
[----:B--2---:R-:W-:Y:S01]  /*0410*/  @!P2 STS [R0.X4], R17 ;  /* 0x000000110000a388 */ /* 0x004fe20000004800 */
[----:B-1----:R-:W-:-:S03]  /*0420*/  IADD3 R2, P2, R2, 0x2000, RZ ;  /* 0x0000200002027810 */ /* 0x002fc60007f5e0ff */
[----:B---3--:R-:W-:Y:S01]  /*0430*/  STS [R0.X4+0x200], R11 ;  /* 0x0002000b00007388 */ /* 0x008fe20000004800 */
[----:B------:R-:W-:-:S03]  /*0440*/  IADD3.X R3, RZ, R3, RZ, P2, !PT ;  /* 0x00000003ff037210 */ /* 0x000fc600017fe4ff */
[----:B----4-:R-:W-:Y:S04]  /*0450*/  STS [R0.X4+0x2c4], R13 ;  /* 0x0002c40d00007388 */ /* 0x010fe80000004800 */
[----:B-----5:R-:W-:Y:S04]  /*0460*/  STS [R0.X4+0x388], R15 ;  /* 0x0003880f00007388 */ /* 0x020fe80000004800 */
[----:B------:R-:W-:Y:S04]  /*0470*/  STS [R0.X4+0x44c], R25 ;  /* 0x00044c1900007388 */ /* 0x000fe80000004800 */
[----:B------:R-:W-:Y:S04]  /*0480*/  STS [R0.X4+0x510], R27 ;  /* 0x0005101b00007388 */ /* 0x000fe80000004800 */
[----:B------:R-:W-:Y:S04]  /*0490*/  STS [R0.X4+0x5d4], R61 ;  /* 0x0005d43d00007388 */ /* 0x000fe80000004800 */
[----:B------:R-:W-:Y:S04]  /*04a0*/  STS [R0.X4+0x698], R12 ;  /* 0x0006980c00007388 */ /* 0x000fe80000004800 */
[----:B------:R-:W-:Y:S04]  /*04b0*/  STS [R0.X4+0x75c], R14 ;  /* 0x00075c0e00007388 */ /* 0x000fe80000004800 */
[----:B------:R-:W-:Y:S01]  /*04c0*/  @!P0 STS [R0.X4+0xc4], R19 ;  /* 0x0000c41300008388 */ /* 0x000fe20000004800 */
[----:B------:R-:W-:-:S03]  /*04d0*/  ISETP.NE.AND P0, PT, R41, 0x20, PT ;  /* 0x000000202900780c */ /* 0x000fc60003f05270 */
[----:B------:R-:W-:Y:S04]  /*04e0*/  @!P1 STS [R0.X4+0x188], R39 ;  /* 0x0001882700009388 */ /* 0x000fe80000004800 */
[----:B------:R-:W-:Y:S01]  /*04f0*/  BAR.SYNC.DEFER_BLOCKING 0x0 ;  /* 0x0000000000007b1d */ /* 0x000fe20000010000 */
[----:B------:R-:W-:-:S04]  /*0500*/  IADD3 R4, P1, R4, 0x2000, RZ ;  /* 0x0000200004047810 */ /* 0x000fc80007f3e0ff */
[----:B------:R-:W-:Y:S01]  /*0510*/  IADD3.X R5, RZ, R5, RZ, P1, !PT ;  /* 0x00000005ff057210 */ /* 0x000fe20000ffe4ff */
[----:B------:R-:W-:Y:S04]  /*0520*/  LDS R38, [R0.X4+0x200] ;  /* 0x0002000000267984 */ /* 0x000fe80000004800 */
[----:B------:R-:W0:Y:S04]  /*0530*/  LDS.128 R20, [RZ] ;  /* 0x00000000ff147984 */ /* 0x000e280000000c00 */
[----:B------:R-:W1:Y:S04]  /*0540*/  LDS.128 R28, [0x20] ;  /* 0x00002000ff1c7984 */ /* 0x000e680000000c00 */
[----:B------:R-:W2:Y:S04]  /*0550*/  LDS.128 R32, [0x10] ;  /* 0x00001000ff207984 */ /* 0x000ea80000000c00 */
[----:B------:R-:W3:Y:S04]  /*0560*/  LDS.128 R8, [0x30] ;  /* 0x00003000ff087984 */ /* 0x000ee80000000c00 */
[----:B------:R-:W-:Y:S04]  /*0570*/  LDS R56, [R0.X4+0x2c4] ;  /* 0x0002c40000387984 */ /* 0x000fe80000004800 */
[----:B------:R-:W4:Y:S04]  /*0580*/  LDS.128 R12, [0x40] ;  /* 0x00004000ff0c7984 */ /* 0x000f280000000c00 */
[----:B------:R-:W5:Y:S04]  /*0590*/  LDS.128 R24, [0x60] ;  /* 0x00006000ff187984 */ /* 0x000f680000000c00 */
[----:B------:R-:W5:Y:S04]  /*05a0*/  LDS.128 R16, [0x50] ;  /* 0x00005000ff107984 */ /* 0x000f680000000c00 */
[----:B------:R-:W-:Y:S01]  /*05b0*/  LDS R36, [R0.X4+0x388] ;  /* 0x0003880000247984 */ /* 0x000fe20000004800 */
[----:B0-----:R-:W-:Y:S01]  /*05c0*/  FFMA R59, R20, R38, R59 ;  /* 0x00000026143b7223 */ /* 0x001fe2000000003b */
[C---:B------:R-:W-:Y:S01]  /*05d0*/  FFMA R47, R38.reuse, R21, R47 ;  /* 0x00000015262f7223 */ /* 0x040fe2000000002f */
[C---:B------:R-:W-:Y:S01]  /*05e0*/  FFMA R45, R38.reuse, R22, R45 ;  /* 0x00000016262d7223 */ /* 0x040fe2000000002d */
[C---:B------:R-:W-:Y:S01]  /*05f0*/  FFMA R44, R38.reuse, R23, R44 ;  /* 0x00000017262c7223 */ /* 0x040fe2000000002c */
[C---:B-1----:R-:W-:Y:S01]  /*0600*/  FFMA R57, R38.reuse, R28, R57 ;  /* 0x0000001c26397223 */ /* 0x042fe20000000039 */
[----:B------:R-:W0:Y:S01]  /*0610*/  LDS.128 R20, [0x70] ;  /* 0x00007000ff147984 */ /* 0x000e220000000c00 */
[C---:B------:R-:W-:Y:S01]  /*0620*/  FFMA R54, R38.reuse, R29, R54 ;  /* 0x0000001d26367223 */ /* 0x040fe20000000036 */
[C---:B------:R-:W-:Y:S01]  /*0630*/  FFMA R53, R38.reuse, R30, R53 ;  /* 0x0000001e26357223 */ /* 0x040fe20000000035 */
[C---:B------:R-:W-:Y:S01]  /*0640*/  FFMA R52, R38.reuse, R31, R52 ;  /* 0x0000001f26347223 */ /* 0x040fe20000000034 */
[C---:B--2---:R-:W-:Y:S01]  /*0650*/  FFMA R55, R38.reuse, R32, R55 ;  /* 0x0000002026377223 */ /* 0x044fe20000000037 */
[C---:B------:R-:W-:Y:S01]  /*0660*/  FFMA R48, R38.reuse, R33, R48 ;  /* 0x0000002126307223 */ /* 0x040fe20000000030 */
[C---:B------:R-:W-:Y:S01]  /*0670*/  FFMA R51, R38.reuse, R34, R51 ;  /* 0x0000002226337223 */ /* 0x040fe20000000033 */
[C---:B------:R-:W-:Y:S01]  /*0680*/  FFMA R46, R38.reuse, R35, R46 ;  /* 0x00000023262e7223 */ /* 0x040fe2000000002e */
[C---:B---3--:R-:W-:Y:S01]  /*0690*/  FFMA R49, R38.reuse, R8, R49 ;  /* 0x0000000826317223 */ /* 0x048fe20000000031 */
[C---:B------:R-:W-:Y:S01]  /*06a0*/  FFMA R50, R38.reuse, R9, R50 ;  /* 0x0000000926327223 */ /* 0x040fe20000000032 */
[C---:B------:R-:W-:Y:S01]  /*06b0*/  FFMA R39, R38.reuse, R10, R37 ;  /* 0x0000000a26277223 */ /* 0x040fe20000000025 */
[----:B------:R-:W1:Y:S01]  /*06c0*/  LDS.128 R28, [0x80] ;  /* 0x00008000ff1c7984 */ /* 0x000e620000000c00 */
[----:B------:R-:W-:-:S03]  /*06d0*/  FFMA R38, R38, R11, R42 ;  /* 0x0000000b26267223 */ /* 0x000fc6000000002a */
[----:B------:R-:W2:Y:S01]  /*06e0*/  LDS.128 R32, [0xa0] ;  /* 0x0000a000ff207984 */ /* 0x000ea20000000c00 */
[----:B----4-:R-:W-:Y:S01]  /*06f0*/  FFMA R59, R12, R56, R59 ;  /* 0x000000380c3b7223 */ /* 0x010fe2000000003b */
[C---:B------:R-:W-:Y:S01]  /*0700*/  FFMA R47, R56.reuse, R13, R47 ;  /* 0x0000000d382f7223 */ /* 0x040fe2000000002f */
[C---:B------:R-:W-:Y:S01]  /*0710*/  FFMA R45, R56.reuse, R14, R45 ;  /* 0x0000000e382d7223 */ /* 0x040fe2000000002d */
[----:B------:R-:W3:Y:S01]  /*0720*/  LDS.128 R8, [0x90] ;  /* 0x00009000ff087984 */ /* 0x000ee20000000c00 */
[C---:B------:R-:W-:Y:S01]  /*0730*/  FFMA R44, R56.reuse, R15, R44 ;  /* 0x0000000f382c7223 */ /* 0x040fe2000000002c */
[C---:B-----5:R-:W-:Y:S01]  /*0740*/  FFMA R57, R56.reuse, R24, R57 ;  /* 0x0000001838397223 */ /* 0x060fe20000000039 */
[C---:B------:R-:W-:Y:S01]  /*0750*/  FFMA R54, R56.reuse, R25, R54 ;  /* 0x0000001938367223 */ /* 0x040fe20000000036 */
[C---:B------:R-:W-:Y:S01]  /*0760*/  FFMA R53, R56.reuse, R26, R53 ;  /* 0x0000001a38357223 */ /* 0x040fe20000000035 */
[C---:B------:R-:W-:Y:S01]  /*0770*/  FFMA R52, R56.reuse, R27, R52 ;  /* 0x0000001b38347223 */ /* 0x040fe20000000034 */
[----:B------:R-:W4:Y:S01]  /*0780*/  LDS.128 R12, [0xb0] ;  /* 0x0000b000ff0c7984 */ /* 0x000f220000000c00 */
[C---:B------:R-:W-:Y:S01]  /*0790*/  FFMA R55, R56.reuse, R16, R55 ;  /* 0x0000001038377223 */ /* 0x040fe20000000037 */
[C---:B------:R-:W-:Y:S01]  /*07a0*/  FFMA R48, R56.reuse, R17, R48 ;  /* 0x0000001138307223 */ /* 0x040fe20000000030 */
[C---:B------:R-:W-:Y:S01]  /*07b0*/  FFMA R51, R56.reuse, R18, R51 ;  /* 0x0000001238337223 */ /* 0x040fe20000000033 */
[----:B------:R-:W-:Y:S01]  /*07c0*/  LDS R37, [R0.X4+0x44c] ;  /* 0x00044c0000257984 */ /* 0x000fe20000004800 */
[----:B------:R-:W-:-:S03]  /*07d0*/  FFMA R46, R56, R19, R46 ;  /* 0x00000013382e7223 */ /* 0x000fc6000000002e */
[----:B------:R-:W5:Y:S04]  /*07e0*/  LDS.128 R24, [0xc0] ;  /* 0x0000c000ff187984 */ /* 0x000f680000000c00 */
[----:B------:R-:W5:Y:S01]  /*07f0*/  LDS.128 R16, [0xe0] ;  /* 0x0000e000ff107984 */ /* 0x000f620000000c00 */
[C---:B0-----:R-:W-:Y:S01]  /*0800*/  FFMA R49, R56.reuse, R20, R49 ;  /* 0x0000001438317223 */ /* 0x041fe20000000031 */
[C---:B------:R-:W-:Y:S01]  /*0810*/  FFMA R50, R56.reuse, R21, R50 ;  /* 0x0000001538327223 */ /* 0x040fe20000000032 */
[C---:B------:R-:W-:Y:S01]  /*0820*/  FFMA R39, R56.reuse, R22, R39 ;  /* 0x0000001638277223 */ /* 0x040fe20000000027 */
[----:B------:R-:W-:Y:S02]  /*0830*/  FFMA R56, R56, R23, R38 ;  /* 0x0000001738387223 */ /* 0x000fe40000000026 */
[----:B------:R-:W0:Y:S04]  /*0840*/  LDS.128 R20, [0xd0] ;  /* 0x0000d000ff147984 */ /* 0x000e280000000c00 */
[----:B------:R-:W-:Y:S01]  /*0850*/  LDS R38, [R0.X4+0x510] ;  /* 0x0005100000267984 */ /* 0x000fe20000004800 */
[----:B-1----:R-:W-:Y:S01]  /*0860*/  FFMA R59, R28, R36, R59 ;  /* 0x000000241c3b7223 */ /* 0x002fe2000000003b */
[C---:B------:R-:W-:Y:S01]  /*0870*/  FFMA R42, R36.reuse, R29, R47 ;  /* 0x0000001d242a7223 */ /* 0x040fe2000000002f */
[C---:B------:R-:W-:Y:S01]  /*0880*/  FFMA R45, R36.reuse, R30, R45 ;  /* 0x0000001e242d7223 */ /* 0x040fe2000000002d */
[C---:B------:R-:W-:Y:S01]  /*0890*/  FFMA R44, R36.reuse, R31, R44 ;  /* 0x0000001f242c7223 */ /* 0x040fe2000000002c */
[C---:B--2---:R-:W-:Y:S01]  /*08a0*/  FFMA R57, R36.reuse, R32, R57 ;  /* 0x0000002024397223 */ /* 0x044fe20000000039 */
[----:B------:R-:W1:Y:S01]  /*08b0*/  LDS.128 R28, [0xf0] ;  /* 0x0000f000ff1c7984 */ /* 0x000e620000000c00 */
[C---:B------:R-:W-:Y:S01]  /*08c0*/  FFMA R54, R36.reuse, R33, R54 ;  /* 0x0000002124367223 */ /* 0x040fe20000000036 */
[C---:B------:R-:W-:Y:S01]  /*08d0*/  FFMA R53, R36.reuse, R34, R53 ;  /* 0x0000002224357223 */ /* 0x040fe20000000035 */
[C---:B------:R-:W-:Y:S01]  /*08e0*/  FFMA R52, R36.reuse, R35, R52 ;  /* 0x0000002324347223 */ /* 0x040fe20000000034 */
[C---:B---3--:R-:W-:Y:S01]  /*08f0*/  FFMA R55, R36.reuse, R8, R55 ;  /* 0x0000000824377223 */ /* 0x048fe20000000037 */
[C---:B------:R-:W-:Y:S01]  /*0900*/  FFMA R48, R36.reuse, R9, R48 ;  /* 0x0000000924307223 */ /* 0x040fe20000000030 */
[C---:B------:R-:W-:Y:S01]  /*0910*/  FFMA R51, R36.reuse, R10, R51 ;  /* 0x0000000a24337223 */ /* 0x040fe20000000033 */
[C---:B------:R-:W-:Y:S01]  /*0920*/  FFMA R46, R36.reuse, R11, R46 ;  /* 0x0000000b242e7223 */ /* 0x040fe2000000002e */
[----:B------:R-:W2:Y:S01]  /*0930*/  LDS.128 R32, [0x100] ;  /* 0x00010000ff207984 */ /* 0x000ea20000000c00 */
[C---:B----4-:R-:W-:Y:S01]  /*0940*/  FFMA R49, R36.reuse, R12, R49 ;  /* 0x0000000c24317223 */ /* 0x050fe20000000031 */
[C---:B------:R-:W-:Y:S01]  /*0950*/  FFMA R50, R36.reuse, R13, R50 ;  /* 0x0000000d24327223 */ /* 0x040fe20000000032 */
[C---:B------:R-:W-:Y:S01]  /*0960*/  FFMA R39, R36.reuse, R14, R39 ;  /* 0x0000000e24277223 */ /* 0x040fe20000000027 */
[----:B------:R-:W3:Y:S01]  /*0970*/  LDS.128 R8, [0x120] ;  /* 0x00012000ff087984 */ /* 0x000ee20000000c00 */
[----:B------:R-:W-:-:S03]  /*0980*/  FFMA R56, R36, R15, R56 ;  /* 0x0000000f24387223 */ /* 0x000fc60000000038 */
[----:B------:R-:W4:Y:S01]  /*0990*/  LDS.128 R12, [0x110] ;  /* 0x00011000ff0c7984 */ /* 0x000f220000000c00 */
[----:B-----5:R-:W-:Y:S01]  /*09a0*/  FFMA R59, R24, R37, R59 ;  /* 0x00000025183b7223 */ /* 0x020fe2000000003b */
[C---:B------:R-:W-:Y:S01]  /*09b0*/  FFMA R47, R37.reuse, R25, R42 ;  /* 0x00000019252f7223 */ /* 0x040fe2000000002a */
[C---:B------:R-:W-:Y:S01]  /*09c0*/  FFMA R45, R37.reuse, R26, R45 ;  /* 0x0000001a252d7223 */ /* 0x040fe2000000002d */
[C---:B------:R-:W-:Y:S01]  /*09d0*/  FFMA R44, R37.reuse, R27, R44 ;  /* 0x0000001b252c7223 */ /* 0x040fe2000000002c */
[C---:B------:R-:W-:Y:S01]  /*09e0*/  FFMA R57, R37.reuse, R16, R57 ;  /* 0x0000001025397223 */ /* 0x040fe20000000039 */
[C---:B------:R-:W-:Y:S01]  /*09f0*/  FFMA R54, R37.reuse, R17, R54 ;  /* 0x0000001125367223 */ /* 0x040fe20000000036 */
[C---:B------:R-:W-:Y:S01]  /*0a00*/  FFMA R53, R37.reuse, R18, R53 ;  /* 0x0000001225357223 */ /* 0x040fe20000000035 */
[C---:B------:R-:W-:Y:S01]  /*0a10*/  FFMA R52, R37.reuse, R19, R52 ;  /* 0x0000001325347223 */ /* 0x040fe20000000034 */
[----:B------:R-:W5:Y:S01]  /*0a20*/  LDS.128 R24, [0x130] ;  /* 0x00013000ff187984 */ /* 0x000f620000000c00 */
[C---:B0-----:R-:W-:Y:S01]  /*0a30*/  FFMA R55, R37.reuse, R20, R55 ;  /* 0x0000001425377223 */ /* 0x041fe20000000037 */
[C---:B------:R-:W-:Y:S01]  /*0a40*/  FFMA R48, R37.reuse, R21, R48 ;  /* 0x0000001525307223 */ /* 0x040fe20000000030 */
[C---:B------:R-:W-:Y:S01]  /*0a50*/  FFMA R51, R37.reuse, R22, R51 ;  /* 0x0000001625337223 */ /* 0x040fe20000000033 */
[----:B------:R-:W-:Y:S01]  /*0a60*/  LDS R36, [R0.X4+0x5d4] ;  /* 0x0005d40000247984 */ /* 0x000fe20000004800 */
[----:B------:R-:W-:-:S03]  /*0a70*/  FFMA R46, R37, R23, R46 ;  /* 0x00000017252e7223 */ /* 0x000fc6000000002e */
[----:B------:R-:W0:Y:S04]  /*0a80*/  LDS.128 R16, [0x140] ;  /* 0x00014000ff107984 */ /* 0x000e280000000c00 */
[----:B------:R-:W0:Y:S01]  /*0a90*/  LDS.128 R20, [0x160] ;  /* 0x00016000ff147984 */ /* 0x000e220000000c00 */
[C---:B-1----:R-:W-:Y:S01]  /*0aa0*/  FFMA R49, R37.reuse, R28, R49 ;  /* 0x0000001c25317223 */ /* 0x042fe20000000031 */
[C---:B------:R-:W-:Y:S01]  /*0ab0*/  FFMA R50, R37.reuse, R29, R50 ;  /* 0x0000001d25327223 */ /* 0x040fe20000000032 */
[C---:B------:R-:W-:Y:S01]  /*0ac0*/  FFMA R39, R37.reuse, R30, R39 ;  /* 0x0000001e25277223 */ /* 0x040fe20000000027 */
[----:B------:R-:W-:Y:S01]  /*0ad0*/  FFMA R56, R37, R31, R56 ;  /* 0x0000001f25387223 */ /* 0x000fe20000000038 */
[----:B------:R-:W-:Y:S01]  /*0ae0*/  LDS R42, [R0.X4+0x698] ;  /* 0x00069800002a7984 */ /* 0x000fe20000004800 */
[----:B--2---:R-:W-:Y:S01]  /*0af0*/  FFMA R37, R32, R38, R59 ;  /* 0x0000002620257223 */ /* 0x004fe2000000003b */
[C---:B------:R-:W-:Y:S01]  /*0b00*/  FFMA R47, R38.reuse, R33, R47 ;  /* 0x00000021262f7223 */ /* 0x040fe2000000002f */
[C---:B------:R-:W-:Y:S01]  /*0b10*/  FFMA R45, R38.reuse, R34, R45 ;  /* 0x00000022262d7223 */ /* 0x040fe2000000002d */
[C---:B------:R-:W-:Y:S01]  /*0b20*/  FFMA R44, R38.reuse, R35, R44 ;  /* 0x00000023262c7223 */ /* 0x040fe2000000002c */
[C---:B---3--:R-:W-:Y:S01]  /*0b30*/  FFMA R57, R38.reuse, R8, R57 ;  /* 0x0000000826397223 */ /* 0x048fe20000000039 */
[C---:B------:R-:W-:Y:S01]  /*0b40*/  FFMA R54, R38.reuse, R9, R54 ;  /* 0x0000000926367223 */ /* 0x040fe20000000036 */
[C---:B------:R-:W-:Y:S01]  /*0b50*/  FFMA R53, R38.reuse, R10, R53 ;  /* 0x0000000a26357223 */ /* 0x040fe20000000035 */
[C---:B------:R-:W-:Y:S01]  /*0b60*/  FFMA R52, R38.reuse, R11, R52 ;  /* 0x0000000b26347223 */ /* 0x040fe20000000034 */
[----:B------:R-:W1:Y:S01]  /*0b70*/  LDS.128 R28, [0x150] ;  /* 0x00015000ff1c7984 */ /* 0x000e620000000c00 */
[C---:B----4-:R-:W-:Y:S01]  /*0b80*/  FFMA R55, R38.reuse, R12, R55 ;  /* 0x0000000c26377223 */ /* 0x050fe20000000037 */
[C---:B------:R-:W-:Y:S01]  /*0b90*/  FFMA R48, R38.reuse, R13, R48 ;  /* 0x0000000d26307223 */ /* 0x040fe20000000030 */
[C---:B------:R-:W-:Y:S01]  /*0ba0*/  FFMA R51, R38.reuse, R14, R51 ;  /* 0x0000000e26337223 */ /* 0x040fe20000000033 */
[----:B------:R-:W2:Y:S01]  /*0bb0*/  LDS.128 R32, [0x170] ;  /* 0x00017000ff207984 */ /* 0x000ea20000000c00 */
[----:B------:R-:W-:-:S03]  /*0bc0*/  FFMA R46, R38, R15, R46 ;  /* 0x0000000f262e7223 */ /* 0x000fc6000000002e */
[----:B------:R-:W3:Y:S01]  /*0bd0*/  LDS.128 R8, [0x180] ;  /* 0x00018000ff087984 */ /* 0x000ee20000000c00 */
[C---:B-----5:R-:W-:Y:S01]  /*0be0*/  FFMA R49, R38.reuse, R24, R49 ;  /* 0x0000001826317223 */ /* 0x060fe20000000031 */
[C---:B------:R-:W-:Y:S01]  /*0bf0*/  FFMA R50, R38.reuse, R25, R50 ;  /* 0x0000001926327223 */ /* 0x040fe20000000032 */
[C---:B------:R-:W-:Y:S01]  /*0c00*/  FFMA R39, R38.reuse, R26, R39 ;  /* 0x0000001a26277223 */ /* 0x040fe20000000027 */
[----:B------:R-:W-:Y:S01]  /*0c10*/  FFMA R38, R38, R27, R56 ;  /* 0x0000001b26267223 */ /* 0x000fe20000000038 */
[----:B------:R-:W4:Y:S04]  /*0c20*/  LDS.128 R12, [0x1a0] ;  /* 0x0001a000ff0c7984 */ /* 0x000f280000000c00 */
[----:B------:R-:W-:Y:S01]  /*0c30*/  LDS R56, [R0.X4+0x75c] ;  /* 0x00075c0000387984 */ /* 0x000fe20000004800 */
[----:B0-----:R-:W-:Y:S01]  /*0c40*/  FFMA R37, R16, R36, R37 ;  /* 0x0000002410257223 */ /* 0x001fe20000000025 */
[C---:B------:R-:W-:Y:S01]  /*0c50*/  FFMA R47, R36.reuse, R17, R47 ;  /* 0x00000011242f7223 */ /* 0x040fe2000000002f */
[C---:B------:R-:W-:Y:S01]  /*0c60*/  FFMA R45, R36.reuse, R18, R45 ;  /* 0x00000012242d7223 */ /* 0x040fe2000000002d */
[C---:B------:R-:W-:Y:S01]  /*0c70*/  FFMA R44, R36.reuse, R19, R44 ;  /* 0x00000013242c7223 */ /* 0x040fe2000000002c */
[C---:B------:R-:W-:Y:S01]  /*0c80*/  FFMA R57, R36.reuse, R20, R57 ;  /* 0x0000001424397223 */ /* 0x040fe20000000039 */
[C---:B------:R-:W-:Y:S01]  /*0c90*/  FFMA R54, R36.reuse, R21, R54 ;  /* 0x0000001524367223 */ /* 0x040fe20000000036 */
[C---:B------:R-:W-:Y:S01]  /*0ca0*/  FFMA R53, R36.reuse, R22, R53 ;  /* 0x0000001624357223 */ /* 0x040fe20000000035 */
[C---:B------:R-:W-:Y:S01]  /*0cb0*/  FFMA R52, R36.reuse, R23, R52 ;  /* 0x0000001724347223 */ /* 0x040fe20000000034 */
[----:B------:R-:W0:Y:S04]  /*0cc0*/  LDS.128 R16, [0x190] ;  /* 0x00019000ff107984 */ /* 0x000e280000000c00 */
[----:B------:R-:W5:Y:S04]  /*0cd0*/  LDS.128 R20, [0x1b0] ;  /* 0x0001b000ff147984 */ /* 0x000f680000000c00 */
[----:B------:R-:W5:Y:S01]  /*0ce0*/  LDS.128 R24, [0x1c0] ;  /* 0x0001c000ff187984 */ /* 0x000f620000000c00 */
[C---:B-1----:R-:W-:Y:S01]  /*0cf0*/  FFMA R55, R36.reuse, R28, R55 ;  /* 0x0000001c24377223 */ /* 0x042fe20000000037 */
[C---:B------:R-:W-:Y:S01]  /*0d00*/  FFMA R48, R36.reuse, R29, R48 ;  /* 0x0000001d24307223 */ /* 0x040fe20000000030 */
[C---:B------:R-:W-:Y:S01]  /*0d10*/  FFMA R51, R36.reuse, R30, R51 ;  /* 0x0000001e24337223 */ /* 0x040fe20000000033 */
[C---:B------:R-:W-:Y:S01]  /*0d20*/  FFMA R46, R36.reuse, R31, R46 ;  /* 0x0000001f242e7223 */ /* 0x040fe2000000002e */
[C---:B--2---:R-:W-:Y:S01]  /*0d30*/  FFMA R49, R36.reuse, R32, R49 ;  /* 0x0000002024317223 */ /* 0x044fe20000000031 */
[C---:B------:R-:W-:Y:S01]  /*0d40*/  FFMA R50, R36.reuse, R33, R50 ;  /* 0x0000002124327223 */ /* 0x040fe20000000032 */
[C---:B------:R-:W-:Y:S01]  /*0d50*/  FFMA R59, R36.reuse, R34, R39 ;  /* 0x00000022243b7223 */ /* 0x040fe20000000027 */
[----:B------:R-:W-:Y:S01]  /*0d60*/  FFMA R58, R36, R35, R38 ;  /* 0x00000023243a7223 */ /* 0x000fe20000000026 */
[----:B---3--:R-:W-:Y:S01]  /*0d70*/  FFMA R61, R8, R42, R37 ;  /* 0x0000002a083d7223 */ /* 0x008fe20000000025 */
[----:B------:R-:W1:Y:S01]  /*0d80*/  LDS.128 R28, [0x1e0] ;  /* 0x0001e000ff1c7984 */ /* 0x000e620000000c00 */
        /* <DEDUP_REMOVED lines=8> */
[C---:B------:R-:W-:Y:S01]  /*0e10*/  FFMA R52, R42.reuse, R15, R52 ;  /* 0x0000000f2a347223 */ /* 0x040fe20000000034 */
[C---:B0-----:R-:W-:Y:S01]  /*0e20*/  FFMA R55, R42.reuse, R16, R55 ;  /* 0x000000102a377223 */ /* 0x041fe20000000037 */
[C---:B------:R-:W-:Y:S01]  /*0e30*/  FFMA R48, R42.reuse, R17, R48 ;  /* 0x000000112a307223 */ /* 0x040fe20000000030 */
[C---:B------:R-:W-:Y:S01]  /*0e40*/  FFMA R51, R42.reuse, R18, R51 ;  /* 0x000000122a337223 */ /* 0x040fe20000000033 */
[C---:B------:R-:W-:Y:S01]  /*0e50*/  FFMA R46, R42.reuse, R19, R46 ;  /* 0x000000132a2e7223 */ /* 0x040fe2000000002e */
[C---:B-----5:R-:W-:Y:S01]  /*0e60*/  FFMA R49, R42.reuse, R20, R49 ;  /* 0x000000142a317223 */ /* 0x060fe20000000031 */
[C---:B------:R-:W-:Y:S01]  /*0e70*/  FFMA R50, R42.reuse, R21, R50 ;  /* 0x000000152a327223 */ /* 0x040fe20000000032 */
[C---:B------:R-:W-:Y:S01]  /*0e80*/  FFMA R9, R42.reuse, R22, R59 ;  /* 0x000000162a097223 */ /* 0x040fe2000000003b */
[----:B------:R-:W-:Y:S01]  /*0e90*/  FFMA R42, R42, R23, R58 ;  /* 0x000000172a2a7223 */ /* 0x000fe2000000003a */
[----:B------:R-:W-:Y:S01]  /*0ea0*/  FFMA R59, R24, R56, R61 ;  /* 0x00000038183b7223 */ /* 0x000fe2000000003d */
[C---:B------:R-:W-:Y:S01]  /*0eb0*/  FFMA R47, R56.reuse, R25, R47 ;  /* 0x00000019382f7223 */ /* 0x040fe2000000002f */
[C---:B------:R-:W-:Y:S01]  /*0ec0*/  FFMA R45, R56.reuse, R26, R45 ;  /* 0x0000001a382d7223 */ /* 0x040fe2000000002d */
[C---:B------:R-:W-:Y:S01]  /*0ed0*/  FFMA R44, R56.reuse, R27, R44 ;  /* 0x0000001b382c7223 */ /* 0x040fe2000000002c */
[C---:B-1----:R-:W-:Y:S01]  /*0ee0*/  FFMA R57, R56.reuse, R28, R57 ;  /* 0x0000001c38397223 */ /* 0x042fe20000000039 */
        /* <DEDUP_REMOVED lines=10> */
[----:B------:R-:W-:Y:S01]  /*0f90*/  FFMA R46, R56, R35, R46 ;  /* 0x00000023382e7223 */ /* 0x000fe2000000002e */
[----:B------:R-:W-:Y:S05]  /*0fa0*/  @P0 BRA `(.L_x_34) ;  /* 0xfffff2f000000947 */ /* 0x000fea000383ffff */
[----:B------:R-:W-:Y:S01]  /*0fb0*/  MOV R3, 0x4 ;  /* 0x0000000400037802 */ /* 0x000fe20000000f00 */
[----:B------:R-:W-:-:S04]  /*0fc0*/  IMAD R2, R40, 0x310, R43 ;  /* 0x0000031028027824 */ /* 0x000fc800078e022b */
        /* <DEDUP_REMOVED lines=18> */
.L_x_35:
        /* <DEDUP_REMOVED lines=9> */
.L_x_121:


//--------------------- .text.tvmgen_default_fused_nn_contrib_conv2d_winograd_without_weight_transform_add_nn_relu_2_kernel_2 --------------------------
	.section	.text.tvmgen_default_fused_nn_contrib_conv2d_winograd_without_weight_transform_add_nn_relu_2_kernel_2,"ax",@progbits
	.sectioninfo	@"SHI_REGISTERS=29"
	.align	128
        .global         tvmgen_default_fused_nn_contrib_conv2d_winograd_without_weight_transform_add_nn_relu_2_kernel_2
        .type           tvmgen_default_fused_nn_contrib_conv2d_winograd_without_weight_transform_add_nn_relu_2_kernel_2,@function
        .size           tvmgen_default_fused_nn_contrib_conv2d_winograd_without_weight_transform_add_nn_relu_2_kernel_2,(.L_x_122 - tvmgen_default_fused_nn_contrib_conv2d_winograd_without_weight_transform_add_nn_relu_2_kernel_2)
        .other          tvmgen_default_fused_nn_contrib_conv2d_winograd_without_weight_transform_add_nn_relu_2_kernel_2,@"STO_CUDA_ENTRY STV_DEFAULT"
tvmgen_default_fused_nn_contrib_conv2d_winograd_without_weight_transform_add_nn_relu_2_kernel_2:
.text.tvmgen_default_fused_nn_contrib_conv2d_winograd_without_weight_transform_add_nn_relu_2_kernel_2:
[----:B------:R-:W-:Y:S02]  /*0000*/  MOV R1, c[0x0][0x28] ;  /* 0x00000a0000017a02 */ /* 0x000fe40000000f00 */
[----:B------:R-:W0:Y:S01]  /*0010*/  S2R R7, SR_CTAID.X ;  /* 0x0000000000077919 */ /* 0x000e220000002500 */
[----:B------:R-:W-:Y:S01]  /*0020*/  MOV R6, RZ ;  /* 0x000000ff00067202 */ /* 0x000fe20000000f00 */
[----:B------:R-:W-:Y:S02]  /*0030*/  ULDC.64 UR4, c[0x0][0x118] ;  /* 0x0000460000047ab9 */ /* 0x000fe40000000a00 */
[----:B------:R-:W0:Y:S02]  /*0040*/  S2R R2, SR_TID.X ;  /* 0x0000000000027919 */ /* 0x000e240000002100 */
[----:B0-----:R-:W-:-:S05]  /*0050*/  LEA R3, R7, R2, 0x7 ;  /* 0x0000000207037211 */ /* 0x001fca00078e38ff */
[----:B------:R-:W-:-:S04]  /*0060*/  IMAD R4, R7, -0x62, R3 ;  /* 0xffffff9e07047824 */ /* 0x000fc800078e0203 */
[----:B------:R-:W-:-:S04]  /*0070*/  IMAD.HI R0, R4, 0x5397829d, RZ ;  /* 0x5397829d04007827 */ /* 0x000fc800078e02ff */
[----:B------:R-:W-:Y:S01]  /*0080*/  IMAD R7, R7, -0x1c, R4 ;  /* 0xffffffe407077824 */ /* 0x000fe200078e0204 */
[----:B------:R-:W-:-:S03]  /*0090*/  SHF.R.U32.HI R5, RZ, 0x1f, R0 ;  /* 0x0000001fff057819 */ /* 0x000fc60000011600 */
[----:B------:R-:W-:Y:S01]  /*00a0*/  IMAD.HI R6, R7, -0x6db6db6d, R6 ;  /* 0x9249249307067827 */ /* 0x000fe200078e0206 */
[----:B------:R-:W-:-:S03]  /*00b0*/  LEA.HI.SX32 R5, R0, R5, 0x1c ;  /* 0x0000000500057211 */ /* 0x000fc600078fe2ff */
[----:B------:R-:W-:Y:S01]  /*00c0*/  IMAD.HI R0, R3, 0x5397829d, RZ ;  /* 0x5397829d03007827 */ /* 0x000fe200078e02ff */
[----:B------:R-:W-:-:S03]  /*00d0*/  SHF.R.U32.HI R13, RZ, 0x1f, R6 ;  /* 0x0000001fff0d7819 */ /* 0x000fc60000011606 */
[----:B------:R-:W-:Y:S01]  /*00e0*/  IMAD R5, R5, -0x31, R4 ;  /* 0xffffffcf05057824 */ /* 0x000fe200078e0204 */
[----:B------:R-:W-:Y:S02]  /*00f0*/  MOV R4, RZ ;  /* 0x000000ff00047202 */ /* 0x000fe40000000f00 */
[----:B------:R-:W-:Y:S02]  /*0100*/  SHF.R.U32.HI R9, RZ, 0x1f, R0 ;  /* 0x0000001fff097819 */ /* 0x000fe40000011600 */
[----:B------:R-:W-:Y:S01]  /*0110*/  LEA.HI.SX32 R13, R6, R13, 0x1e ;  /* 0x0000000d060d7211 */ /* 0x000fe200078ff2ff */
[----:B------:R-:W-:Y:S01]  /*0120*/  IMAD.HI R2, R5, -0x6db6db6d, R4 ;  /* 0x9249249305027827 */ /* 0x000fe200078e0204 */
[----:B------:R-:W-:Y:S02]  /*0130*/  LEA.HI.SX32 R23, R0, R9, 0x1c ;  /* 0x0000000900177211 */ /* 0x000fe400078fe2ff */
[----:B------:R-:W-:Y:S01]  /*0140*/  MOV R0, 0x4 ;  /* 0x0000000400007802 */ /* 0x000fe20000000f00 */
[----:B------:R-:W-:Y:S01]  /*0150*/  IMAD R22, R13, -0x7, R7 ;  /* 0xfffffff90d167824 */ /* 0x000fe200078e0207 */
[----:B------:R-:W-:Y:S01]  /*0160*/  SHF.R.U32.HI R11, RZ, 0x1f, R2 ;  /* 0x0000001fff0b7819 */ /* 0x000fe20000011602 */
[----:B------:R-:W-:-:S03]  /*0170*/  IMAD R9, R23, 0x31, R5 ;  /* 0x0000003117097824 */ /* 0x000fc600078e0205 */
[----:B------:R-:W-:-:S05]  /*0180*/  LEA.HI.SX32 R11, R2, R11, 0x1e ;  /* 0x0000000b020b7211 */ /* 0x000fca00078ff2ff */
[----:B------:R-:W-:-:S05]  /*0190*/  IMAD R11, R11, 0x7, -R5 ;  /* 0x000000070b0b7824 */ /* 0x000fca00078e0a05 */
[----:B------:R-:W-:-:S05]  /*01a0*/  IADD3 R5, R11, R9, R22 ;  /* 0x000000090b057210 */ /* 0x000fca0007ffe016 */
[----:B------:R-:W-:-:S05]  /*01b0*/  IMAD.WIDE R4, R5, R0, c[0x0][0x168] ;  /* 0x00005a0005047625 */ /* 0x000fca00078e0200 */
[----:B------:R-:W2:Y:S04]  /*01c0*/  LDG.E.CONSTANT R25, [R4.64+0xc400] ;  /* 0x00c4000404197981 */ /* 0x000ea8000c1e9900 */
[----:B------:R-:W3:Y:S04]  /*01d0*/  LDG.E.CONSTANT R24, [R4.64] ;  /* 0x0000000404187981 */ /* 0x000ee8000c1e9900 */
[----:B------:R-:W4:Y:S04]  /*01e0*/  LDG.E.CONSTANT R19, [R4.64+0x31000] ;  /* 0x0310000404137981 */ /* 0x000f28000c1e9900 */
[----:B------:R-:W5:Y:S04]  /*01f0*/  LDG.E.CONSTANT R18, [R4.64+0x3d400] ;  /* 0x03d4000404127981 */ /* 0x000f68000c1e9900 */
[----:B------:R0:W5:Y:S04]  /*0200*/  LDG.E.CONSTANT R21, [R4.64+0x18800] ;  /* 0x0188000404157981 */ /* 0x000168000c1e9900 */
        /* <DEDUP_REMOVED lines=8> */
[----:B------:R0:W5:Y:S01]  /*0290*/  LDG.E.CONSTANT R11, [R4.64+0x9f400] ;  /* 0x09f40004040b7981 */ /* 0x000162000c1e9900 */
[----:B------:R-:W-:-:S03]  /*02a0*/  IMAD.WIDE R6, R23, R0, c[0x0][0x170] ;  /* 0x00005c0017067625 */ /* 0x000fc600078e0200 */
[----:B------:R0:W5:Y:S04]  /*02b0*/  LDG.E.CONSTANT R8, [R4.64+0xab800] ;  /* 0x0ab8000404087981 */ /* 0x000168000c1e9900 */
[----:B------:R0:W5:Y:S04]  /*02c0*/  LDG.E.CONSTANT R14, [R4.64+0xb7c00] ;  /* 0x0b7c0004040e7981 */ /* 0x000168000c1e9900 */
[----:B------:R1:W5:Y:S01]  /*02d0*/  LDG.E.CONSTANT R6, [R6.64] ;  /* 0x0000000406067981 */ /* 0x000362000c1e9900 */
[----:B------:R-:W-:-:S05]  /*02e0*/  MOV R2, RZ ;  /* 0x000000ff00027202 */ /* 0x000fca0000000f00 */
[----:B------:R-:W-:-:S05]  /*02f0*/  IMAD.HI R2, R3, -0x6db6db6d, R2 ;  /* 0x9249249303027827 */ /* 0x000fca00078e0202 */
[----:B------:R-:W-:-:S04]  /*0300*/  SHF.R.U32.HI R3, RZ, 0x1f, R2 ;  /* 0x0000001fff037819 */ /* 0x000fc80000011602 */
[----:B------:R-:W-:-:S05]  /*0310*/  LEA.HI.SX32 R3, R2, R3, 0x1e ;  /* 0x0000000302037211 */ /* 0x000fca00078ff2ff */
[----:B------:R-:W-:Y:S01]  /*0320*/  IMAD R2, R3, 0xe, R22 ;  /* 0x0000000e03027824 */ /* 0x000fe200078e0216 */
[----:B--2---:R-:W-:Y:S01]  /*0330*/  FADD R22, RZ, -R25 ;  /* 0x80000019ff167221 */ /* 0x004fe20000000000 */
[----:B---3--:R-:W-:Y:S01]  /*0340*/  FADD R24, RZ, R24 ;  /* 0x00000018ff187221 */ /* 0x008fe20000000000 */
[----:B----4-:R-:W-:Y:S01]  /*0350*/  FADD R23, RZ, -R19 ;  /* 0x80000013ff177221 */ /* 0x010fe20000000000 */
[----:B-----5:R-:W-:Y:S02]  /*0360*/  FADD R26, RZ, R18 ;  /* 0x00000012ff1a7221 */ /* 0x020fe40000000000 */
[----:B------:R-:W-:Y:S01]  /*0370*/  FADD R24, R24, R25 ;  /* 0x0000001918187221 */ /* 0x000fe20000000000 */
[----:B0-----:R-:W-:Y:S01]  /*0380*/  FADD R4, -R18, R23 ;  /* 0x0000001712047221 */ /* 0x001fe20000000100 */
[----:B------:R-:W-:Y:S01]  /*0390*/  FADD R3, R21, R22 ;  /* 0x0000001615037221 */ /* 0x000fe20000000000 */
[----:B------:R-:W-:Y:S01]  /*03a0*/  FADD R5, -R17, R26 ;  /* 0x0000001a11057221 */ /* 0x000fe20000000100 */
[----:B------:R-:W-:-:S02]  /*03b0*/  FADD R24, R24, R21 ;  /* 0x0000001518187221 */ /* 0x000fc40000000000 */
[----:B------:R-:W-:Y:S01]  /*03c0*/  FADD R3, R3, R20 ;  /* 0x0000001403037221 */ /* 0x000fe20000000000 */
[----:B------:R-:W-:Y:S01]  /*03d0*/  FADD R20, -R17, R4 ;  /* 0x0000000411147221 */ /* 0x000fe20000000100 */
[----:B-1----:R-:W-:Y:S01]  /*03e0*/  FADD R7, -R16, R5 ;  /* 0x0000000510077221 */ /* 0x002fe20000000100 */
[----:B------:R-:W-:Y:S01]  /*03f0*/  FADD R19, R24, R19 ;  /* 0x0000001318137221 */ /* 0x000fe20000000000 */
[----:B------:R-:W-:Y:S01]  /*0400*/  FADD R4, -R18, R3 ;  /* 0x0000000312047221 */ /* 0x000fe20000000100 */
[----:B------:R-:W-:Y:S01]  /*0410*/  FADD R5, R15, R20 ;  /* 0x000000140f057221 */ /* 0x000fe20000000000 */
[C---:B------:R-:W-:Y:S01]  /*0420*/  FADD R7, -R12.reuse, R7 ;  /* 0x000000070c077221 */ /* 0x040fe20000000100 */
[----:B------:R-:W-:Y:S01]  /*0430*/  FADD R18, R19, R18 ;  /* 0x0000001213127221 */ /* 0x000fe20000000000 */
        /* <DEDUP_REMOVED lines=8> */
[----:B------:R-:W-:Y:S01]  /*04c0*/  FADD R3, -R12, R3 ;  /* 0x000000030c037221 */ /* 0x000fe20000000100 */
[----:B------:R-:W-:Y:S01]  /*04d0*/  FADD R16, R4, R13 ;  /* 0x0000000d04107221 */ /* 0x000fe20000000000 */
[----:B------:R-:W-:Y:S01]  /*04e0*/  FADD R5, -R11, R20 ;  /* 0x000000140b057221 */ /* 0x000fe20000000100 */
        /* <DEDUP_REMOVED lines=8> */
[----:B------:R-:W-:Y:S01]  /*0570*/  SHF.L.U32 R3, R2, 0x1, RZ ;  /* 0x0000000102037819 */ /* 0x000fe200000006ff */
[--C-:B------:R-:W-:Y:S01]  /*0580*/  FADD R15, R15, R6.reuse ;  /* 0x000000060f0f7221 */ /* 0x100fe20000000000 */
[--C-:B------:R-:W-:Y:S01]  /*0590*/  FADD R9, R9, R6.reuse ;  /* 0x0000000609097221 */ /* 0x100fe20000000000 */
[--C-:B------:R-:W-:Y:S01]  /*05a0*/  FADD R11, R11, R6.reuse ;  /* 0x000000060b0b7221 */ /* 0x100fe20000000000 */
[----:B------:R-:W-:Y:S01]  /*05b0*/  FADD R5, R5, R6 ;  /* 0x0000000605057221 */ /* 0x000fe20000000000 */
[----:B------:R-:W-:Y:S01]  /*05c0*/  IMAD.WIDE R2, R3, R0, c[0x0][0x160] ;  /* 0x0000580003027625 */ /* 0x000fe200078e0200 */
[----:B------:R-:W-:-:S02]  /*05d0*/  FMNMX R15, RZ, R15, !PT ;  /* 0x0000000fff0f7209 */ /* 0x000fc40007800000 */
[----:B------:R-:W-:Y:S02]  /*05e0*/  FMNMX R9, RZ, R9, !PT ;  /* 0x00000009ff097209 */ /* 0x000fe40007800000 */
[----:B------:R-:W-:Y:S02]  /*05f0*/  FMNMX R11, RZ, R11, !PT ;  /* 0x0000000bff0b7209 */ /* 0x000fe40007800000 */
[----:B------:R-:W-:Y:S01]  /*0600*/  FMNMX R5, RZ, R5, !PT ;  /* 0x00000005ff057209 */ /* 0x000fe20007800000 */
[----:B------:R-:W-:Y:S04]  /*0610*/  STG.E [R2.64], R15 ;  /* 0x0000000f02007986 */ /* 0x000fe8000c101904 */
[----:B------:R-:W-:Y:S04]  /*0620*/  STG.E [R2.64+0x4], R9 ;  /* 0x0000040902007986 */ /* 0x000fe8000c101904 */
[----:B------:R-:W-:Y:S04]  /*0630*/  STG.E [R2.64+0x38], R11 ;  /* 0x0000380b02007986 */ /* 0x000fe8000c101904 */
[----:B------:R-:W-:Y:S01]  /*0640*/  STG.E [R2.64+0x3c], R5 ;  /* 0x00003c0502007986 */ /* 0x000fe2000c101904 */
[----:B------:R-:W-:Y:S05]  /*0650*/  EXIT ;  /* 0x000000000000794d */ /* 0x000fea0003800000 */
.L_x_36:
        /* <DEDUP_REMOVED lines=10> */
.L_x_122:


//--------------------- .text.tvmgen_default_fused_nn_dense_add_kernel --------------------------
	.section	.text.tvmgen_default_fused_nn_dense_add_kernel,"ax",@progbits
	.sectionflags	@"SHF_BARRIERS=1"
	.sectioninfo	@"SHI_REGISTERS=62"
	.align	128
        .global         tvmgen_default_fused_nn_dense_add_kernel
        .type           tvmgen_default_fused_nn_dense_add_kernel,@function
        .size           tvmgen_default_fused_nn_dense_add_kernel,(.L_x_123 - tvmgen_default_fused_nn_dense_add_kernel)
        .other          tvmgen_default_fused_nn_dense_add_kernel,@"STO_CUDA_ENTRY STV_DEFAULT"
tvmgen_default_fused_nn_dense_add_kernel:
.text.tvmgen_default_fused_nn_dense_add_kernel:
[----:B------:R-:W-:Y:S02]  /*0000*/  MOV R1, c[0x0][0x28] ;  /* 0x00000a0000017a02 */ /* 0x000fe40000000f00 */
[----:B------:R-:W0:Y:S01]  /*0010*/  S2R R9, SR_TID.X ;  /* 0x0000000000097919 */ /* 0x000e220000002100 */
[----:B------:R-:W-:Y:S01]  /*0020*/  MOV R7, 0x4 ;  /* 0x0000000400077802 */ /* 0x000fe20000000f00 */
[----:B------:R-:W-:Y:S02]  /*0030*/  ULDC.64 UR4, c[0x0][0x118] ;  /* 0x0000460000047ab9 */ /* 0x000fe40000000a00 */
[----:B------:R-:W1:Y:S02]  /*0040*/  S2R R6, SR_CTAID.X ;  /* 0x0000000000067919 */ /* 0x000e640000002500 */
[----:B0-----:R-:W-:Y:S01]  /*0050*/  IMAD.WIDE R4, R9, R7, c[0x0][0x168] ;  /* 0x00005a0009047625 */ /* 0x001fe200078e0207 */
[----:B-1----:R-:W-:-:S04]  /*0060*/  LEA R2, R6, R9, 0xb ;  /* 0x0000000906027211 */ /* 0x002fc800078e58ff */
[----:B------:R-:W2:Y:S01]  /*0070*/  LDG.E.CONSTANT R43, [R4.64] ;  /* 0x00000004042b7981 */ /* 0x000ea2000c1e9900 */
[----:B------:R-:W-:-:S03]  /*0080*/  IMAD.WIDE R2, R2, R7, c[0x0][0x170] ;  /* 0x00005c0002027625 */ /* 0x000fc600078e0207 */
[----:B------:R-:W3:Y:S04]  /*0090*/  LDG.E.CONSTANT R42, [R4.64+0x100] ;  /* 0x00010004042a7981 */ /* 0x000ee8000c1e9900 */
[----:B------:R-:W2:Y:S04]  /*00a0*/  LDG.E.CONSTANT R0, [R2.64] ;  /* 0x0000000402007981 */ /* 0x000ea8000c1e9900 */
[----:B------:R-:W3:Y:S04]  /*00b0*/  LDG.E.CONSTANT R45, [R2.64+0x100] ;  /* 0x00010004022d7981 */ /* 0x000ee8000c1e9900 */
[----:B------:R-:W4:Y:S04]  /*00c0*/  LDG.E.CONSTANT R54, [R4.64+0x200] ;  /* 0x0002000404367981 */ /* 0x000f28000c1e9900 */
        /* <DEDUP_REMOVED lines=44> */
[----:B------:R0:W5:Y:S01]  /*0390*/  LDG.E.CONSTANT R59, [R2.64+0x1f00] ;  /* 0x001f0004023b7981 */ /* 0x000162000c1e9900 */
[----:B--2---:R-:W-:-:S03]  /*03a0*/  FFMA R0, R0, R43, RZ ;  /* 0x0000002b00007223 */ /* 0x004fc600000000ff */
[----:B------:R-:W2:Y:S01]  /*03b0*/  LDG.E.CONSTANT R43, [R4.64+0x1900] ;  /* 0x00190004042b7981 */ /* 0x000ea2000c1e9900 */
[----:B---3--:R-:W-:-:S03]  /*03c0*/  FFMA R0, R45, R42, R0 ;  /* 0x0000002a2d007223 */ /* 0x008fc60000000000 */
[----:B------:R-:W3:Y:S04]  /*03d0*/  LDG.E.CONSTANT R45, [R4.64+0x1800] ;  /* 0x00180004042d7981 */ /* 0x000ee8000c1e9900 */
[----:B------:R0:W3:Y:S01]  /*03e0*/  LDG.E.CONSTANT R42, [R2.64+0x1800] ;  /* 0x00180004022a7981 */ /* 0x0000e2000c1e9900 */
[----:B----4-:R-:W-:-:S03]  /*03f0*/  FFMA R54, R57, R54, R0 ;  /* 0x0000003639367223 */ /* 0x010fc60000000000 */
[----:B------:R0:W2:Y:S01]  /*0400*/  LDG.E.CONSTANT R0, [R2.64+0x1900] ;  /* 0x0019000402007981 */ /* 0x0000a2000c1e9900 */
[----:B-----5:R-:W-:-:S03]  /*0410*/  FFMA R57, R49, R46, R54 ;  /* 0x0000002e31397223 */ /* 0x020fc60000000036 */
[----:B------:R-:W4:Y:S04]  /*0420*/  LDG.E.CONSTANT R49, [R4.64+0x1a00] ;  /* 0x001a000404317981 */ /* 0x000f28000c1e9900 */
[----:B------:R0:W4:Y:S01]  /*0430*/  LDG.E.CONSTANT R46, [R2.64+0x1a00] ;  /* 0x001a0004022e7981 */ /* 0x000122000c1e9900 */
[----:B------:R-:W-:-:S03]  /*0440*/  FFMA R54, R48, R51, R57 ;  /* 0x0000003330367223 */ /* 0x000fc60000000039 */
[----:B------:R-:W5:Y:S04]  /*0450*/  LDG.E.CONSTANT R51, [R4.64+0x1b00] ;  /* 0x001b000404337981 */ /* 0x000f68000c1e9900 */
[----:B------:R0:W5:Y:S01]  /*0460*/  LDG.E.CONSTANT R48, [R2.64+0x1b00] ;  /* 0x001b000402307981 */ /* 0x000162000c1e9900 */
[----:B------:R-:W-:-:S03]  /*0470*/  FFMA R54, R55, R52, R54 ;  /* 0x0000003437367223 */ /* 0x000fc60000000036 */
[----:B------:R-:W5:Y:S04]  /*0480*/  LDG.E.CONSTANT R55, [R4.64+0x1c00] ;  /* 0x001c000404377981 */ /* 0x000f68000c1e9900 */
[----:B------:R0:W5:Y:S01]  /*0490*/  LDG.E.CONSTANT R52, [R2.64+0x1c00] ;  /* 0x001c000402347981 */ /* 0x000162000c1e9900 */
[----:B------:R-:W-:-:S03]  /*04a0*/  FFMA R58, R53, R50, R54 ;  /* 0x00000032353a7223 */ /* 0x000fc60000000036 */
[----:B------:R-:W5:Y:S04]  /*04b0*/  LDG.E.CONSTANT R54, [R4.64+0x1d00] ;  /* 0x001d000404367981 */ /* 0x000f68000c1e9900 */
[----:B------:R0:W5:Y:S04]  /*04c0*/  LDG.E.CONSTANT R53, [R2.64+0x1d00] ;  /* 0x001d000402357981 */ /* 0x000168000c1e9900 */
[----:B------:R-:W5:Y:S04]  /*04d0*/  LDG.E.CONSTANT R50, [R4.64+0x1e00] ;  /* 0x001e000404327981 */ /* 0x000f68000c1e9900 */
[----:B------:R0:W5:Y:S01]  /*04e0*/  LDG.E.CONSTANT R57, [R2.64+0x1e00] ;  /* 0x001e000402397981 */ /* 0x000162000c1e9900 */
[----:B------:R-:W-:-:S04]  /*04f0*/  FFMA R10, R41, R10, R58 ;  /* 0x0000000a290a7223 */ /* 0x000fc8000000003a */
        /* <DEDUP_REMOVED lines=15> */
[----:B------:R-:W-:Y:S01]  /*05f0*/  FFMA R11, R44, R47, R11 ;  /* 0x0000002f2c0b7223 */ /* 0x000fe2000000000b */
[----:B0-----:R-:W-:-:S03]  /*0600*/  VOTE.ANY R3, PT, PT ;  /* 0x0000000000037806 */ /* 0x001fc600038e0100 */
[----:B---3--:R-:W-:-:S04]  /*0610*/  FFMA R11, R42, R45, R11 ;  /* 0x0000002d2a0b7223 */ /* 0x008fc8000000000b */
[----:B--2---:R-:W-:-:S04]  /*0620*/  FFMA R11, R0, R43, R11 ;  /* 0x0000002b000b7223 */ /* 0x004fc8000000000b */
[----:B----4-:R-:W-:-:S04]  /*0630*/  FFMA R11, R46, R49, R11 ;  /* 0x000000312e0b7223 */ /* 0x010fc8000000000b */
[----:B-----5:R-:W-:-:S04]  /*0640*/  FFMA R11, R48, R51, R11 ;  /* 0x00000033300b7223 */ /* 0x020fc8000000000b */
[----:B------:R-:W-:-:S04]  /*0650*/  FFMA R52, R52, R55, R11 ;  /* 0x0000003734347223 */ /* 0x000fc8000000000b */
[----:B------:R-:W-:-:S04]  /*0660*/  FFMA R52, R53, R54, R52 ;  /* 0x0000003635347223 */ /* 0x000fc80000000034 */
[----:B------:R-:W-:-:S04]  /*0670*/  FFMA R50, R57, R50, R52 ;  /* 0x0000003239327223 */ /* 0x000fc80000000034 */
[----:B------:R-:W-:-:S05]  /*0680*/  FFMA R50, R59, R56, R50 ;  /* 0x000000383b327223 */ /* 0x000fca0000000032 */
[----:B------:R-:W0:Y:S02]  /*0690*/  SHFL.DOWN PT, R5, R50, 0x10, 0x1f ;  /* 0x0a001f0032057f89 */ /* 0x000e2400000e0000 */
[----:B0-----:R-:W-:-:S05]  /*06a0*/  FADD R0, R50, R5 ;  /* 0x0000000532007221 */ /* 0x001fca0000000000 */
[----:B------:R-:W0:Y:S02]  /*06b0*/  SHFL.DOWN PT, R5, R0, 0x8, 0x1f ;  /* 0x09001f0000057f89 */ /* 0x000e2400000e0000 */
[----:B0-----:R-:W-:-:S05]  /*06c0*/  FADD R2, R0, R5 ;  /* 0x0000000500027221 */ /* 0x001fca0000000000 */
[----:B------:R-:W0:Y:S02]  /*06d0*/  SHFL.DOWN PT, R5, R2, 0x4, 0x1f ;  /* 0x08801f0002057f89 */ /* 0x000e2400000e0000 */
[----:B0-----:R-:W-:-:S05]  /*06e0*/  FADD R4, R2, R5 ;  /* 0x0000000502047221 */ /* 0x001fca0000000000 */
[----:B------:R-:W0:Y:S01]  /*06f0*/  SHFL.DOWN PT, R5, R4, 0x2, 0x1f ;  /* 0x08401f0004057f89 */ /* 0x000e2200000e0000 */
[----:B------:R-:W-:Y:S01]  /*0700*/  LOP3.LUT P0, RZ, R9, 0x1f, RZ, 0xc0, !PT ;  /* 0x0000001f09ff7812 */ /* 0x000fe2000780c0ff */
[----:B0-----:R-:W-:-:S05]  /*0710*/  FADD R10, R4, R5 ;  /* 0x00000005040a7221 */ /* 0x001fca0000000000 */
[----:B------:R-:W0:Y:S07]  /*0720*/  SHFL.DOWN PT, R5, R10, 0x1, 0x1f ;  /* 0x08201f000a057f89 */ /* 0x000e2e00000e0000 */
[----:B------:R-:W-:Y:S02]  /*0730*/  @!P0 SHF.R.S32.HI R11, RZ, 0x5, R9 ;  /* 0x00000005ff0b8819 */ /* 0x000fe40000011409 */
[----:B------:R-:W-:Y:S01]  /*0740*/  ISETP.GT.AND P1, PT, R9, 0x1, PT ;  /* 0x000000010900780c */ /* 0x000fe20003f24270 */
[----:B0-----:R-:W-:-:S05]  /*0750*/  @!P0 FADD R12, R10, R5 ;  /* 0x000000050a0c8221 */ /* 0x001fca0000000000 */
[----:B------:R-:W-:Y:S04]  /*0760*/  @!P0 STS [R11.X4+0x4], R12 ;  /* 0x0000040c0b008388 */ /* 0x000fe80000004800 */
[----:B------:R-:W-:Y:S06]  /*0770*/  BAR.SYNC.DEFER_BLOCKING 0x0 ;  /* 0x0000000000007b1d */ /* 0x000fec0000010000 */
[----:B------:R-:W0:Y:S01]  /*0780*/  @!P1 LDS R8, [R9.X4+0x4] ;  /* 0x0000040009089984 */ /* 0x000e220000004800 */
[----:B------:R-:W-:-:S02]  /*0790*/  VOTE.ANY R5, PT, PT ;  /* 0x0000000000057806 */ /* 0x000fc400038e0100 */
[----:B------:R-:W-:-:S04]  /*07a0*/  ISETP.NE.AND P0, PT, R9, RZ, PT ;  /* 0x000000ff0900720c */ /* 0x000fc80003f05270 */
[----:B0-----:R-:W0:Y:S02]  /*07b0*/  SHFL.DOWN PT, R5, R8, 0x1, 0x1f ;  /* 0x08201f0008057f89 */ /* 0x001e2400000e0000 */
[----:B0-----:R-:W-:-:S07]  /*07c0*/  FADD R0, R8, R5 ;  /* 0x0000000508007221 */ /* 0x001fce0000000000 */
[----:B------:R-:W-:Y:S04]  /*07d0*/  @!P0 STS [RZ], R0 ;  /* 0x00000000ff008388 */ /* 0x000fe80000000800 */
[----:B------:R-:W-:Y:S06]  /*07e0*/  BAR.SYNC.DEFER_BLOCKING 0x0 ;  /* 0x0000000000007b1d */ /* 0x000fec0000010000 */
[----:B------:R-:W0:Y:S04]  /*07f0*/  @!P0 LDS R2, [RZ] ;  /* 0x00000000ff028984 */ /* 0x000e280000000800 */
[----:B0-----:R0:W-:Y:S04]  /*0800*/  @!P0 STS [0xc], R2 ;  /* 0x00000c02ff008388 */ /* 0x0011e80000000800 */
[----:B------:R-:W-:Y:S06]  /*0810*/  BAR.SYNC.DEFER_BLOCKING 0x0 ;  /* 0x0000000000007b1d */ /* 0x000fec0000010000 */
[----:B------:R-:W-:Y:S05]  /*0820*/  @P0 EXIT ;  /* 0x000000000000094d */ /* 0x000fea0003800000 */
[CC--:B0-----:R-:W-:Y:S01]  /*0830*/  IMAD.WIDE R2, R6.reuse, R7.reuse, c[0x0][0x178] ;  /* 0x00005e0006027625 */ /* 0x0c1fe200078e0207 */
[----:B------:R-:W0:Y:S05]  /*0840*/  LDS R0, [0xc] ;  /* 0x00000c00ff007984 */ /* 0x000e2a0000000800 */
[----:B------:R-:W0:Y:S01]  /*0850*/  LDG.E.CONSTANT R3, [R2.64] ;  /* 0x0000000402037981 */ /* 0x000e22000c1e9900 */
[----:B------:R-:W-:Y:S01]  /*0860*/  IMAD.WIDE R6, R6, R7, c[0x0][0x160] ;  /* 0x0000580006067625 */ /* 0x000fe200078e0207 */
[----:B0-----:R-:W-:-:S05]  /*0870*/  FADD R5, R0, R3 ;  /* 0x0000000300057221 */ /* 0x001fca0000000000 */
[----:B------:R-:W-:Y:S01]  /*0880*/  STG.E [R6.64], R5 ;  /* 0x0000000506007986 */ /* 0x000fe2000c101904 */
[----:B------:R-:W-:Y:S05]  /*0890*/  EXIT ;  /* 0x000000000000794d */ /* 0x000fea0003800000 */
.L_x_37:
        /* <DEDUP_REMOVED lines=14> */
.L_x_123:


//--------------------- .text.tvmgen_default_fused_nn_conv2d_add_nn_relu_3_kernel --------------------------
	.section	.text.tvmgen_default_fused_nn_conv2d_add_nn_relu_3_kernel,"ax",@progbits
	.sectionflags	@"SHF_BARRIERS=1"
	.sectioninfo	@"SHI_REGISTERS=56"
	.align	128
        .global         tvmgen_default_fused_nn_conv2d_add_nn_relu_3_kernel
        .type           tvmgen_default_fused_nn_conv2d_add_nn_relu_3_kernel,@function
        .size           tvmgen_default_fused_nn_conv2d_add_nn_relu_3_kernel,(.L_x_124 - tvmgen_default_fused_nn_conv2d_add_nn_relu_3_kernel)
        .other          tvmgen_default_fused_nn_conv2d_add_nn_relu_3_kernel,@"STO_CUDA_ENTRY STV_DEFAULT"
tvmgen_default_fused_nn_conv2d_add_nn_relu_3_kernel:
.text.tvmgen_default_fused_nn_conv2d_add_nn_relu_3_kernel:
[----:B------:R-:W-:Y:S02]  /*0000*/  MOV R1, c[0x0][0x28] ;  /* 0x00000a0000017a02 */ /* 0x000fe40000000f00 */
[----:B------:R-:W0:Y:S01]  /*0010*/  S2R R34, SR_TID.X ;  /* 0x0000000000227919 */ /* 0x000e220000002100 */
[----:B------:R-:W-:Y:S01]  /*0020*/  MOV R4, RZ ;  /* 0x000000ff00047202 */ /* 0x000fe20000000f00 */
[----:B------:R-:W-:Y:S01]  /*0030*/  CS2R R42, SRZ ;  /* 0x00000000002a7805 */ /* 0x000fe2000001ff00 */
[----:B------:R-:W-:Y:S01]  /*0040*/  MOV R47, RZ ;  /* 0x000000ff002f7202 */ /* 0x000fe20000000f00 */
[----:B------:R-:W1:Y:S01]  /*0050*/  S2R R33, SR_TID.Z ;  /* 0x0000000000217919 */ /* 0x000e620000002300 */
[----:B------:R-:W-:Y:S01]  /*0060*/  MOV R45, RZ ;  /* 0x000000ff002d7202 */ /* 0x000fe20000000f00 */
[----:B------:R-:W-:Y:S01]  /*0070*/  CS2R R26, SRZ ;  /* 0x00000000001a7805 */ /* 0x000fe2000001ff00 */
[----:B------:R-:W-:Y:S01]  /*0080*/  CS2R R40, SRZ ;  /* 0x0000000000287805 */ /* 0x000fe2000001ff00 */
[----:B------:R-:W2:Y:S01]  /*0090*/  S2R R32, SR_CTAID.Y ;  /* 0x0000000000207919 */ /* 0x000ea20000002600 */
[----:B------:R-:W-:Y:S01]  /*00a0*/  MOV R39, RZ ;  /* 0x000000ff00277202 */ /* 0x000fe20000000f00 */
[----:B------:R-:W-:Y:S01]  /*00b0*/  CS2R R24, SRZ ;  /* 0x0000000000187805 */ /* 0x000fe2000001ff00 */
[----:B------:R-:W-:Y:S01]  /*00c0*/  CS2R R22, SRZ ;  /* 0x0000000000167805 */ /* 0x000fe2000001ff00 */
[----:B------:R-:W3:Y:S01]  /*00d0*/  S2R R2, SR_CTAID.X ;  /* 0x0000000000027919 */ /* 0x000ee20000002500 */
[----:B------:R-:W-:Y:S01]  /*00e0*/  MOV R49, RZ ;  /* 0x000000ff00317202 */ /* 0x000fe20000000f00 */
[----:B------:R-:W-:Y:S01]  /*00f0*/  ULDC.64 UR4, c[0x0][0x118] ;  /* 0x0000460000047ab9 */ /* 0x000fe20000000a00 */
[----:B------:R-:W-:-:S02]  /*0100*/  MOV R51, RZ ;  /* 0x000000ff00337202 */ /* 0x000fc40000000f00 */
[----:B------:R-:W-:Y:S02]  /*0110*/  MOV R53, RZ ;  /* 0x000000ff00357202 */ /* 0x000fe40000000f00 */
[----:B0-----:R-:W-:Y:S02]  /*0120*/  MOV R5, R34 ;  /* 0x0000002200057202 */ /* 0x001fe40000000f00 */
[C---:B------:R-:W-:Y:S02]  /*0130*/  SHF.L.U32 R35, R34.reuse, 0x1, RZ ;  /* 0x0000000122237819 */ /* 0x040fe400000006ff */
[C---:B-1----:R-:W-:Y:S01]  /*0140*/  LEA.HI.SX32 R6, R34.reuse, R33, 0x1c ;  /* 0x0000002122067211 */ /* 0x042fe200078fe2ff */
[----:B------:R-:W-:Y:S01]  /*0150*/  IMAD.HI R0, R34, -0x6db6db6d, R4 ;  /* 0x9249249322007827 */ /* 0x000fe200078e0204 */
[C---:B------:R-:W-:Y:S02]  /*0160*/  SHF.L.U32 R36, R33.reuse, 0x5, RZ ;  /* 0x0000000521247819 */ /* 0x040fe400000006ff */
[----:B------:R-:W-:Y:S01]  /*0170*/  ISETP.GT.AND P0, PT, R6, 0x7, PT ;  /* 0x000000070600780c */ /* 0x000fe20003f04270 */
[----:B--2---:R-:W-:Y:S01]  /*0180*/  IMAD R5, R33, 0xe, R32 ;  /* 0x0000000e21057824 */ /* 0x004fe200078e0220 */
[----:B------:R-:W-:-:S02]  /*0190*/  SHF.R.U32.HI R3, RZ, 0x1f, R0 ;  /* 0x0000001fff037819 */ /* 0x000fc40000011600 */
[----:B------:R-:W-:Y:S02]  /*01a0*/  ISETP.GT.OR P0, PT, R34, 0xf, P0 ;  /* 0x0000000f2200780c */ /* 0x000fe40000704670 */
[----:B---3--:R-:W-:Y:S02]  /*01b0*/  LEA R4, R5, R2, 0x3 ;  /* 0x0000000205047211 */ /* 0x008fe400078e18ff */
[----:B------:R-:W-:Y:S02]  /*01c0*/  LEA.HI.SX32 R3, R0, R3, 0x1e ;  /* 0x0000000300037211 */ /* 0x000fe400078ff2ff */
[----:B------:R-:W-:Y:S02]  /*01d0*/  IADD3 R38, R35, R36, RZ ;  /* 0x0000002423267210 */ /* 0x000fe40007ffe0ff */
[C---:B------:R-:W-:Y:S01]  /*01e0*/  LEA R5, R3.reuse, R4, 0x1 ;  /* 0x0000000403057211 */ /* 0x040fe200078e08ff */
[----:B------:R-:W-:Y:S01]  /*01f0*/  IMAD R0, R3, -0x7, R34 ;  /* 0xfffffff903007824 */ /* 0x000fe200078e0222 */
[----:B------:R-:W-:-:S02]  /*0200*/  SHF.L.U32 R4, R34, 0x2, RZ ;  /* 0x0000000222047819 */ /* 0x000fc400000006ff */
[----:B------:R-:W-:Y:S01]  /*0210*/  MOV R3, RZ ;  /* 0x000000ff00037202 */ /* 0x000fe20000000f00 */
[----:B------:R-:W-:Y:S02]  /*0220*/  IMAD R0, R5, 0x7, R0 ;  /* 0x0000000705007824 */ /* 0x000fe400078e0200 */
[----:B------:R-:W-:Y:S02]  /*0230*/  IMAD R37, R33, 0x70, R4 ;  /* 0x0000007021257824 */ /* 0x000fe400078e0204 */
.L_x_38:
[----:B------:R-:W0:Y:S01]  /*0240*/  @!P0 S2R R6, SR_CTAID.Z ;  /* 0x0000000000068919 */ /* 0x000e220000002700 */
[----:B------:R-:W-:Y:S01]  /*0250*/  @!P0 SHF.L.U32 R4, R34, 0x6, RZ ;  /* 0x0000000622048819 */ /* 0x000fe200000006ff */
[----:B------:R-:W-:Y:S01]  /*0260*/  IMAD R7, R3, 0x1880, R0 ;  /* 0x0000188003077824 */ /* 0x000fe200078e0200 */
[----:B------:R-:W-:Y:S01]  /*0270*/  MOV R9, 0x4 ;  /* 0x0000000400097802 */ /* 0x000fe20000000f00 */
[----:B------:R-:W-:Y:S01]  /*0280*/  BAR.SYNC.DEFER_BLOCKING 0x0 ;  /* 0x0000000000007b1d */ /* 0x000fe20000010000 */
[----:B------:R-:W-:Y:S02]  /*0290*/  @!P0 LOP3.LUT R4, R4, 0xffffff00, RZ, 0xc0, !PT ;  /* 0xffffff0004048812 */ /* 0x000fe400078ec0ff */
[----:B0-----:R-:W-:-:S02]  /*02a0*/  @!P0 LEA R5, R6, R33, 0x3 ;  /* 0x0000002106058211 */ /* 0x001fc400078e18ff */
[----:B------:R-:W-:Y:S02]  /*02b0*/  @!P0 LOP3.LUT R6, R35, 0x6, RZ, 0xc0, !PT ;  /* 0x0000000623068812 */ /* 0x000fe400078ec0ff */
[----:B------:R-:W-:Y:S02]  /*02c0*/  @!P0 LEA R5, R5, R4, 0xa ;  /* 0x0000000405058211 */ /* 0x000fe400078e50ff */
[----:B------:R-:W-:Y:S02]  /*02d0*/  SHF.L.U32 R4, R7, 0x2, RZ ;  /* 0x0000000207047819 */ /* 0x000fe400000006ff */
[----:B------:R-:W-:-:S03]  /*02e0*/  @!P0 IADD3 R6, R5, R6, RZ ;  /* 0x0000000605068210 */ /* 0x000fc60007ffe0ff */
[----:B------:R-:W-:Y:S01]  /*02f0*/  IMAD.WIDE R4, R4, R9, c[0x0][0x168] ;  /* 0x00005a0004047625 */ /* 0x000fe200078e0209 */
[----:B------:R-:W-:-:S04]  /*0300*/  @!P0 LEA R6, R3, R6, 0x3 ;  /* 0x0000000603068211 */ /* 0x000fc800078e18ff */
[----:B------:R-:W2:Y:S01]  /*0310*/  LDG.E.CONSTANT R16, [R4.64] ;  /* 0x0000000404107981 */ /* 0x000ea2000c1e9900 */
[----:B------:R-:W-:-:S03]  /*0320*/  @!P0 IMAD.WIDE R8, R6, R9, c[0x0][0x170] ;  /* 0x00005c0006088625 */ /* 0x000fc600078e0209 */
[----:B------:R-:W2:Y:S04]  /*0330*/  LDG.E.CONSTANT R17, [R4.64+0x4] ;  /* 0x0000040404117981 */ /* 0x000ea8000c1e9900 */
[----:B------:R-:W2:Y:S04]  /*0340*/  LDG.E.CONSTANT R18, [R4.64+0x8] ;  /* 0x0000080404127981 */ /* 0x000ea8000c1e9900 */
[----:B------:R-:W2:Y:S04]  /*0350*/  LDG.E.CONSTANT R19, [R4.64+0xc] ;  /* 0x00000c0404137981 */ /* 0x000ea8000c1e9900 */
[----:B------:R-:W3:Y:S04]  /*0360*/  @!P0 LDG.E.CONSTANT R20, [R8.64] ;  /* 0x0000000408148981 */ /* 0x000ee8000c1e9900 */
[----:B------:R-:W3:Y:S01]  /*0370*/  @!P0 LDG.E.CONSTANT R21, [R8.64+0x4] ;  /* 0x0000040408158981 */ /* 0x000ee2000c1e9900 */
[----:B------:R-:W-:-:S04]  /*0380*/  IADD3 R3, R3, 0x1, RZ ;  /* 0x0000000103037810 */ /* 0x000fc80007ffe0ff */
[----:B------:R-:W-:Y:S01]  /*0390*/  ISETP.GE.U32.AND P1, PT, R3, 0x20, PT ;  /* 0x000000200300780c */ /* 0x000fe20003f26070 */
[----:B--2---:R-:W-:Y:S04]  /*03a0*/  STS.128 [R37.X4], R16 ;  /* 0x0000001025007388 */ /* 0x004fe80000004c00 */
[----:B---3--:R-:W-:Y:S04]  /*03b0*/  @!P0 STS.64 [R38.X4+0xe00], R20 ;  /* 0x000e001426008388 */ /* 0x008fe80000004a00 */
[----:B------:R-:W-:Y:S06]  /*03c0*/  BAR.SYNC.DEFER_BLOCKING 0x0 ;  /* 0x0000000000007b1d */ /* 0x000fec0000010000 */
[----:B------:R-:W-:Y:S04]  /*03d0*/  LDS R48, [R34.X4] ;  /* 0x0000000022307984 */ /* 0x000fe80000004800 */
[----:B------:R-:W0:Y:S04]  /*03e0*/  LDS.128 R28, [R36+0xe00] ;  /* 0x000e0000241c7984 */ /* 0x000e280000000c00 */
[----:B------:R-:W1:Y:S04]  /*03f0*/  LDS R44, [R34.X4+0xe0] ;  /* 0x0000e000222c7984 */ /* 0x000e680000004800 */
[----:B------:R-:W2:Y:S04]  /*0400*/  LDS R46, [R34.X4+0x70] ;  /* 0x00007000222e7984 */ /* 0x000ea80000004800 */
[----:B------:R-:W3:Y:S04]  /*0410*/  LDS R50, [R34.X4+0x150] ;  /* 0x0001500022327984 */ /* 0x000ee80000004800 */
[----:B------:R-:W4:Y:S04]  /*0420*/  LDS.128 R4, [R36+0xf00] ;  /* 0x000f000024047984 */ /* 0x000f280000000c00 */
[----:B------:R-:W5:Y:S04]  /*0430*/  LDS.128 R8, [R36+0x1000] ;  /* 0x0010000024087984 */ /* 0x000f680000000c00 */
[----:B------:R-:W5:Y:S04]  /*0440*/  LDS.128 R12, [R36+0x1100] ;  /* 0x00110000240c7984 */ /* 0x000f680000000c00 */
[----:B------:R-:W5:Y:S04]  /*0450*/  LDS R16, [R34.X4+0x1c0] ;  /* 0x0001c00022107984 */ /* 0x000f680000004800 */
[----:B------:R-:W5:Y:S04]  /*0460*/  LDS R18, [R34.X4+0x2a0] ;  /* 0x0002a00022127984 */ /* 0x000f680000004800 */
[----:B------:R-:W5:Y:S04]  /*0470*/  LDS R17, [R34.X4+0x230] ;  /* 0x0002300022117984 */ /* 0x000f680000004800 */
[----:B------:R-:W5:Y:S01]  /*0480*/  LDS R19, [R34.X4+0x310] ;  /* 0x0003100022137984 */ /* 0x000f620000004800 */
[----:B0-----:R-:W-:Y:S01]  /*0490*/  FFMA R26, R48, R28, R26 ;  /* 0x0000001c301a7223 */ /* 0x001fe2000000001a */
[----:B-1----:R-:W-:-:S02]  /*04a0*/  FFMA R22, R28, R44, R22 ;  /* 0x0000002c1c167223 */ /* 0x002fc40000000016 */
[----:B------:R-:W0:Y:S01]  /*04b0*/  LDS R21, [R34.X4+0x380] ;  /* 0x0003800022157984 */ /* 0x000e220000004800 */
[C---:B--2---:R-:W-:Y:S01]  /*04c0*/  FFMA R24, R28.reuse, R46, R24 ;  /* 0x0000002e1c187223 */ /* 0x044fe20000000018 */
[----:B---3--:R-:W-:Y:S01]  /*04d0*/  FFMA R28, R28, R50, R40 ;  /* 0x000000321c1c7223 */ /* 0x008fe20000000028 */
[----:B----4-:R-:W-:Y:S01]  /*04e0*/  FFMA R20, R48, R4, R53 ;  /* 0x0000000430147223 */ /* 0x010fe20000000035 */
[C---:B------:R-:W-:Y:S01]  /*04f0*/  FFMA R40, R4.reuse, R44, R49 ;  /* 0x0000002c04287223 */ /* 0x040fe20000000031 */
[C---:B------:R-:W-:Y:S01]  /*0500*/  FFMA R52, R4.reuse, R46, R51 ;  /* 0x0000002e04347223 */ /* 0x040fe20000000033 */
[----:B------:R-:W-:Y:S01]  /*0510*/  FFMA R4, R4, R50, R23 ;  /* 0x0000003204047223 */ /* 0x000fe20000000017 */
[----:B-----5:R-:W-:Y:S01]  /*0520*/  FFMA R25, R48, R8, R25 ;  /* 0x0000000830197223 */ /* 0x020fe20000000019 */
[C---:B------:R-:W-:Y:S01]  /*0530*/  FFMA R41, R8.reuse, R44, R41 ;  /* 0x0000002c08297223 */ /* 0x040fe20000000029 */
[----:B------:R-:W-:Y:S01]  /*0540*/  FFMA R39, R8, R46, R39 ;  /* 0x0000002e08277223 */ /* 0x000fe20000000027 */
[----:B------:R-:W1:Y:S01]  /*0550*/  LDS R23, [R34.X4+0x460] ;  /* 0x0004600022177984 */ /* 0x000e620000004800 */
[----:B------:R-:W-:Y:S01]  /*0560*/  FFMA R48, R48, R12, R43 ;  /* 0x0000000c30307223 */ /* 0x000fe2000000002b */
[----:B------:R-:W-:-:S02]  /*0570*/  FFMA R8, R8, R50, R27 ;  /* 0x0000003208087223 */ /* 0x000fc4000000001b */
[----:B------:R-:W2:Y:S01]  /*0580*/  LDS R43, [R34.X4+0x3f0] ;  /* 0x0003f000222b7984 */ /* 0x000ea20000004800 */
[C---:B------:R-:W-:Y:S01]  /*0590*/  FFMA R44, R12.reuse, R44, R47 ;  /* 0x0000002c0c2c7223 */ /* 0x040fe2000000002f */
[C---:B------:R-:W-:Y:S01]  /*05a0*/  FFMA R46, R12.reuse, R46, R45 ;  /* 0x0000002e0c2e7223 */ /* 0x040fe2000000002d */
[----:B------:R-:W-:Y:S01]  /*05b0*/  FFMA R42, R12, R50, R42 ;  /* 0x000000320c2a7223 */ /* 0x000fe2000000002a */
[----:B------:R-:W3:Y:S01]  /*05c0*/  LDS R27, [R34.X4+0x4d0] ;  /* 0x0004d000221b7984 */ /* 0x000ee20000004800 */
[C---:B------:R-:W-:Y:S01]  /*05d0*/  FFMA R50, R16.reuse, R29, R26 ;  /* 0x0000001d10327223 */ /* 0x040fe2000000001a */
[-C--:B------:R-:W-:Y:S01]  /*05e0*/  FFMA R45, R16, R5.reuse, R20 ;  /* 0x00000005102d7223 */ /* 0x080fe20000000014 */
[-C--:B------:R-:W-:Y:S01]  /*05f0*/  FFMA R49, R18, R5.reuse, R40 ;  /* 0x0000000512317223 */ /* 0x080fe20000000028 */
[----:B------:R-:W4:Y:S01]  /*0600*/  LDS R12, [R34.X4+0x540] ;  /* 0x00054000220c7984 */ /* 0x000f220000004800 */
[----:B------:R-:W-:-:S03]  /*0610*/  FFMA R53, R17, R5, R52 ;  /* 0x0000000511357223 */ /* 0x000fc60000000034 */
[----:B------:R-:W5:Y:S01]  /*0620*/  LDS R26, [R34.X4+0x620] ;  /* 0x00062000221a7984 */ /* 0x000f620000004800 */
[----:B------:R-:W-:-:S03]  /*0630*/  FFMA R5, R19, R5, R4 ;  /* 0x0000000513057223 */ /* 0x000fc60000000004 */
[----:B------:R-:W5:Y:S04]  /*0640*/  LDS R40, [R34.X4+0x5b0] ;  /* 0x0005b00022287984 */ /* 0x000f680000004800 */
[----:B------:R-:W5:Y:S01]  /*0650*/  LDS R4, [R34.X4+0x690] ;  /* 0x0006900022047984 */ /* 0x000f620000004800 */
[----:B------:R-:W-:Y:S01]  /*0660*/  FFMA R25, R16, R9, R25 ;  /* 0x0000000910197223 */ /* 0x000fe20000000019 */
[C---:B------:R-:W-:Y:S01]  /*0670*/  FFMA R22, R18.reuse, R29, R22 ;  /* 0x0000001d12167223 */ /* 0x040fe20000000016 */
[-C--:B------:R-:W-:Y:S01]  /*0680*/  FFMA R41, R18, R9.reuse, R41 ;  /* 0x0000000912297223 */ /* 0x080fe20000000029 */
[C---:B------:R-:W-:Y:S01]  /*0690*/  FFMA R39, R17.reuse, R9, R39 ;  /* 0x0000000911277223 */ /* 0x040fe20000000027 */
[-C--:B------:R-:W-:Y:S01]  /*06a0*/  FFMA R47, R16, R13.reuse, R48 ;  /* 0x0000000d102f7223 */ /* 0x080fe20000000030 */
[----:B------:R-:W-:Y:S01]  /*06b0*/  FFMA R51, R18, R13, R44 ;  /* 0x0000000d12337223 */ /* 0x000fe2000000002c */
[-C--:B------:R-:W-:Y:S01]  /*06c0*/  FFMA R24, R17, R29.reuse, R24 ;  /* 0x0000001d11187223 */ /* 0x080fe20000000018 */
[C---:B------:R-:W-:Y:S01]  /*06d0*/  FFMA R28, R19.reuse, R29, R28 ;  /* 0x0000001d131c7223 */ /* 0x040fe2000000001c */
[----:B------:R-:W-:Y:S01]  /*06e0*/  FFMA R9, R19, R9, R8 ;  /* 0x0000000913097223 */ /* 0x000fe20000000008 */
[-C--:B------:R-:W-:Y:S01]  /*06f0*/  FFMA R17, R17, R13.reuse, R46 ;  /* 0x0000000d11117223 */ /* 0x080fe2000000002e */
[----:B------:R-:W-:Y:S01]  /*0700*/  FFMA R19, R19, R13, R42 ;  /* 0x0000000d13137223 */ /* 0x000fe2000000002a */
[C---:B0-----:R-:W-:Y:S01]  /*0710*/  FFMA R20, R21.reuse, R10, R25 ;  /* 0x0000000a15147223 */ /* 0x041fe20000000019 */
[C---:B------:R-:W-:Y:S01]  /*0720*/  FFMA R13, R21.reuse, R30, R50 ;  /* 0x0000001e150d7223 */ /* 0x040fe20000000032 */
[C---:B------:R-:W-:Y:S01]  /*0730*/  FFMA R8, R21.reuse, R6, R45 ;  /* 0x0000000615087223 */ /* 0x040fe2000000002d */
[----:B------:R-:W-:Y:S01]  /*0740*/  FFMA R48, R21, R14, R47 ;  /* 0x0000000e15307223 */ /* 0x000fe2000000002f */
        /* <DEDUP_REMOVED lines=12> */
[----:B------:R-:W-:Y:S01]  /*0810*/  LDS R5, [R34.X4+0x700] ;  /* 0x0007000022057984 */ /* 0x000fe20000004800 */
[C---:B----4-:R-:W-:Y:S01]  /*0820*/  FFMA R9, R12.reuse, R11, R20 ;  /* 0x0000000b0c097223 */ /* 0x050fe20000000014 */
[C---:B------:R-:W-:Y:S01]  /*0830*/  FFMA R13, R12.reuse, R31, R13 ;  /* 0x0000001f0c0d7223 */ /* 0x040fe2000000000d */
[C---:B------:R-:W-:Y:S01]  /*0840*/  FFMA R8, R12.reuse, R7, R8 ;  /* 0x000000070c087223 */ /* 0x040fe20000000008 */
[----:B------:R-:W0:Y:S01]  /*0850*/  LDS.128 R16, [R36+0xe10] ;  /* 0x000e100024107984 */ /* 0x000e220000000c00 */
[----:B------:R-:W-:Y:S01]  /*0860*/  FFMA R48, R12, R15, R48 ;  /* 0x0000000f0c307223 */ /* 0x000fe20000000030 */
[C---:B-----5:R-:W-:Y:S01]  /*0870*/  FFMA R49, R26.reuse, R31, R25 ;  /* 0x0000001f1a317223 */ /* 0x060fe20000000019 */
[C---:B------:R-:W-:Y:S01]  /*0880*/  FFMA R51, R26.reuse, R7, R42 ;  /* 0x000000071a337223 */ /* 0x040fe2000000002a */
[----:B------:R-:W1:Y:S01]  /*0890*/  LDS R47, [R34.X4+0x7e0] ;  /* 0x0007e000222f7984 */ /* 0x000e620000004800 */
[C---:B------:R-:W-:Y:S01]  /*08a0*/  FFMA R53, R26.reuse, R11, R44 ;  /* 0x0000000b1a357223 */ /* 0x040fe2000000002c */
[----:B------:R-:W-:-:S02]  /*08b0*/  FFMA R52, R26, R15, R52 ;  /* 0x0000000f1a347223 */ /* 0x000fc40000000034 */
[----:B------:R-:W2:Y:S01]  /*08c0*/  LDS R41, [R34.X4+0x770] ;  /* 0x0007700022297984 */ /* 0x000ea20000004800 */
[-C--:B------:R-:W-:Y:S01]  /*08d0*/  FFMA R12, R40, R31.reuse, R29 ;  /* 0x0000001f280c7223 */ /* 0x080fe2000000001d */
[C---:B------:R-:W-:Y:S02]  /*08e0*/  FFMA R42, R4.reuse, R31, R39 ;  /* 0x0000001f042a7223 */ /* 0x040fe40000000027 */
[----:B------:R-:W3:Y:S04]  /*08f0*/  LDS R45, [R34.X4+0x850] ;  /* 0x00085000222d7984 */ /* 0x000ee80000004800 */
[----:B------:R-:W4:Y:S04]  /*0900*/  LDS.128 R20, [R36+0xf10] ;  /* 0x000f100024147984 */ /* 0x000f280000000c00 */
[----:B------:R-:W5:Y:S04]  /*0910*/  LDS.128 R24, [R36+0x1010] ;  /* 0x0010100024187984 */ /* 0x000f680000000c00 */
[----:B------:R-:W5:Y:S01]  /*0920*/  LDS.128 R28, [R36+0x1110] ;  /* 0x00111000241c7984 */ /* 0x000f620000000c00 */
[C---:B------:R-:W-:Y:S01]  /*0930*/  FFMA R6, R4.reuse, R7, R6 ;  /* 0x0000000704067223 */ /* 0x040fe20000000006 */
[C---:B------:R-:W-:Y:S01]  /*0940*/  FFMA R10, R4.reuse, R11, R10 ;  /* 0x0000000b040a7223 */ /* 0x040fe2000000000a */
[----:B------:R-:W-:Y:S01]  /*0950*/  FFMA R14, R4, R15, R14 ;  /* 0x0000000f040e7223 */ /* 0x000fe2000000000e */
[----:B------:R-:W-:Y:S04]  /*0960*/  LDS R44, [R34.X4+0x9a0] ;  /* 0x0009a000222c7984 */ /* 0x000fe80000004800 */
[----:B------:R-:W5:Y:S01]  /*0970*/  LDS R4, [R34.X4+0x8c0] ;  /* 0x0008c00022047984 */ /* 0x000f620000004800 */
[C---:B------:R-:W-:Y:S01]  /*0980*/  FFMA R46, R40.reuse, R7, R46 ;  /* 0x00000007282e7223 */ /* 0x040fe2000000002e */
[----:B------:R-:W-:-:S02]  /*0990*/  FFMA R50, R40, R11, R50 ;  /* 0x0000000b28327223 */ /* 0x000fc40000000032 */
[----:B------:R-:W5:Y:S01]  /*09a0*/  LDS R7, [R34.X4+0x930] ;  /* 0x0009300022077984 */ /* 0x000f620000004800 */
[C---:B0-----:R-:W-:Y:S01]  /*09b0*/  FFMA R13, R5.reuse, R16, R13 ;  /* 0x00000010050d7223 */ /* 0x041fe2000000000d */
[C---:B-1----:R-:W-:Y:S01]  /*09c0*/  FFMA R49, R16.reuse, R47, R49 ;  /* 0x0000002f10317223 */ /* 0x042fe20000000031 */
[C---:B--2---:R-:W-:Y:S01]  /*09d0*/  FFMA R12, R16.reuse, R41, R12 ;  /* 0x00000029100c7223 */ /* 0x044fe2000000000c */
[----:B------:R-:W-:Y:S01]  /*09e0*/  LDS R39, [R34.X4+0xbd0] ;  /* 0x000bd00022277984 */ /* 0x000fe20000004800 */
[----:B---3--:R-:W-:Y:S01]  /*09f0*/  FFMA R42, R16, R45, R42 ;  /* 0x0000002d102a7223 */ /* 0x008fe2000000002a */
[C---:B----4-:R-:W-:Y:S01]  /*0a00*/  FFMA R8, R5.reuse, R20, R8 ;  /* 0x0000001405087223 */ /* 0x050fe20000000008 */
[C---:B------:R-:W-:Y:S01]  /*0a10*/  FFMA R16, R20.reuse, R47, R51 ;  /* 0x0000002f14107223 */ /* 0x040fe20000000033 */
[C---:B------:R-:W-:Y:S01]  /*0a20*/  FFMA R46, R20.reuse, R41, R46 ;  /* 0x00000029142e7223 */ /* 0x040fe2000000002e */
[----:B------:R-:W-:Y:S01]  /*0a30*/  FFMA R6, R20, R45, R6 ;  /* 0x0000002d14067223 */ /* 0x000fe20000000006 */
[C---:B-----5:R-:W-:Y:S01]  /*0a40*/  FFMA R20, R5.reuse, R24, R9 ;  /* 0x0000001805147223 */ /* 0x060fe20000000009 */
[----:B------:R-:W-:Y:S01]  /*0a50*/  FFMA R40, R40, R15, R43 ;  /* 0x0000000f28287223 */ /* 0x000fe2000000002b */
[----:B------:R-:W0:Y:S01]  /*0a60*/  LDS R9, [R34.X4+0xa10] ;  /* 0x000a100022097984 */ /* 0x000e220000004800 */
[----:B------:R-:W-:-:S03]  /*0a70*/  FFMA R48, R5, R28, R48 ;  /* 0x0000001c05307223 */ /* 0x000fc60000000030 */
[----:B------:R-:W1:Y:S04]  /*0a80*/  LDS R5, [R34.X4+0xa80] ;  /* 0x000a800022057984 */ /* 0x000e680000004800 */
[----:B------:R-:W2:Y:S01]  /*0a90*/  LDS R11, [R34.X4+0xb60] ;  /* 0x000b6000220b7984 */ /* 0x000ea20000004800 */
[C---:B------:R-:W-:Y:S01]  /*0aa0*/  FFMA R53, R24.reuse, R47, R53 ;  /* 0x0000002f18357223 */ /* 0x040fe20000000035 */
[C---:B------:R-:W-:Y:S02]  /*0ab0*/  FFMA R50, R24.reuse, R41, R50 ;  /* 0x0000002918327223 */ /* 0x040fe40000000032 */
[----:B------:R-:W3:Y:S01]  /*0ac0*/  LDS R15, [R34.X4+0xaf0] ;  /* 0x000af000220f7984 */ /* 0x000ee20000004800 */
[----:B------:R-:W-:Y:S01]  /*0ad0*/  FFMA R10, R24, R45, R10 ;  /* 0x0000002d180a7223 */ /* 0x000fe2000000000a */
[C---:B------:R-:W-:Y:S01]  /*0ae0*/  FFMA R52, R28.reuse, R47, R52 ;  /* 0x0000002f1c347223 */ /* 0x040fe20000000034 */
[C---:B------:R-:W-:Y:S01]  /*0af0*/  FFMA R40, R28.reuse, R41, R40 ;  /* 0x000000291c287223 */ /* 0x040fe20000000028 */
[----:B------:R-:W-:Y:S01]  /*0b00*/  FFMA R28, R28, R45, R14 ;  /* 0x0000002d1c1c7223 */ /* 0x000fe2000000000e */
[C---:B------:R-:W-:Y:S01]  /*0b10*/  FFMA R24, R4.reuse, R17, R13 ;  /* 0x0000001104187223 */ /* 0x040fe2000000000d */
[-C--:B------:R-:W-:Y:S01]  /*0b20*/  FFMA R13, R4, R21.reuse, R8 ;  /* 0x00000015040d7223 */ /* 0x080fe20000000008 */
[----:B------:R-:W-:Y:S01]  /*0b30*/  FFMA R45, R44, R21, R16 ;  /* 0x000000152c2d7223 */ /* 0x000fe20000000010 */
[----:B------:R-:W4:Y:S01]  /*0b40*/  LDS R14, [R34.X4+0xc40] ;  /* 0x000c4000220e7984 */ /* 0x000f220000004800 */
[C---:B------:R-:W-:Y:S01]  /*0b50*/  FFMA R41, R4.reuse, R25, R20 ;  /* 0x0000001904297223 */ /* 0x040fe20000000014 */
[----:B------:R-:W-:-:S02]  /*0b60*/  FFMA R43, R4, R29, R48 ;  /* 0x0000001d042b7223 */ /* 0x000fc40000000030 */
[----:B------:R-:W5:Y:S04]  /*0b70*/  LDS R8, [R34.X4+0xd20] ;  /* 0x000d200022087984 */ /* 0x000f680000004800 */
[----:B------:R-:W5:Y:S04]  /*0b80*/  LDS R16, [R34.X4+0xcb0] ;  /* 0x000cb00022107984 */ /* 0x000f680000004800 */
[----:B------:R-:W5:Y:S01]  /*0b90*/  LDS R4, [R34.X4+0xd90] ;  /* 0x000d900022047984 */ /* 0x000f620000004800 */
[C---:B------:R-:W-:Y:S01]  /*0ba0*/  FFMA R20, R44.reuse, R17, R49 ;  /* 0x000000112c147223 */ /* 0x040fe20000000031 */
[C---:B------:R-:W-:Y:S01]  /*0bb0*/  FFMA R53, R44.reuse, R25, R53 ;  /* 0x000000192c357223 */ /* 0x040fe20000000035 */
[----:B------:R-:W-:Y:S01]  /*0bc0*/  FFMA R47, R44, R29, R52 ;  /* 0x0000001d2c2f7223 */ /* 0x000fe20000000034 */
[C---:B------:R-:W-:Y:S01]  /*0bd0*/  FFMA R12, R7.reuse, R17, R12 ;  /* 0x00000011070c7223 */ /* 0x040fe2000000000c */
[C---:B------:R-:W-:Y:S01]  /*0be0*/  FFMA R49, R7.reuse, R21, R46 ;  /* 0x0000001507317223 */ /* 0x040fe2000000002e */
[C---:B------:R-:W-:Y:S01]  /*0bf0*/  FFMA R51, R7.reuse, R25, R50 ;  /* 0x0000001907337223 */ /* 0x040fe20000000032 */
[----:B------:R-:W-:Y:S01]  /*0c00*/  FFMA R7, R7, R29, R40 ;  /* 0x0000001d07077223 */ /* 0x000fe20000000028 */
[C---:B0-----:R-:W-:Y:S01]  /*0c10*/  FFMA R42, R9.reuse, R17, R42 ;  /* 0x00000011092a7223 */ /* 0x041fe2000000002a */
[C---:B------:R-:W-:Y:S01]  /*0c20*/  FFMA R21, R9.reuse, R21, R6 ;  /* 0x0000001509157223 */ /* 0x040fe20000000006 */
[----:B------:R-:W-:Y:S01]  /*0c30*/  FFMA R25, R9, R25, R10 ;  /* 0x0000001909197223 */ /* 0x000fe2000000000a */
[C---:B-1----:R-:W-:Y:S01]  /*0c40*/  FFMA R17, R5.reuse, R18, R24 ;  /* 0x0000001205117223 */ /* 0x042fe20000000018 */
[C---:B------:R-:W-:Y:S01]  /*0c50*/  FFMA R10, R5.reuse, R22, R13 ;  /* 0x00000016050a7223 */ /* 0x040fe2000000000d */
[C---:B------:R-:W-:Y:S01]  /*0c60*/  FFMA R6, R5.reuse, R26, R41 ;  /* 0x0000001a05067223 */ /* 0x040fe20000000029 */
[----:B------:R-:W-:Y:S01]  /*0c70*/  FFMA R24, R5, R30, R43 ;  /* 0x0000001e05187223 */ /* 0x000fe2000000002b */
[----:B------:R-:W-:Y:S01]  /*0c80*/  FFMA R9, R9, R29, R28 ;  /* 0x0000001d09097223 */ /* 0x000fe2000000001c */
[C---:B--2---:R-:W-:Y:S01]  /*0c90*/  FFMA R5, R11.reuse, R18, R20 ;  /* 0x000000120b057223 */ /* 0x044fe20000000014 */
[C---:B------:R-:W-:Y:S01]  /*0ca0*/  FFMA R28, R11.reuse, R22, R45 ;  /* 0x000000160b1c7223 */ /* 0x040fe2000000002d */
[C---:B------:R-:W-:Y:S01]  /*0cb0*/  FFMA R20, R11.reuse, R26, R53 ;  /* 0x0000001a0b147223 */ /* 0x040fe20000000035 */
[----:B------:R-:W-:Y:S01]  /*0cc0*/  FFMA R40, R11, R30, R47 ;  /* 0x0000001e0b287223 */ /* 0x000fe2000000002f */
[C---:B---3--:R-:W-:Y:S01]  /*0cd0*/  FFMA R11, R15.reuse, R18, R12 ;  /* 0x000000120f0b7223 */ /* 0x048fe2000000000c */
[C---:B------:R-:W-:Y:S01]  /*0ce0*/  FFMA R46, R15.reuse, R30, R7 ;  /* 0x0000001e0f2e7223 */ /* 0x040fe20000000007 */
[----:B------:R-:W-:Y:S01]  /*0cf0*/  FFMA R12, R15, R26, R51 ;  /* 0x0000001a0f0c7223 */ /* 0x000fe20000000033 */
[----:B------:R-:W-:Y:S01]  /*0d00*/  FFMA R7, R39, R18, R42 ;  /* 0x0000001227077223 */ /* 0x000fe2000000002a */
[----:B------:R-:W-:Y:S01]  /*0d10*/  FFMA R44, R15, R22, R49 ;  /* 0x000000160f2c7223 */ /* 0x000fe20000000031 */
[C---:B------:R-:W-:Y:S01]  /*0d20*/  FFMA R42, R39.reuse, R26, R25 ;  /* 0x0000001a272a7223 */ /* 0x040fe20000000019 */
[C---:B------:R-:W-:Y:S01]  /*0d30*/  FFMA R18, R39.reuse, R22, R21 ;  /* 0x0000001627127223 */ /* 0x040fe20000000015 */
[----:B------:R-:W-:Y:S01]  /*0d40*/  FFMA R30, R39, R30, R9 ;  /* 0x0000001e271e7223 */ /* 0x000fe20000000009 */
[C---:B----4-:R-:W-:Y:S01]  /*0d50*/  FFMA R25, R14.reuse, R27, R6 ;  /* 0x0000001b0e197223 */ /* 0x050fe20000000006 */
[C---:B------:R-:W-:Y:S01]  /*0d60*/  FFMA R53, R14.reuse, R23, R10 ;  /* 0x000000170e357223 */ /* 0x040fe2000000000a */
[----:B------:R-:W-:Y:S01]  /*0d70*/  FFMA R43, R14, R31, R24 ;  /* 0x0000001f0e2b7223 */ /* 0x000fe20000000018 */
[C---:B-----5:R-:W-:Y:S01]  /*0d80*/  FFMA R41, R8.reuse, R27, R20 ;  /* 0x0000001b08297223 */ /* 0x060fe20000000014 */
[C---:B------:R-:W-:Y:S01]  /*0d90*/  FFMA R49, R8.reuse, R23, R28 ;  /* 0x0000001708317223 */ /* 0x040fe2000000001c */
[----:B------:R-:W-:Y:S01]  /*0da0*/  FFMA R47, R8, R31, R40 ;  /* 0x0000001f082f7223 */ /* 0x000fe20000000028 */
[C---:B------:R-:W-:Y:S01]  /*0db0*/  FFMA R39, R16.reuse, R27, R12 ;  /* 0x0000001b10277223 */ /* 0x040fe2000000000c */
[----:B------:R-:W-:Y:S01]  /*0dc0*/  FFMA R51, R16, R23, R44 ;  /* 0x0000001710337223 */ /* 0x000fe2000000002c */
[-C--:B------:R-:W-:Y:S01]  /*0dd0*/  FFMA R26, R14, R19.reuse, R17 ;  /* 0x000000130e1a7223 */ /* 0x080fe20000000011 */
[----:B------:R-:W-:Y:S01]  /*0de0*/  FFMA R22, R8, R19, R5 ;  /* 0x0000001308167223 */ /* 0x000fe20000000005 */
[----:B------:R-:W-:Y:S01]  /*0df0*/  FFMA R27, R4, R27, R42 ;  /* 0x0000001b041b7223 */ /* 0x000fe2000000002a */
[C---:B------:R-:W-:Y:S01]  /*0e00*/  FFMA R24, R16.reuse, R19, R11 ;  /* 0x0000001310187223 */ /* 0x040fe2000000000b */
[----:B------:R-:W-:Y:S01]  /*0e10*/  FFMA R45, R16, R31, R46 ;  /* 0x0000001f102d7223 */ /* 0x000fe2000000002e */
[C---:B------:R-:W-:Y:S01]  /*0e20*/  FFMA R40, R4.reuse, R19, R7 ;  /* 0x0000001304287223 */ /* 0x040fe20000000007 */
[C---:B------:R-:W-:Y:S01]  /*0e30*/  FFMA R23, R4.reuse, R23, R18 ;  /* 0x0000001704177223 */ /* 0x040fe20000000012 */
[----:B------:R-:W-:Y:S01]  /*0e40*/  FFMA R42, R4, R31, R30 ;  /* 0x0000001f042a7223 */ /* 0x000fe2000000001e */
[----:B------:R-:W-:Y:S05]  /*0e50*/  @!P1 BRA `(.L_x_38) ;  /* 0xfffff3e000009947 */ /* 0x000fea000383ffff */
[----:B------:R-:W0:Y:S01]  /*0e60*/  S2R R10, SR_CTAID.Z ;  /* 0x00000000000a7919 */ /* 0x000e220000002700 */
[----:B------:R-:W-:-:S02]  /*0e70*/  MOV R3, 0x4 ;  /* 0x0000000400037802 */ /* 0x000fc40000000f00 */
[----:B0-----:R-:W-:-:S05]  /*0e80*/  LEA R6, R10, R33, 0x5 ;  /* 0x000000210a067211 */ /* 0x001fca00078e28ff */
[----:B------:R-:W-:-:S05]  /*0e90*/  IMAD.WIDE R6, R6, R3, c[0x0][0x178] ;  /* 0x00005e0006067625 */ /* 0x000fca00078e0203 */
[----:B------:R-:W2:Y:S04]  /*0ea0*/  LDG.E.CONSTANT R4, [R6.64+0x20] ;  /* 0x0000200406047981 */ /* 0x000ea8000c1e9900 */
[----:B------:R-:W3:Y:S04]  /*0eb0*/  LDG.E.CONSTANT R8, [R6.64+0x40] ;  /* 0x0000400406087981 */ /* 0x000ee8000c1e9900 */
[----:B------:R0:W4:Y:S04]  /*0ec0*/  LDG.E.CONSTANT R0, [R6.64+0x60] ;  /* 0x0000600406007981 */ /* 0x000128000c1e9900 */
[----:B------:R0:W5:Y:S01]  /*0ed0*/  LDG.E.CONSTANT R5, [R6.64] ;  /* 0x0000000406057981 */ /* 0x000162000c1e9900 */
        /* <DEDUP_REMOVED lines=13> */
[----:B0-----:R-:W-:Y:S01]  /*0fb0*/  FMNMX R7, RZ, R4, !PT ;  /* 0x00000004ff077209 */ /* 0x001fe20007800000 */
[--C-:B----4-:R-:W-:Y:S01]  /*0fc0*/  FADD R43, R43, R0.reuse ;  /* 0x000000002b2b7221 */ /* 0x110fe20000000000 */
[--C-:B------:R-:W-:Y:S01]  /*0fd0*/  FADD R47, R47, R0.reuse ;  /* 0x000000002f2f7221 */ /* 0x100fe20000000000 */
[--C-:B------:R-:W-:Y:S01]  /*0fe0*/  FADD R45, R45, R0.reuse ;  /* 0x000000002d2d7221 */ /* 0x100fe20000000000 */
[----:B------:R-:W-:Y:S01]  /*0ff0*/  FMNMX R9, RZ, R8, !PT ;  /* 0x00000008ff097209 */ /* 0x000fe20007800000 */
[----:B------:R-:W-:Y:S01]  /*1000*/  FADD R0, R42, R0 ;  /* 0x000000002a007221 */ /* 0x000fe20000000000 */
[--C-:B-----5:R-:W-:Y:S01]  /*1010*/  FADD R26, R26, R5.reuse ;  /* 0x000000051a1a7221 */ /* 0x120fe20000000000 */
[--C-:B------:R-:W-:Y:S01]  /*1020*/  FADD R22, R22, R5.reuse ;  /* 0x0000000516167221 */ /* 0x100fe20000000000 */
[--C-:B------:R-:W-:Y:S01]  /*1030*/  FADD R24, R24, R5.reuse ;  /* 0x0000000518187221 */ /* 0x100fe20000000000 */
[----:B------:R-:W-:Y:S01]  /*1040*/  FADD R40, R40, R5 ;  /* 0x0000000528287221 */ /* 0x000fe20000000000 */
[----:B------:R0:W-:Y:S01]  /*1050*/  STG.E [R2.64+0x18aa0], R7 ;  /* 0x018aa00702007986 */ /* 0x0001e2000c101904 */
[----:B------:R-:W-:-:S02]  /*1060*/  FMNMX R53, RZ, R53, !PT ;  /* 0x00000035ff357209 */ /* 0x000fc40007800000 */
[----:B------:R-:W-:Y:S01]  /*1070*/  FMNMX R49, RZ, R49, !PT ;  /* 0x00000031ff317209 */ /* 0x000fe20007800000 */
[----:B------:R1:W-:Y:S01]  /*1080*/  STG.E [R2.64+0x312a0], R9 ;  /* 0x0312a00902007986 */ /* 0x0003e2000c101904 */
        /* <DEDUP_REMOVED lines=13> */
[----:B0-----:R-:W-:Y:S01]  /*1160*/  FMNMX R7, RZ, R22, !PT ;  /* 0x00000016ff077209 */ /* 0x001fe20007800000 */
[----:B------:R-:W-:Y:S01]  /*1170*/  STG.E [R2.64+0x311c0], R41 ;  /* 0x0311c02902007986 */ /* 0x000fe2000c101904 */
[----:B-1----:R-:W-:-:S02]  /*1180*/  FMNMX R9, RZ, R24, !PT ;  /* 0x00000018ff097209 */ /* 0x002fc40007800000 */
[----:B------:R-:W-:Y:S01]  /*1190*/  FMNMX R11, RZ, R40, !PT ;  /* 0x00000028ff0b7209 */ /* 0x000fe20007800000 */
        /* <DEDUP_REMOVED lines=10> */
.L_x_39:
        /* <DEDUP_REMOVED lines=12> */
.L_x_124:


//--------------------- .text.tvmgen_default_fused_nn_contrib_conv2d_winograd_without_weight_transform_add_nn_relu_3_kernel --------------------------
	.section	.text.tvmgen_default_fused_nn_contrib_conv2d_winograd_without_weight_transform_add_nn_relu_3_kernel,"ax",@progbits
	.sectioninfo	@"SHI_REGISTERS=28"
	.align	128
        .global         tvmgen_default_fused_nn_contrib_conv2d_winograd_without_weight_transform_add_nn_relu_3_kernel
        .type           tvmgen_default_fused_nn_contrib_conv2d_winograd_without_weight_transform_add_nn_relu_3_kernel,@function
        .size           tvmgen_default_fused_nn_contrib_conv2d_winograd_without_weight_transform_add_nn_relu_3_kernel,(.L_x_125 - tvmgen_default_fused_nn_contrib_conv2d_winograd_without_weight_transform_add_nn_relu_3_kernel)
        .other          tvmgen_default_fused_nn_contrib_conv2d_winograd_without_weight_transform_add_nn_relu_3_kernel,@"STO_CUDA_ENTRY STV_DEFAULT"
tvmgen_default_fused_nn_contrib_conv2d_winograd_without_weight_transform_add_nn_relu_3_kernel:
.text.tvmgen_default_fused_nn_contrib_conv2d_winograd_without_weight_transform_add_nn_relu_3_kernel:
[----:B------:R-:W-:Y:S02]  /*0000*/  MOV R1, c[0x0][0x28] ;  /* 0x00000a0000017a02 */ /* 0x000fe40000000f00 */
[----:B------:R-:W0:Y:S01]  /*0010*/  S2R R21, SR_TID.X ;  /* 0x0000000000157919 */ /* 0x000e220000002100 */
[----:B------:R-:W-:Y:S01]  /*0020*/  MOV R23, 0x4 ;  /* 0x0000000400177802 */ /* 0x000fe20000000f00 */
[----:B------:R-:W-:Y:S01]  /*0030*/  ULDC.64 UR4, c[0x0][0x118] ;  /* 0x0000460000047ab9 */ /* 0x000fe20000000a00 */
[----:B------:R-:W-:Y:S01]  /*0040*/  MOV R20, RZ ;  /* 0x000000ff00147202 */ /* 0x000fe20000000f00 */
[----:B------:R-:W1:Y:S01]  /*0050*/  S2R R22, SR_CTAID.X ;  /* 0x0000000000167919 */ /* 0x000e620000002500 */
[----:B------:R-:W-:Y:S01]  /*0060*/  CS2R R16, SRZ ;  /* 0x0000000000107805 */ /* 0x000fe2000001ff00 */
[----:B------:R-:W-:Y:S01]  /*0070*/  CS2R R18, SRZ ;  /* 0x0000000000127805 */ /* 0x000fe2000001ff00 */
[----:B0-----:R-:W-:Y:S02]  /*0080*/  SHF.R.S32.HI R0, RZ, 0x4, R21 ;  /* 0x00000004ff007819 */ /* 0x001fe40000011415 */
[----:B------:R-:W-:Y:S02]  /*0090*/  LOP3.LUT R5, R21, 0xc, RZ, 0xc0, !PT ;  /* 0x0000000c15057812 */ /* 0x000fe400078ec0ff */
[----:B-1----:R-:W-:-:S02]  /*00a0*/  LEA R4, R22, R0, 0x3 ;  /* 0x0000000016047211 */ /* 0x002fc400078e18ff */
[C---:B------:R-:W-:Y:S02]  /*00b0*/  SHF.L.U32 R0, R21.reuse, 0x1, RZ ;  /* 0x0000000115007819 */ /* 0x040fe400000006ff */
[C---:B------:R-:W-:Y:S01]  /*00c0*/  LOP3.LUT P2, RZ, R21.reuse, 0xc, RZ, 0xc0, !PT ;  /* 0x0000000c15ff7812 */ /* 0x040fe2000784c0ff */
[----:B------:R-:W-:Y:S01]  /*00d0*/  IMAD R4, R4, 0x31, RZ ;  /* 0x0000003104047824 */ /* 0x000fe200078e02ff */
[----:B------:R-:W-:Y:S02]  /*00e0*/  LOP3.LUT R3, R0, 0x6, RZ, 0xc0, !PT ;  /* 0x0000000600037812 */ /* 0x000fe400078ec0ff */
[----:B------:R-:W-:Y:S02]  /*00f0*/  SHF.R.U32.HI R0, RZ, 0x2, R5 ;  /* 0x00000002ff007819 */ /* 0x000fe40000011605 */
[----:B------:R-:W-:Y:S02]  /*0100*/  IADD3 R3, R4, -0x8, R3 ;  /* 0xfffffff804037810 */ /* 0x000fe40007ffe003 */
[----:B------:R-:W-:-:S02]  /*0110*/  LOP3.LUT P3, RZ, R21, 0x3, RZ, 0xc0, !PT ;  /* 0x0000000315ff7812 */ /* 0x000fc4000786c0ff */
[----:B------:R-:W-:Y:S01]  /*0120*/  LOP3.LUT R2, R21, 0x3, RZ, 0xc0, !PT ;  /* 0x0000000315027812 */ /* 0x000fe200078ec0ff */
[----:B------:R-:W-:Y:S01]  /*0130*/  IMAD R3, R0, 0xe, R3 ;  /* 0x0000000e00037824 */ /* 0x000fe200078e0203 */
[----:B------:R-:W-:Y:S02]  /*0140*/  PLOP3.LUT P1, PT, P2, P3, PT, 0x2a, 0x0 ;  /* 0x000000000000781c */ /* 0x000fe40001726572 */
[----:B------:R-:W-:Y:S02]  /*0150*/  IADD3 R2, R2, 0x1, RZ ;  /* 0x0000000102027810 */ /* 0x000fe40007ffe0ff */
[----:B------:R-:W-:Y:S02]  /*0160*/  IADD3 R3, R3, 0x8, RZ ;  /* 0x0000000803037810 */ /* 0x000fe40007ffe0ff */
[----:B------:R-:W-:Y:S02]  /*0170*/  ISETP.NE.AND P0, PT, R5, RZ, PT ;  /* 0x000000ff0500720c */ /* 0x000fe40003f05270 */
[----:B------:R-:W-:Y:S01]  /*0180*/  IADD3 R5, R0, 0x1, RZ ;  /* 0x0000000100057810 */ /* 0x000fe20007ffe0ff */
[----:B------:R-:W-:Y:S01]  /*0190*/  IMAD.WIDE R14, R3, R23, c[0x0][0x168] ;  /* 0x00005a00030e7625 */ /* 0x000fe200078e0217 */
[----:B------:R-:W-:-:S02]  /*01a0*/  ISETP.GT.U32.AND P5, PT, R2, 0x3, PT ;  /* 0x000000030200780c */ /* 0x000fc40003fa4070 */
[----:B------:R-:W-:Y:S02]  /*01b0*/  ISETP.LT.U32.AND P0, PT, R2, 0x4, P0 ;  /* 0x000000040200780c */ /* 0x000fe40000701070 */
[C---:B------:R-:W-:Y:S01]  /*01c0*/  ISETP.GT.U32.OR P6, PT, R5.reuse, 0x3, !P3 ;  /* 0x000000030500780c */ /* 0x040fe20005fc4470 */
[----:B------:R-:W2:Y:S01]  /*01d0*/  @!P1 LDG.E.CONSTANT R3, [R14.64+-0x20] ;  /* 0xffffe0040e039981 */ /* 0x000ea2000c1e9900 */
[----:B------:R-:W-:Y:S02]  /*01e0*/  MOV R0, RZ ;  /* 0x000000ff00007202 */ /* 0x000fe40000000f00 */
[----:B------:R-:W-:Y:S01]  /*01f0*/  LOP3.LUT P4, RZ, R5, 0x4, R2, 0xc8, !PT ;  /* 0x0000000405ff7812 */ /* 0x000fe2000788c802 */
[----:B------:R-:W3:Y:S01]  /*0200*/  @P3 LDG.E.CONSTANT R20, [R14.64+-0x4] ;  /* 0xfffffc040e143981 */ /* 0x000ee2000c1e9900 */
[----:B------:R-:W-:-:S03]  /*0210*/  CS2R R12, SRZ ;  /* 0x00000000000c7805 */ /* 0x000fc6000001ff00 */
[----:B------:R-:W4:Y:S01]  /*0220*/  @P2 LDG.E.CONSTANT R17, [R14.64+-0x1c] ;  /* 0xffffe4040e112981 */ /* 0x000f22000c1e9900 */
[----:B------:R-:W-:Y:S01]  /*0230*/  ISETP.GT.U32.AND P2, PT, R5, 0x3, PT ;  /* 0x000000030500780c */ /* 0x000fe20003f44070 */
[----:B------:R-:W-:Y:S02]  /*0240*/  CS2R R8, SRZ ;  /* 0x0000000000087805 */ /* 0x000fe4000001ff00 */
[----:B------:R-:W5:Y:S01]  /*0250*/  @!P5 LDG.E.CONSTANT R0, [R14.64+0x4] ;  /* 0x000004040e00d981 */ /* 0x000f62000c1e9900 */
[----:B------:R-:W-:-:S03]  /*0260*/  CS2R R10, SRZ ;  /* 0x00000000000a7805 */ /* 0x000fc6000001ff00 */
[----:B------:R-:W5:Y:S04]  /*0270*/  @P0 LDG.E.CONSTANT R19, [R14.64+-0x18] ;  /* 0xffffe8040e130981 */ /* 0x000f68000c1e9900 */
[----:B------:R-:W5:Y:S04]  /*0280*/  @!P6 LDG.E.CONSTANT R13, [R14.64+0x18] ;  /* 0x000018040e0de981 */ /* 0x000f68000c1e9900 */
[----:B------:R0:W5:Y:S01]  /*0290*/  @!P4 LDG.E.CONSTANT R9, [R14.64+0x20] ;  /* 0x000020040e09c981 */ /* 0x000162000c1e9900 */
[----:B------:R-:W-:-:S03]  /*02a0*/  MOV R5, RZ ;  /* 0x000000ff00057202 */ /* 0x000fc60000000f00 */
[----:B------:R0:W5:Y:S01]  /*02b0*/  @P0 LDG.E.CONSTANT R16, [R14.64+-0x14] ;  /* 0xffffec040e100981 */ /* 0x000162000c1e9900 */
[----:B------:R-:W-:-:S03]  /*02c0*/  CS2R R6, SRZ ;  /* 0x0000000000067805 */ /* 0x000fc6000001ff00 */
[----:B------:R0:W5:Y:S04]  /*02d0*/  @!P2 LDG.E.CONSTANT R11, [R14.64+0x1c] ;  /* 0x00001c040e0ba981 */ /* 0x000168000c1e9900 */
[----:B------:R0:W5:Y:S04]  /*02e0*/  LDG.E.CONSTANT R4, [R14.64] ;  /* 0x000000040e047981 */ /* 0x000168000c1e9900 */
[----:B------:R0:W5:Y:S04]  /*02f0*/  @!P6 LDG.E.CONSTANT R12, [R14.64+0x34] ;  /* 0x000034040e0ce981 */ /* 0x000168000c1e9900 */
[----:B------:R0:W5:Y:S04]  /*0300*/  @!P4 LDG.E.CONSTANT R5, [R14.64+0x24] ;  /* 0x000024040e05c981 */ /* 0x000168000c1e9900 */
[----:B------:R0:W5:Y:S04]  /*0310*/  @!P5 LDG.E.CONSTANT R7, [R14.64+0x8] ;  /* 0x000008040e07d981 */ /* 0x000168000c1e9900 */
[----:B------:R0:W5:Y:S04]  /*0320*/  @!P2 LDG.E.CONSTANT R6, [R14.64+0x38] ;  /* 0x000038040e06a981 */ /* 0x000168000c1e9900 */
[----:B------:R0:W5:Y:S04]  /*0330*/  @!P4 LDG.E.CONSTANT R10, [R14.64+0x3c] ;  /* 0x00003c040e0ac981 */ /* 0x000168000c1e9900 */
[----:B------:R0:W5:Y:S01]  /*0340*/  @!P4 LDG.E.CONSTANT R8, [R14.64+0x40] ;  /* 0x000040040e08c981 */ /* 0x000162000c1e9900 */
[----:B------:R-:W-:Y:S01]  /*0350*/  LEA R2, R22, R21, 0x7 ;  /* 0x0000001516027211 */ /* 0x000fe200078e38ff */
[----:B--2---:R-:W-:-:S04]  /*0360*/  @!P1 FADD R18, RZ, R3 ;  /* 0x00000003ff129221 */ /* 0x004fc80000000000 */
[----:B------:R-:W-:Y:S01]  /*0370*/  IMAD.WIDE R2, R2, R23, c[0x0][0x160] ;  /* 0x0000580002027625 */ /* 0x000fe200078e0217 */
[----:B---3--:R-:W-:Y:S01]  /*0380*/  FADD R23, RZ, -R20 ;  /* 0x80000014ff177221 */ /* 0x008fe20000000000 */
[--C-:B----4-:R-:W-:Y:S01]  /*0390*/  FADD R21, RZ, -R17.reuse ;  /* 0x80000011ff157221 */ /* 0x110fe20000000000 */
[----:B------:R-:W-:Y:S02]  /*03a0*/  FADD R22, RZ, R17 ;  /* 0x00000011ff167221 */ /* 0x000fe40000000000 */
[----:B-----5:R-:W-:Y:S01]  /*03b0*/  FADD R23, R23, R0 ;  /* 0x0000000017177221 */ /* 0x020fe20000000000 */
[----:B------:R-:W-:Y:S01]  /*03c0*/  FADD R17, RZ, R20 ;  /* 0x00000014ff117221 */ /* 0x000fe20000000000 */
[----:B------:R-:W-:Y:S01]  /*03d0*/  FADD R18, -R19, R18 ;  /* 0x0000001213127221 */ /* 0x000fe20000000100 */
[----:B------:R-:W-:Y:S01]  /*03e0*/  FADD R22, R22, R19 ;  /* 0x0000001316167221 */ /* 0x000fe20000000000 */
[----:B------:R-:W-:Y:S01]  /*03f0*/  FADD R20, R23, R13 ;  /* 0x0000000d17147221 */ /* 0x000fe20000000000 */
[----:B0-----:R-:W-:Y:S01]  /*0400*/  FADD R14, R21, R19 ;  /* 0x00000013150e7221 */ /* 0x001fe20000000000 */
[----:B------:R-:W-:-:S02]  /*0410*/  FADD R18, R18, -R13 ;  /* 0x8000000d12127221 */ /* 0x000fc40000000000 */
[--C-:B------:R-:W-:Y:S01]  /*0420*/  FADD R19, R20, -R9.reuse ;  /* 0x8000000914137221 */ /* 0x100fe20000000000 */
[----:B------:R-:W-:Y:S01]  /*0430*/  FADD R24, R17, -R0 ;  /* 0x8000000011187221 */ /* 0x000fe20000000000 */
[----:B------:R-:W-:Y:S01]  /*0440*/  FADD R15, R18, R9 ;  /* 0x00000009120f7221 */ /* 0x000fe20000000000 */
[----:B------:R-:W-:Y:S02]  /*0450*/  FADD R16, R21, R16 ;  /* 0x0000001015107221 */ /* 0x000fe40000000000 */
[----:B------:R0:W-:Y:S01]  /*0460*/  STG.E [R2.64+0x20000], R19 ;  /* 0x0200001302007986 */ /* 0x0001e2000c101904 */
[--C-:B------:R-:W-:Y:S01]  /*0470*/  FADD R22, R22, -R11.reuse ;  /* 0x8000000b16167221 */ /* 0x100fe20000000000 */
[--C-:B------:R-:W-:Y:S01]  /*0480*/  FADD R14, R14, R11.reuse ;  /* 0x0000000b0e0e7221 */ /* 0x100fe20000000000 */
[----:B------:R-:W-:Y:S01]  /*0490*/  FADD R16, R16, R11 ;  /* 0x0000000b10107221 */ /* 0x000fe20000000000 */
[--C-:B------:R-:W-:Y:S01]  /*04a0*/  FADD R21, RZ, -R4.reuse ;  /* 0x80000004ff157221 */ /* 0x100fe20000000000 */
[----:B------:R-:W-:Y:S01]  /*04b0*/  FADD R17, R22, -R9 ;  /* 0x8000000916117221 */ /* 0x000fe20000000000 */
[----:B------:R-:W-:Y:S01]  /*04c0*/  FADD R24, R24, R13 ;  /* 0x0000000d18187221 */ /* 0x000fe20000000000 */
[----:B0-----:R-:W-:Y:S01]  /*04d0*/  FADD R19, RZ, R4 ;  /* 0x00000004ff137221 */ /* 0x001fe20000000000 */
[----:B------:R0:W-:Y:S01]  /*04e0*/  STG.E [R2.64], R15 ;  /* 0x0000000f02007986 */ /* 0x0001e2000c101904 */
[----:B------:R-:W-:Y:S01]  /*04f0*/  FADD R13, R14, -R9 ;  /* 0x800000090e0d7221 */ /* 0x000fe20000000000 */
[----:B------:R-:W-:Y:S01]  /*0500*/  FADD R23, R23, R12 ;  /* 0x0000000c17177221 */ /* 0x000fe20000000000 */
[--C-:B------:R-:W-:Y:S01]  /*0510*/  FADD R4, R19, -R0.reuse ;  /* 0x8000000013047221 */ /* 0x100fe20000000000 */
[C-C-:B------:R-:W-:Y:S01]  /*0520*/  FADD R14, R21.reuse, R0.reuse ;  /* 0x00000000150e7221 */ /* 0x140fe20000000000 */
[C-C-:B------:R-:W-:Y:S01]  /*0530*/  FADD R12, R21.reuse, -R0.reuse ;  /* 0x80000000150c7221 */ /* 0x140fe20000000000 */
[----:B------:R1:W-:Y:S01]  /*0540*/  STG.E [R2.64+0x10000], R17 ;  /* 0x0100001102007986 */ /* 0x0003e2000c101904 */
[----:B------:R-:W-:Y:S01]  /*0550*/  FADD R18, R21, R7 ;  /* 0x0000000715127221 */ /* 0x000fe20000000000 */
[----:B0-----:R-:W-:Y:S01]  /*0560*/  FADD R15, R16, -R5 ;  /* 0x80000005100f7221 */ /* 0x001fe20000000000 */
[C---:B------:R-:W-:Y:S01]  /*0570*/  FADD R16, R19.reuse, R0 ;  /* 0x0000000013107221 */ /* 0x040fe20000000000 */
[----:B------:R-:W-:Y:S01]  /*0580*/  FADD R19, R19, -R7 ;  /* 0x8000000713137221 */ /* 0x000fe20000000000 */
[--C-:B------:R-:W-:Y:S01]  /*0590*/  FADD R0, R4, -R11.reuse ;  /* 0x8000000b04007221 */ /* 0x100fe20000000000 */
[--C-:B------:R-:W-:Y:S01]  /*05a0*/  FADD R14, R14, -R11.reuse ;  /* 0x8000000b0e0e7221 */ /* 0x100fe20000000000 */
[--C-:B------:R-:W-:Y:S01]  /*05b0*/  FADD R16, R16, R11.reuse ;  /* 0x0000000b10107221 */ /* 0x100fe20000000000 */
[--C-:B-1----:R-:W-:Y:S01]  /*05c0*/  FADD R17, R4, -R6.reuse ;  /* 0x8000000604117221 */ /* 0x102fe20000000000 */
[C-C-:B------:R-:W-:Y:S01]  /*05d0*/  FADD R4, R12.reuse, R11.reuse ;  /* 0x0000000b0c047221 */ /* 0x140fe20000000000 */
[--C-:B------:R-:W-:Y:S01]  /*05e0*/  FADD R21, R12, R6.reuse ;  /* 0x000000060c157221 */ /* 0x100fe20000000000 */
[C-C-:B------:R-:W-:Y:S01]  /*05f0*/  FADD R12, R19.reuse, -R11.reuse ;  /* 0x8000000b130c7221 */ /* 0x140fe20000000000 */
[----:B------:R-:W-:Y:S01]  /*0600*/  FADD R18, R18, -R11 ;  /* 0x8000000b12127221 */ /* 0x000fe20000000000 */
[----:B------:R-:W-:Y:S01]  /*0610*/  FADD R19, R19, -R6 ;  /* 0x8000000613137221 */ /* 0x000fe20000000000 */
[----:B------:R0:W-:Y:S01]  /*0620*/  STG.E [R2.64+0x8000], R13 ;  /* 0x0080000d02007986 */ /* 0x0001e2000c101904 */
[--C-:B------:R-:W-:Y:S01]  /*0630*/  FADD R25, R24, -R9.reuse ;  /* 0x8000000918197221 */ /* 0x100fe20000000000 */
[--C-:B------:R-:W-:Y:S01]  /*0640*/  FADD R7, R0, R9.reuse ;  /* 0x0000000900077221 */ /* 0x100fe20000000000 */
[--C-:B------:R-:W-:Y:S01]  /*0650*/  FADD R11, R4, R9.reuse ;  /* 0x00000009040b7221 */ /* 0x100fe20000000000 */
[----:B------:R1:W-:Y:S01]  /*0660*/  STG.E [R2.64+0x18000], R15 ;  /* 0x0180000f02007986 */ /* 0x0003e2000c101904 */
[--C-:B------:R-:W-:Y:S01]  /*0670*/  FADD R23, R23, -R10.reuse ;  /* 0x8000000a17177221 */ /* 0x100fe20000000000 */
[--C-:B------:R-:W-:Y:S01]  /*0680*/  FADD R17, R17, R10.reuse ;  /* 0x0000000a11117221 */ /* 0x100fe20000000000 */
[----:B------:R-:W-:Y:S01]  /*0690*/  FADD R21, R21, R10 ;  /* 0x0000000a15157221 */ /* 0x000fe20000000000 */
[----:B------:R-:W-:Y:S01]  /*06a0*/  FADD R19, R19, R8 ;  /* 0x0000000813137221 */ /* 0x000fe20000000000 */
[--C-:B0-----:R-:W-:Y:S01]  /*06b0*/  FADD R13, R14, R9.reuse ;  /* 0x000000090e0d7221 */ /* 0x101fe20000000000 */
[----:B-1----:R-:W-:Y:S01]  /*06c0*/  FADD R15, R16, R9 ;  /* 0x00000009100f7221 */ /* 0x002fe20000000000 */
        /* <DEDUP_REMOVED lines=14> */
.L_x_40:
        /* <DEDUP_REMOVED lines=13> */
.L_x_125:


//--------------------- .text.tvmgen_default_fused_nn_conv2d_add_nn_relu_6_kernel --------------------------
	.section	.text.tvmgen_default_fused_nn_conv2d_add_nn_relu_6_kernel,"ax",@progbits
	.sectionflags	@"SHF_BARRIERS=1"
	.sectioninfo	@"SHI_REGISTERS=64"
	.align	128
        .global         tvmgen_default_fused_nn_conv2d_add_nn_relu_6_kernel
        .type           tvmgen_default_fused_nn_conv2d_add_nn_relu_6_kernel,@function
        .size           tvmgen_default_fused_nn_conv2d_add_nn_relu_6_kernel,(.L_x_126 - tvmgen_default_fused_nn_conv2d_add_nn_relu_6_kernel)
        .other          tvmgen_default_fused_nn_conv2d_add_nn_relu_6_kernel,@"STO_CUDA_ENTRY STV_DEFAULT"
tvmgen_default_fused_nn_conv2d_add_nn_relu_6_kernel:
.text.tvmgen_default_fused_nn_conv2d_add_nn_relu_6_kernel:
[----:B------:R-:W-:Y:S02]  /*0000*/  MOV R1, c[0x0][0x28] ;  /* 0x00000a0000017a02 */ /* 0x000fe40000000f00 */
[----:B------:R-:W0:Y:S01]  /*0010*/  S2R R0, SR_TID.Y ;  /* 0x0000000000007919 */ /* 0x000e220000002200 */
[----:B------:R-:W-:Y:S01]  /*0020*/  CS2R R46, SRZ ;  /* 0x00000000002e7805 */ /* 0x000fe2000001ff00 */
[----:B------:R-:W-:Y:S01]  /*0030*/  CS2R R44, SRZ ;  /* 0x00000000002c7805 */ /* 0x000fe2000001ff00 */
[----:B------:R-:W-:Y:S01]  /*0040*/  CS2R R42, SRZ ;  /* 0x00000000002a7805 */ /* 0x000fe2000001ff00 */
[----:B------:R-:W1:Y:S01]  /*0050*/  S2R R2, SR_TID.X ;  /* 0x0000000000027919 */ /* 0x000e620000002100 */
[----:B------:R-:W-:Y:S01]  /*0060*/  CS2R R54, SRZ ;  /* 0x0000000000367805 */ /* 0x000fe2000001ff00 */
        /* <DEDUP_REMOVED lines=10> */
[----:B------:R-:W-:-:S02]  /*0110*/  UMOV UR4, URZ ;  /* 0x0000003f00047c82 */ /* 0x000fc40008000000 */
.L_x_42:
[----:B------:R-:W2:Y:S01]  /*0120*/  S2R R3, SR_TID.Z ;  /* 0x0000000000037919 */ /* 0x000ea20000002300 */
[----:B------:R-:W-:Y:S01]  /*0130*/  MOV R12, UR4 ;  /* 0x00000004000c7c02 */ /* 0x000fe20008000f00 */
[----:B------:R-:W-:Y:S01]  /*0140*/  ULDC.64 UR6, c[0x0][0x118] ;  /* 0x0000460000067ab9 */ /* 0x000fe20000000a00 */
[----:B------:R-:W-:Y:S01]  /*0150*/  MOV R25, 0x4 ;  /* 0x0000000400197802 */ /* 0x000fe20000000f00 */
[----:B------:R-:W2:Y:S04]  /*0160*/  S2R R6, SR_CTAID.Y ;  /* 0x0000000000067919 */ /* 0x000ea80000002600 */
[----:B------:R-:W3:Y:S04]  /*0170*/  S2R R7, SR_CTAID.Z ;  /* 0x0000000000077919 */ /* 0x000ee80000002700 */
[----:B------:R-:W4:Y:S04]  /*0180*/  S2R R5, SR_CTAID.X ;  /* 0x0000000000057919 */ /* 0x000f280000002500 */
[----:B------:R-:W-:Y:S01]  /*0190*/  BAR.SYNC.DEFER_BLOCKING 0x0 ;  /* 0x0000000000007b1d */ /* 0x000fe20000010000 */
[----:B--2---:R-:W-:Y:S01]  /*01a0*/  IMAD R13, R3, 0x7, R6 ;  /* 0x00000007030d7824 */ /* 0x004fe200078e0206 */
[----:B---3--:R-:W-:-:S04]  /*01b0*/  LEA R15, R7, R3, 0x4 ;  /* 0x00000003070f7211 */ /* 0x008fc800078e20ff */
[-C--:B0-----:R-:W-:Y:S02]  /*01c0*/  LEA R4, R13, R0.reuse, 0x2 ;  /* 0x000000000d047211 */ /* 0x081fe400078e10ff */
[----:B------:R-:W-:Y:S02]  /*01d0*/  LEA R15, R15, R0, 0x2 ;  /* 0x000000000f0f7211 */ /* 0x000fe400078e10ff */
[----:B----4-:R-:W-:Y:S02]  /*01e0*/  LEA R13, R4, R5, 0x1 ;  /* 0x00000005040d7211 */ /* 0x010fe400078e08ff */
[----:B------:R-:W-:Y:S02]  /*01f0*/  MOV R4, UR4 ;  /* 0x0000000400047c02 */ /* 0x000fe40008000f00 */
[-C--:B-1----:R-:W-:Y:S02]  /*0200*/  LEA R13, R13, R2.reuse, 0x1 ;  /* 0x000000020d0d7211 */ /* 0x082fe400078e08ff */
[----:B------:R-:W-:-:S03]  /*0210*/  LEA R15, R15, R2, 0x6 ;  /* 0x000000020f0f7211 */ /* 0x000fc600078e30ff */
[----:B------:R-:W-:Y:S01]  /*0220*/  IMAD R13, R4, 0x700, R13 ;  /* 0x00000700040d7824 */ /* 0x000fe200078e020d */
[----:B------:R-:W-:-:S04]  /*0230*/  LEA R15, R12, R15, 0x1 ;  /* 0x0000000f0c0f7211 */ /* 0x000fc800078e08ff */
[----:B------:R-:W-:Y:S02]  /*0240*/  LEA R26, R13, -R13, 0x3 ;  /* 0x8000000d0d1a7211 */ /* 0x000fe400078e18ff */
[----:B------:R-:W-:-:S03]  /*0250*/  SHF.L.U32 R24, R15, 0x3, RZ ;  /* 0x000000030f187819 */ /* 0x000fc600000006ff */
[----:B------:R-:W-:-:S04]  /*0260*/  IMAD.WIDE R26, R26, R25, c[0x0][0x168] ;  /* 0x00005a001a1a7625 */ /* 0x000fc800078e0219 */
[----:B------:R-:W-:Y:S01]  /*0270*/  IMAD.WIDE R24, R24, R25, c[0x0][0x170] ;  /* 0x00005c0018187625 */ /* 0x000fe200078e0219 */
[----:B------:R0:W2:Y:S04]  /*0280*/  LDG.E.CONSTANT R28, [R26.64] ;  /* 0x000000061a1c7981 */ /* 0x0000a8000c1e9900 */
[----:B------:R0:W3:Y:S04]  /*0290*/  LDG.E.CONSTANT R30, [R26.64+0x4] ;  /* 0x000004061a1e7981 */ /* 0x0000e8000c1e9900 */
[----:B------:R0:W4:Y:S04]  /*02a0*/  LDG.E.CONSTANT R32, [R26.64+0x8] ;  /* 0x000008061a207981 */ /* 0x000128000c1e9900 */
[----:B------:R0:W5:Y:S04]  /*02b0*/  LDG.E.CONSTANT R34, [R26.64+0xc] ;  /* 0x00000c061a227981 */ /* 0x000168000c1e9900 */
[----:B------:R0:W5:Y:S04]  /*02c0*/  LDG.E.CONSTANT R56, [R26.64+0x10] ;  /* 0x000010061a387981 */ /* 0x000168000c1e9900 */
[----:B------:R0:W5:Y:S04]  /*02d0*/  LDG.E.CONSTANT R58, [R26.64+0x14] ;  /* 0x000014061a3a7981 */ /* 0x000168000c1e9900 */
[----:B------:R0:W5:Y:S04]  /*02e0*/  LDG.E.CONSTANT R60, [R26.64+0x18] ;  /* 0x000018061a3c7981 */ /* 0x000168000c1e9900 */
[----:B------:R-:W5:Y:S04]  /*02f0*/  LDG.E.CONSTANT R12, [R24.64] ;  /* 0x00000006180c7981 */ /* 0x000f68000c1e9900 */
[----:B------:R-:W5:Y:S04]  /*0300*/  LDG.E.CONSTANT R13, [R24.64+0x4] ;  /* 0x00000406180d7981 */ /* 0x000f68000c1e9900 */
[----:B------:R-:W5:Y:S04]  /*0310*/  LDG.E.CONSTANT R14, [R24.64+0x8] ;  /* 0x00000806180e7981 */ /* 0x000f68000c1e9900 */
[----:B------:R-:W5:Y:S04]  /*0320*/  LDG.E.CONSTANT R15, [R24.64+0xc] ;  /* 0x00000c06180f7981 */ /* 0x000f68000c1e9900 */
[----:B------:R-:W5:Y:S04]  /*0330*/  LDG.E.CONSTANT R20, [R24.64+0x10] ;  /* 0x0000100618147981 */ /* 0x000f68000c1e9900 */
[----:B------:R-:W5:Y:S04]  /*0340*/  LDG.E.CONSTANT R21, [R24.64+0x14] ;  /* 0x0000140618157981 */ /* 0x000f68000c1e9900 */
[----:B------:R-:W5:Y:S04]  /*0350*/  LDG.E.CONSTANT R22, [R24.64+0x18] ;  /* 0x0000180618167981 */ /* 0x000f68000c1e9900 */
[----:B------:R-:W5:Y:S01]  /*0360*/  LDG.E.CONSTANT R23, [R24.64+0x1c] ;  /* 0x00001c0618177981 */ /* 0x000f62000c1e9900 */
[----:B------:R-:W-:Y:S01]  /*0370*/  IMAD R4, R0, 0xe, RZ ;  /* 0x0000000e00047824 */ /* 0x000fe200078e02ff */
[----:B------:R-:W-:-:S03]  /*0380*/  UIADD3 UR4, UR4, 0x1, URZ ;  /* 0x0000000104047890 */ /* 0x000fc6000fffe03f */
[C---:B------:R-:W-:Y:S01]  /*0390*/  IMAD R29, R3.reuse, 0x38, R4 ;  /* 0x00000038031d7824 */ /* 0x040fe200078e0204 */
[----:B------:R-:W-:Y:S01]  /*03a0*/  SHF.L.U32 R3, R3, 0x6, RZ ;  /* 0x0000000603037819 */ /* 0x000fe200000006ff */
[----:B------:R-:W-:Y:S01]  /*03b0*/  UISETP.GE.U32.AND UP0, UPT, UR4, 0x20, UPT ;  /* 0x000000200400788c */ /* 0x000fe2000bf06070 */
[----:B------:R-:W-:Y:S01]  /*03c0*/  IADD3 R4, R4, R2, RZ ;  /* 0x0000000204047210 */ /* 0x000fe20007ffe0ff */
[----:B------:R-:W-:Y:S01]  /*03d0*/  IMAD R57, R2, 0x7, R29 ;  /* 0x0000000702397824 */ /* 0x000fe200078e021d */
[----:B0-----:R-:W-:-:S03]  /*03e0*/  LEA R27, R0, R3, 0x4 ;  /* 0x00000003001b7211 */ /* 0x001fc600078e20ff */
[----:B------:R-:W-:Y:S02]  /*03f0*/  PLOP3.LUT P0, PT, PT, PT, UP0, 0x80, 0x0 ;  /* 0x000000000000781c */ /* 0x000fe40003f0f008 */
[----:B------:R-:W-:Y:S01]  /*0400*/  LEA R59, R2, R27, 0x3 ;  /* 0x0000001b023b7211 */ /* 0x000fe200078e18ff */
[----:B--2---:R-:W-:Y:S04]  /*0410*/  STS [R57.X4], R28 ;  /* 0x0000001c39007388 */ /* 0x004fe80000004800 */
[----:B---3--:R-:W-:Y:S04]  /*0420*/  STS [R57.X4+0x4], R30 ;  /* 0x0000041e39007388 */ /* 0x008fe80000004800 */
[----:B----4-:R-:W-:Y:S04]  /*0430*/  STS [R57.X4+0x8], R32 ;  /* 0x0000082039007388 */ /* 0x010fe80000004800 */
[----:B-----5:R-:W-:Y:S04]  /*0440*/  STS [R57.X4+0xc], R34 ;  /* 0x00000c2239007388 */ /* 0x020fe80000004800 */
[----:B------:R-:W-:Y:S04]  /*0450*/  STS [R57.X4+0x10], R56 ;  /* 0x0000103839007388 */ /* 0x000fe80000004800 */
[----:B------:R-:W-:Y:S04]  /*0460*/  STS [R57.X4+0x14], R58 ;  /* 0x0000143a39007388 */ /* 0x000fe80000004800 */
[----:B------:R-:W-:Y:S04]  /*0470*/  STS [R57.X4+0x18], R60 ;  /* 0x0000183c39007388 */ /* 0x000fe80000004800 */
[----:B------:R-:W-:Y:S04]  /*0480*/  STS.128 [R59.X4+0xe00], R12 ;  /* 0x000e000c3b007388 */ /* 0x000fe80000004c00 */
[----:B------:R-:W-:Y:S04]  /*0490*/  STS.128 [R59.X4+0xe10], R20 ;  /* 0x000e10143b007388 */ /* 0x000fe80000004c00 */
[----:B------:R-:W-:Y:S06]  /*04a0*/  BAR.SYNC.DEFER_BLOCKING 0x0 ;  /* 0x0000000000007b1d */ /* 0x000fec0000010000 */
[----:B------:R-:W-:Y:S04]  /*04b0*/  LDS.128 R12, [R3+0xe00] ;  /* 0x000e0000030c7984 */ /* 0x000fe80000000c00 */
[----:B------:R-:W-:Y:S04]  /*04c0*/  LDS.128 R24, [R3+0x1200] ;  /* 0x0012000003187984 */ /* 0x000fe80000000c00 */
[----:B------:R-:W-:Y:S04]  /*04d0*/  LDS.128 R28, [R3+0x1600] ;  /* 0x00160000031c7984 */ /* 0x000fe80000000c00 */
[----:B------:R-:W-:Y:S04]  /*04e0*/  LDS.128 R32, [R3+0x1a00] ;  /* 0x001a000003207984 */ /* 0x000fe80000000c00 */
[----:B------:R-:W0:Y:S04]  /*04f0*/  LDS R22, [R4.X4+0x8] ;  /* 0x0000080004167984 */ /* 0x000e280000004800 */
[----:B------:R-:W1:Y:S04]  /*0500*/  LDS R23, [R4.X4+0x10] ;  /* 0x0000100004177984 */ /* 0x000e680000004800 */
[----:B------:R-:W2:Y:S04]  /*0510*/  LDS R56, [R4.X4+0x18] ;  /* 0x0000180004387984 */ /* 0x000ea80000004800 */
[----:B------:R-:W3:Y:S04]  /*0520*/  LDS R21, [R4.X4+0x20] ;  /* 0x0000200004157984 */ /* 0x000ee80000004800 */
[----:B------:R-:W4:Y:S04]  /*0530*/  LDS R20, [R4.X4+0x28] ;  /* 0x0000280004147984 */ /* 0x000f280000004800 */
[----:B------:R-:W5:Y:S04]  /*0540*/  LDS R61, [R4.X4] ;  /* 0x00000000043d7984 */ /* 0x000f680000004800 */
[----:B------:R-:W-:Y:S04]  /*0550*/  LDS R58, [R4.X4+0x100] ;  /* 0x00010000043a7984 */ /* 0x000fe80000004800 */
[----:B------:R-:W5:Y:S01]  /*0560*/  LDS R57, [R4.X4+0xf8] ;  /* 0x0000f80004397984 */ /* 0x000f620000004800 */
[-C--:B0-----:R-:W-:Y:S01]  /*0570*/  FFMA R46, R12, R22.reuse, R46 ;  /* 0x000000160c2e7223 */ /* 0x081fe2000000002e */
[-C--:B------:R-:W-:Y:S01]  /*0580*/  FFMA R40, R24, R22.reuse, R40 ;  /* 0x0000001618287223 */ /* 0x080fe20000000028 */
[-C--:B------:R-:W-:Y:S01]  /*0590*/  FFMA R17, R28, R22.reuse, R17 ;  /* 0x000000161c117223 */ /* 0x080fe20000000011 */
[----:B------:R-:W-:Y:S01]  /*05a0*/  FFMA R49, R32, R22, R49 ;  /* 0x0000001620317223 */ /* 0x000fe20000000031 */
[-C--:B-1----:R-:W-:Y:S01]  /*05b0*/  FFMA R45, R12, R23.reuse, R45 ;  /* 0x000000170c2d7223 */ /* 0x082fe2000000002d */
[----:B------:R-:W0:Y:S01]  /*05c0*/  LDS R22, [R4.X4+0x30] ;  /* 0x0000300004167984 */ /* 0x000e220000004800 */
[-C--:B------:R-:W-:Y:S01]  /*05d0*/  FFMA R39, R24, R23.reuse, R39 ;  /* 0x0000001718277223 */ /* 0x080fe20000000027 */
[-C--:B------:R-:W-:Y:S01]  /*05e0*/  FFMA R16, R28, R23.reuse, R16 ;  /* 0x000000171c107223 */ /* 0x080fe20000000010 */
[----:B------:R-:W-:Y:S01]  /*05f0*/  FFMA R50, R32, R23, R50 ;  /* 0x0000001720327223 */ /* 0x000fe20000000032 */
[-C--:B--2---:R-:W-:Y:S01]  /*0600*/  FFMA R44, R12, R56.reuse, R44 ;  /* 0x000000380c2c7223 */ /* 0x084fe2000000002c */
[----:B------:R-:W1:Y:S01]  /*0610*/  LDS R23, [R4.X4+0xe0] ;  /* 0x0000e00004177984 */ /* 0x000e620000004800 */
[-C--:B------:R-:W-:Y:S01]  /*0620*/  FFMA R38, R24, R56.reuse, R38 ;  /* 0x0000003818267223 */ /* 0x080fe20000000026 */
[-C--:B------:R-:W-:Y:S01]  /*0630*/  FFMA R10, R28, R56.reuse, R10 ;  /* 0x000000381c0a7223 */ /* 0x080fe2000000000a */
[----:B------:R-:W-:Y:S01]  /*0640*/  FFMA R51, R32, R56, R51 ;  /* 0x0000003820337223 */ /* 0x000fe20000000033 */
[-C--:B---3--:R-:W-:Y:S01]  /*0650*/  FFMA R56, R12, R21.reuse, R43 ;  /* 0x000000150c387223 */ /* 0x088fe2000000002b */
[-C--:B------:R-:W-:Y:S01]  /*0660*/  FFMA R37, R24, R21.reuse, R37 ;  /* 0x0000001518257223 */ /* 0x080fe20000000025 */
[-C--:B------:R-:W-:Y:S01]  /*0670*/  FFMA R9, R28, R21.reuse, R9 ;  /* 0x000000151c097223 */ /* 0x080fe20000000009 */
[----:B------:R-:W-:Y:S01]  /*0680*/  FFMA R21, R32, R21, R52 ;  /* 0x0000001520157223 */ /* 0x000fe20000000034 */
[-C--:B----4-:R-:W-:Y:S01]  /*0690*/  FFMA R42, R12, R20.reuse, R42 ;  /* 0x000000140c2a7223 */ /* 0x090fe2000000002a */
[----:B------:R-:W2:Y:S01]  /*06a0*/  LDS R52, [R4.X4+0xf0] ;  /* 0x0000f00004347984 */ /* 0x000ea20000004800 */
[-C--:B------:R-:W-:Y:S01]  /*06b0*/  FFMA R36, R24, R20.reuse, R36 ;  /* 0x0000001418247223 */ /* 0x080fe20000000024 */
[----:B------:R-:W-:Y:S01]  /*06c0*/  FFMA R8, R28, R20, R8 ;  /* 0x000000141c087223 */ /* 0x000fe20000000008 */
[----:B-----5:R-:W-:Y:S01]  /*06d0*/  FFMA R47, R12, R61, R47 ;  /* 0x0000003d0c2f7223 */ /* 0x020fe2000000002f */
[C---:B------:R-:W-:Y:S01]  /*06e0*/  FFMA R41, R61.reuse, R24, R41 ;  /* 0x000000183d297223 */ /* 0x040fe20000000029 */
[C---:B------:R-:W-:Y:S01]  /*06f0*/  FFMA R18, R61.reuse, R28, R18 ;  /* 0x0000001c3d127223 */ /* 0x040fe20000000012 */
[----:B------:R-:W-:Y:S01]  /*0700*/  FFMA R48, R61, R32, R48 ;  /* 0x000000203d307223 */ /* 0x000fe20000000030 */
[----:B------:R-:W3:Y:S01]  /*0710*/  LDS R43, [R4.X4+0xe8] ;  /* 0x0000e800042b7984 */ /* 0x000ee20000004800 */
[----:B------:R-:W-:Y:S01]  /*0720*/  FFMA R20, R32, R20, R53 ;  /* 0x0000001420147223 */ /* 0x000fe20000000035 */
[C---:B------:R-:W-:Y:S01]  /*0730*/  FFMA R38, R57.reuse, R25, R38 ;  /* 0x0000001939267223 */ /* 0x040fe20000000026 */
[CC--:B------:R-:W-:Y:S01]  /*0740*/  FFMA R10, R57.reuse, R29.reuse, R10 ;  /* 0x0000001d390a7223 */ /* 0x0c0fe2000000000a */
[----:B------:R-:W4:Y:S01]  /*0750*/  LDS R53, [R4.X4+0x108] ;  /* 0x0001080004357984 */ /* 0x000f220000004800 */
[C---:B------:R-:W-:Y:S01]  /*0760*/  FFMA R9, R58.reuse, R29, R9 ;  /* 0x0000001d3a097223 */ /* 0x040fe20000000009 */
[C---:B------:R-:W-:Y:S01]  /*0770*/  FFMA R44, R57.reuse, R13, R44 ;  /* 0x0000000d392c7223 */ /* 0x040fe2000000002c */
[----:B------:R-:W-:Y:S01]  /*0780*/  FFMA R51, R57, R33, R51 ;  /* 0x0000002139337223 */ /* 0x000fe20000000033 */
[C---:B------:R-:W-:Y:S01]  /*0790*/  FFMA R56, R58.reuse, R13, R56 ;  /* 0x0000000d3a387223 */ /* 0x040fe20000000038 */
[----:B------:R-:W-:Y:S01]  /*07a0*/  FFMA R21, R58, R33, R21 ;  /* 0x000000213a157223 */ /* 0x000fe20000000015 */
[----:B------:R-:W-:Y:S01]  /*07b0*/  LDS R57, [R4.X4+0x388] ;  /* 0x0003880004397984 */ /* 0x000fe20000004800 */
[-C--:B0-----:R-:W-:Y:S01]  /*07c0*/  FFMA R11, R24, R22.reuse, R11 ;  /* 0x00000016180b7223 */ /* 0x081fe2000000000b */
[----:B------:R-:W-:-:S02]  /*07d0*/  FFMA R19, R28, R22, R19 ;  /* 0x000000161c137223 */ /* 0x000fc40000000013 */
[----:B------:R-:W0:Y:S01]  /*07e0*/  LDS R24, [R4.X4+0x110] ;  /* 0x0001100004187984 */ /* 0x000e220000004800 */
[-C--:B------:R-:W-:Y:S01]  /*07f0*/  FFMA R12, R12, R22.reuse, R54 ;  /* 0x000000160c0c7223 */ /* 0x080fe20000000036 */
[----:B------:R-:W-:Y:S01]  /*0800*/  FFMA R22, R32, R22, R55 ;  /* 0x0000001620167223 */ /* 0x000fe20000000037 */
[C---:B-1----:R-:W-:Y:S01]  /*0810*/  FFMA R47, R23.reuse, R13, R47 ;  /* 0x0000000d172f7223 */ /* 0x042fe2000000002f */
[C---:B------:R-:W-:Y:S01]  /*0820*/  FFMA R41, R23.reuse, R25, R41 ;  /* 0x0000001917297223 */ /* 0x040fe20000000029 */
[C---:B------:R-:W-:Y:S01]  /*0830*/  FFMA R18, R23.reuse, R29, R18 ;  /* 0x0000001d17127223 */ /* 0x040fe20000000012 */
[----:B------:R-:W-:Y:S01]  /*0840*/  FFMA R48, R23, R33, R48 ;  /* 0x0000002117307223 */ /* 0x000fe20000000030 */
[----:B------:R-:W1:Y:S04]  /*0850*/  LDS R28, [R4.X4+0x1c8] ;  /* 0x0001c800041c7984 */ /* 0x000e680000004800 */
[----:B------:R-:W5:Y:S01]  /*0860*/  LDS R23, [R4.X4+0x1c0] ;  /* 0x0001c00004177984 */ /* 0x000f620000004800 */
[C---:B--2---:R-:W-:Y:S01]  /*0870*/  FFMA R45, R52.reuse, R13, R45 ;  /* 0x0000000d342d7223 */ /* 0x044fe2000000002d */
[C---:B------:R-:W-:Y:S01]  /*0880*/  FFMA R39, R52.reuse, R25, R39 ;  /* 0x0000001934277223 */ /* 0x040fe20000000027 */
[C---:B------:R-:W-:Y:S01]  /*0890*/  FFMA R16, R52.reuse, R29, R16 ;  /* 0x0000001d34107223 */ /* 0x040fe20000000010 */
[----:B------:R-:W-:Y:S01]  /*08a0*/  FFMA R50, R52, R33, R50 ;  /* 0x0000002134327223 */ /* 0x000fe20000000032 */
[----:B------:R-:W-:Y:S01]  /*08b0*/  FFMA R52, R58, R25, R37 ;  /* 0x000000193a347223 */ /* 0x000fe20000000025 */
[----:B------:R-:W2:Y:S01]  /*08c0*/  LDS R32, [R4.X4+0x1d0] ;  /* 0x0001d00004207984 */ /* 0x000ea20000004800 */
[C---:B---3--:R-:W-:Y:S01]  /*08d0*/  FFMA R46, R43.reuse, R13, R46 ;  /* 0x0000000d2b2e7223 */ /* 0x048fe2000000002e */
[C---:B------:R-:W-:Y:S01]  /*08e0*/  FFMA R40, R43.reuse, R25, R40 ;  /* 0x000000192b287223 */ /* 0x040fe20000000028 */
[C---:B------:R-:W-:Y:S01]  /*08f0*/  FFMA R17, R43.reuse, R29, R17 ;  /* 0x0000001d2b117223 */ /* 0x040fe20000000011 */
[----:B------:R-:W-:Y:S01]  /*0900*/  FFMA R49, R43, R33, R49 ;  /* 0x000000212b317223 */ /* 0x000fe20000000031 */
[----:B------:R-:W3:Y:S01]  /*0910*/  LDS R37, [R4.X4+0x1e0] ;  /* 0x0001e00004257984 */ /* 0x000ee20000004800 */
[C---:B----4-:R-:W-:Y:S01]  /*0920*/  FFMA R42, R53.reuse, R13, R42 ;  /* 0x0000000d352a7223 */ /* 0x050fe2000000002a */
[C---:B------:R-:W-:Y:S01]  /*0930*/  FFMA R36, R53.reuse, R25, R36 ;  /* 0x0000001935247223 */ /* 0x040fe20000000024 */
[C---:B------:R-:W-:Y:S01]  /*0940*/  FFMA R8, R53.reuse, R29, R8 ;  /* 0x0000001d35087223 */ /* 0x040fe20000000008 */
[----:B------:R-:W4:Y:S01]  /*0950*/  LDS R43, [R4.X4+0x1d8] ;  /* 0x0001d800042b7984 */ /* 0x000f220000004800 */
[----:B------:R-:W-:-:S03]  /*0960*/  FFMA R20, R53, R33, R20 ;  /* 0x0000002135147223 */ /* 0x000fc60000000014 */
[----:B------:R-:W4:Y:S04]  /*0970*/  LDS R54, [R4.X4+0x1e8] ;  /* 0x0001e80004367984 */ /* 0x000f280000004800 */
[----:B------:R-:W4:Y:S04]  /*0980*/  LDS R53, [R4.X4+0x1f0] ;  /* 0x0001f00004357984 */ /* 0x000f280000004800 */
[----:B------:R-:W-:Y:S01]  /*0990*/  LDS R58, [R4.X4+0x380] ;  /* 0x00038000043a7984 */ /* 0x000fe20000004800 */
[C---:B0-----:R-:W-:Y:S01]  /*09a0*/  FFMA R11, R24.reuse, R25, R11 ;  /* 0x00000019180b7223 */ /* 0x041fe2000000000b */
[C---:B------:R-:W-:Y:S01]  /*09b0*/  FFMA R19, R24.reuse, R29, R19 ;  /* 0x0000001d18137223 */ /* 0x040fe20000000013 */
[C---:B------:R-:W-:Y:S01]  /*09c0*/  FFMA R12, R24.reuse, R13, R12 ;  /* 0x0000000d180c7223 */ /* 0x040fe2000000000c */
[----:B------:R-:W0:Y:S01]  /*09d0*/  LDS R25, [R4.X4+0x2a8] ;  /* 0x0002a80004197984 */ /* 0x000e220000004800 */
[----:B------:R-:W-:-:S03]  /*09e0*/  FFMA R22, R24, R33, R22 ;  /* 0x0000002118167223 */ /* 0x000fc60000000016 */
[----:B------:R-:W0:Y:S01]  /*09f0*/  LDS R29, [R4.X4+0x2b0] ;  /* 0x0002b000041d7984 */ /* 0x000e220000004800 */
[C---:B-1----:R-:W-:Y:S01]  /*0a00*/  FFMA R46, R28.reuse, R14, R46 ;  /* 0x0000000e1c2e7223 */ /* 0x042fe2000000002e */
[C---:B------:R-:W-:Y:S01]  /*0a10*/  FFMA R40, R28.reuse, R26, R40 ;  /* 0x0000001a1c287223 */ /* 0x040fe20000000028 */
[C---:B------:R-:W-:Y:S01]  /*0a20*/  FFMA R17, R28.reuse, R30, R17 ;  /* 0x0000001e1c117223 */ /* 0x040fe20000000011 */
[C---:B-----5:R-:W-:Y:S01]  /*0a30*/  FFMA R47, R23.reuse, R14, R47 ;  /* 0x0000000e172f7223 */ /* 0x060fe2000000002f */
[C---:B------:R-:W-:Y:S01]  /*0a40*/  FFMA R41, R23.reuse, R26, R41 ;  /* 0x0000001a17297223 */ /* 0x040fe20000000029 */
[C---:B------:R-:W-:Y:S01]  /*0a50*/  FFMA R18, R23.reuse, R30, R18 ;  /* 0x0000001e17127223 */ /* 0x040fe20000000012 */
[-C--:B------:R-:W-:Y:S01]  /*0a60*/  FFMA R48, R23, R34.reuse, R48 ;  /* 0x0000002217307223 */ /* 0x080fe20000000030 */
[----:B------:R-:W-:Y:S01]  /*0a70*/  FFMA R49, R28, R34, R49 ;  /* 0x000000221c317223 */ /* 0x000fe20000000031 */
[----:B------:R-:W1:Y:S01]  /*0a80*/  LDS R13, [R4.X4+0x2a0] ;  /* 0x0002a000040d7984 */ /* 0x000e620000004800 */
[C---:B--2---:R-:W-:Y:S01]  /*0a90*/  FFMA R45, R32.reuse, R14, R45 ;  /* 0x0000000e202d7223 */ /* 0x044fe2000000002d */
[C---:B------:R-:W-:Y:S01]  /*0aa0*/  FFMA R39, R32.reuse, R26, R39 ;  /* 0x0000001a20277223 */ /* 0x040fe20000000027 */
[C---:B------:R-:W-:Y:S01]  /*0ab0*/  FFMA R16, R32.reuse, R30, R16 ;  /* 0x0000001e20107223 */ /* 0x040fe20000000010 */
[----:B------:R-:W2:Y:S01]  /*0ac0*/  LDS R33, [R4.X4+0x2b8] ;  /* 0x0002b80004217984 */ /* 0x000ea20000004800 */
[----:B------:R-:W-:Y:S01]  /*0ad0*/  FFMA R50, R32, R34, R50 ;  /* 0x0000002220327223 */ /* 0x000fe20000000032 */
[----:B---3--:R-:W-:-:S02]  /*0ae0*/  FFMA R52, R37, R26, R52 ;  /* 0x0000001a25347223 */ /* 0x008fc40000000034 */
[----:B------:R-:W3:Y:S01]  /*0af0*/  LDS R23, [R4.X4+0x2c0] ;  /* 0x0002c00004177984 */ /* 0x000ee20000004800 */
[C---:B------:R-:W-:Y:S01]  /*0b00*/  FFMA R9, R37.reuse, R30, R9 ;  /* 0x0000001e25097223 */ /* 0x040fe20000000009 */
[----:B------:R-:W-:Y:S01]  /*0b10*/  FFMA R21, R37, R34, R21 ;  /* 0x0000002225157223 */ /* 0x000fe20000000015 */
[C---:B----4-:R-:W-:Y:S01]  /*0b20*/  FFMA R38, R43.reuse, R26, R38 ;  /* 0x0000001a2b267223 */ /* 0x050fe20000000026 */
[----:B------:R-:W4:Y:S01]  /*0b30*/  LDS R28, [R4.X4+0x2c8] ;  /* 0x0002c800041c7984 */ /* 0x000f220000004800 */
[C---:B------:R-:W-:Y:S01]  /*0b40*/  FFMA R44, R43.reuse, R14, R44 ;  /* 0x0000000e2b2c7223 */ /* 0x040fe2000000002c */
[C---:B------:R-:W-:Y:S01]  /*0b50*/  FFMA R10, R43.reuse, R30, R10 ;  /* 0x0000001e2b0a7223 */ /* 0x040fe2000000000a */
[C---:B------:R-:W-:Y:S01]  /*0b60*/  FFMA R36, R54.reuse, R26, R36 ;  /* 0x0000001a36247223 */ /* 0x040fe20000000024 */
[----:B------:R-:W5:Y:S01]  /*0b70*/  LDS R24, [R4.X4+0x2d0] ;  /* 0x0002d00004187984 */ /* 0x000f620000004800 */
[----:B------:R-:W-:Y:S01]  /*0b80*/  FFMA R51, R43, R34, R51 ;  /* 0x000000222b337223 */ /* 0x000fe20000000033 */
[C---:B------:R-:W-:Y:S01]  /*0b90*/  FFMA R42, R54.reuse, R14, R42 ;  /* 0x0000000e362a7223 */ /* 0x040fe2000000002a */
[C---:B------:R-:W-:Y:S01]  /*0ba0*/  FFMA R8, R54.reuse, R30, R8 ;  /* 0x0000001e36087223 */ /* 0x040fe20000000008 */
[----:B------:R-:W-:Y:S01]  /*0bb0*/  FFMA R20, R54, R34, R20 ;  /* 0x0000002236147223 */ /* 0x000fe20000000014 */
[C---:B------:R-:W-:Y:S01]  /*0bc0*/  FFMA R12, R53.reuse, R14, R12 ;  /* 0x0000000e350c7223 */ /* 0x040fe2000000000c */
[----:B------:R-:W-:Y:S01]  /*0bd0*/  FFMA R26, R53, R26, R11 ;  /* 0x0000001a351a7223 */ /* 0x000fe2000000000b */
[----:B------:R-:W-:Y:S01]  /*0be0*/  FFMA R56, R37, R14, R56 ;  /* 0x0000000e25387223 */ /* 0x000fe20000000038 */
[C---:B------:R-:W-:Y:S01]  /*0bf0*/  FFMA R30, R53.reuse, R30, R19 ;  /* 0x0000001e351e7223 */ /* 0x040fe20000000013 */
[----:B------:R-:W-:Y:S01]  /*0c00*/  FFMA R34, R53, R34, R22 ;  /* 0x0000002235227223 */ /* 0x000fe20000000016 */
[----:B------:R-:W-:Y:S01]  /*0c10*/  LDS R55, [R4.X4+0x390] ;  /* 0x0003900004377984 */ /* 0x000fe20000004800 */
[C---:B0-----:R-:W-:Y:S01]  /*0c20*/  FFMA R46, R25.reuse, R15, R46 ;  /* 0x0000000f192e7223 */ /* 0x041fe2000000002e */
[C---:B------:R-:W-:Y:S01]  /*0c30*/  FFMA R40, R25.reuse, R27, R40 ;  /* 0x0000001b19287223 */ /* 0x040fe20000000028 */
[C---:B------:R-:W-:Y:S01]  /*0c40*/  FFMA R37, R25.reuse, R31, R17 ;  /* 0x0000001f19257223 */ /* 0x040fe20000000011 */
[----:B------:R-:W-:Y:S01]  /*0c50*/  FFMA R49, R25, R35, R49 ;  /* 0x0000002319317223 */ /* 0x000fe20000000031 */
[C---:B------:R-:W-:Y:S01]  /*0c60*/  FFMA R45, R29.reuse, R15, R45 ;  /* 0x0000000f1d2d7223 */ /* 0x040fe2000000002d */
        /* <DEDUP_REMOVED lines=23> */
[----:B------:R-:W0:Y:S04]  /*0de0*/  LDS.128 R8, [R3+0xe10] ;  /* 0x000e100003087984 */ /* 0x000e280000000c00 */
[----:B------:R-:W1:Y:S04]  /*0df0*/  LDS.128 R12, [R3+0x1210] ;  /* 0x00121000030c7984 */ /* 0x000e680000000c00 */
[----:B------:R-:W2:Y:S04]  /*0e00*/  LDS.128 R16, [R3+0x1610] ;  /* 0x0016100003107984 */ /* 0x000ea80000000c00 */
[----:B------:R-:W3:Y:S04]  /*0e10*/  LDS.128 R20, [R3+0x1a10] ;  /* 0x001a100003147984 */ /* 0x000ee80000000c00 */
[----:B------:R-:W4:Y:S04]  /*0e20*/  LDS R26, [R4.X4+0x398] ;  /* 0x00039800041a7984 */ /* 0x000f280000004800 */
[----:B------:R-:W5:Y:S04]  /*0e30*/  LDS R31, [R4.X4+0x3a0] ;  /* 0x0003a000041f7984 */ /* 0x000f680000004800 */
[----:B------:R-:W5:Y:S04]  /*0e40*/  LDS R24, [R4.X4+0x3a8] ;  /* 0x0003a80004187984 */ /* 0x000f680000004800 */
[----:B------:R-:W5:Y:S01]  /*0e50*/  LDS R35, [R4.X4+0x3b0] ;  /* 0x0003b00004237984 */ /* 0x000f620000004800 */
[C---:B0-----:R-:W-:Y:S01]  /*0e60*/  FFMA R47, R8.reuse, R58, R47 ;  /* 0x0000003a082f7223 */ /* 0x041fe2000000002f */
[C---:B------:R-:W-:Y:S01]  /*0e70*/  FFMA R46, R8.reuse, R57, R46 ;  /* 0x00000039082e7223 */ /* 0x040fe2000000002e */
[----:B------:R-:W-:Y:S01]  /*0e80*/  FFMA R45, R8, R55, R45 ;  /* 0x00000037082d7223 */ /* 0x000fe2000000002d */
[----:B-1----:R-:W-:Y:S01]  /*0e90*/  FFMA R41, R58, R12, R41 ;  /* 0x0000000c3a297223 */ /* 0x002fe20000000029 */
[C---:B------:R-:W-:Y:S01]  /*0ea0*/  FFMA R40, R12.reuse, R57, R40 ;  /* 0x000000390c287223 */ /* 0x040fe20000000028 */
[----:B------:R-:W-:Y:S01]  /*0eb0*/  FFMA R39, R12, R55, R39 ;  /* 0x000000370c277223 */ /* 0x000fe20000000027 */
[----:B--2---:R-:W-:Y:S01]  /*0ec0*/  FFMA R32, R58, R16, R32 ;  /* 0x000000103a207223 */ /* 0x004fe20000000020 */
[C---:B------:R-:W-:Y:S01]  /*0ed0*/  FFMA R37, R16.reuse, R57, R37 ;  /* 0x0000003910257223 */ /* 0x040fe20000000025 */
[----:B------:R-:W-:Y:S01]  /*0ee0*/  FFMA R25, R16, R55, R25 ;  /* 0x0000003710197223 */ /* 0x000fe20000000019 */
[----:B---3--:R-:W-:Y:S01]  /*0ef0*/  FFMA R48, R58, R20, R48 ;  /* 0x000000143a307223 */ /* 0x008fe20000000030 */
[C---:B------:R-:W-:Y:S01]  /*0f00*/  FFMA R49, R20.reuse, R57, R49 ;  /* 0x0000003914317223 */ /* 0x040fe20000000031 */
[----:B------:R-:W-:Y:S01]  /*0f10*/  FFMA R50, R20, R55, R50 ;  /* 0x0000003714327223 */ /* 0x000fe20000000032 */
[----:B------:R-:W0:Y:S01]  /*0f20*/  LDS R57, [R4.X4+0x470] ;  /* 0x0004700004397984 */ /* 0x000e220000004800 */
[-C--:B----4-:R-:W-:Y:S01]  /*0f30*/  FFMA R44, R8, R26.reuse, R44 ;  /* 0x0000001a082c7223 */ /* 0x090fe2000000002c */
[-C--:B------:R-:W-:Y:S01]  /*0f40*/  FFMA R38, R12, R26.reuse, R38 ;  /* 0x0000001a0c267223 */ /* 0x080fe20000000026 */
[-C--:B------:R-:W-:Y:S01]  /*0f50*/  FFMA R29, R16, R26.reuse, R29 ;  /* 0x0000001a101d7223 */ /* 0x080fe2000000001d */
[----:B------:R-:W-:Y:S01]  /*0f60*/  FFMA R51, R20, R26, R51 ;  /* 0x0000001a14337223 */ /* 0x000fe20000000033 */
[-C--:B-----5:R-:W-:Y:S01]  /*0f70*/  FFMA R56, R8, R31.reuse, R56 ;  /* 0x0000001f08387223 */ /* 0x0a0fe20000000038 */
[-C--:B------:R-:W-:Y:S01]  /*0f80*/  FFMA R52, R12, R31.reuse, R52 ;  /* 0x0000001f0c347223 */ /* 0x080fe20000000034 */
[-C--:B------:R-:W-:Y:S01]  /*0f90*/  FFMA R33, R16, R31.reuse, R33 ;  /* 0x0000001f10217223 */ /* 0x080fe20000000021 */
[----:B------:R-:W-:Y:S01]  /*0fa0*/  FFMA R43, R20, R31, R43 ;  /* 0x0000001f142b7223 */ /* 0x000fe2000000002b */
[-C--:B------:R-:W-:Y:S01]  /*0fb0*/  FFMA R42, R8, R24.reuse, R42 ;  /* 0x00000018082a7223 */ /* 0x080fe2000000002a */
[-C--:B------:R-:W-:Y:S01]  /*0fc0*/  FFMA R36, R12, R24.reuse, R36 ;  /* 0x000000180c247223 */ /* 0x080fe20000000024 */
[-C--:B------:R-:W-:Y:S01]  /*0fd0*/  FFMA R53, R16, R24.reuse, R53 ;  /* 0x0000001810357223 */ /* 0x080fe20000000035 */
[----:B------:R-:W-:Y:S01]  /*0fe0*/  FFMA R28, R20, R24, R28 ;  /* 0x00000018141c7223 */ /* 0x000fe2000000001c */
[----:B------:R-:W1:Y:S01]  /*0ff0*/  LDS R26, [R4.X4+0x460] ;  /* 0x00046000041a7984 */ /* 0x000e620000004800 */
[-C--:B------:R-:W-:Y:S01]  /*1000*/  FFMA R54, R8, R35.reuse, R54 ;  /* 0x0000002308367223 */ /* 0x080fe20000000036 */
[-C--:B------:R-:W-:Y:S01]  /*1010*/  FFMA R27, R12, R35.reuse, R27 ;  /* 0x000000230c1b7223 */ /* 0x080fe2000000001b */
[-C--:B------:R-:W-:Y:S01]  /*1020*/  FFMA R30, R16, R35.reuse, R30 ;  /* 0x00000023101e7223 */ /* 0x080fe2000000001e */
[----:B------:R-:W2:Y:S01]  /*1030*/  LDS R31, [R4.X4+0x478] ;  /* 0x00047800041f7984 */ /* 0x000ea20000004800 */
[----:B------:R-:W-:-:S03]  /*1040*/  FFMA R34, R20, R35, R34 ;  /* 0x0000002314227223 */ /* 0x000fc60000000022 */
[----:B------:R-:W3:Y:S04]  /*1050*/  LDS R24, [R4.X4+0x480] ;  /* 0x0004800004187984 */ /* 0x000ee80000004800 */
[----:B------:R-:W4:Y:S04]  /*1060*/  LDS R55, [R4.X4+0x468] ;  /* 0x0004680004377984 */ /* 0x000f280000004800 */
[----:B------:R-:W5:Y:S04]  /*1070*/  LDS R58, [R4.X4+0x488] ;  /* 0x00048800043a7984 */ /* 0x000f680000004800 */
[----:B------:R-:W5:Y:S04]  /*1080*/  LDS R8, [R4.X4+0x490] ;  /* 0x0004900004087984 */ /* 0x000f680000004800 */
[----:B------:R-:W5:Y:S01]  /*1090*/  LDS R12, [R4.X4+0x540] ;  /* 0x00054000040c7984 */ /* 0x000f620000004800 */
[----:B0-----:R-:W-:-:S03]  /*10a0*/  FFMA R45, R57, R9, R45 ;  /* 0x00000009392d7223 */ /* 0x001fc6000000002d */
[----:B------:R-:W0:Y:S01]  /*10b0*/  LDS R16, [R4.X4+0x548] ;  /* 0x0005480004107984 */ /* 0x000e220000004800 */
[C---:B------:R-:W-:Y:S01]  /*10c0*/  FFMA R39, R57.reuse, R13, R39 ;  /* 0x0000000d39277223 */ /* 0x040fe20000000027 */
[C---:B------:R-:W-:Y:S01]  /*10d0*/  FFMA R25, R57.reuse, R17, R25 ;  /* 0x0000001139197223 */ /* 0x040fe20000000019 */
[----:B------:R-:W-:Y:S01]  /*10e0*/  FFMA R50, R57, R21, R50 ;  /* 0x0000001539327223 */ /* 0x000fe20000000032 */
[----:B------:R-:W0:Y:S04]  /*10f0*/  LDS R20, [R4.X4+0x550] ;  /* 0x0005500004147984 */ /* 0x000e280000004800 */
[----:B------:R-:W0:Y:S01]  /*1100*/  LDS R35, [R4.X4+0x570] ;  /* 0x0005700004237984 */ /* 0x000e220000004800 */
        /* <DEDUP_REMOVED lines=12> */
[----:B------:R-:W1:Y:S01]  /*11d0*/  LDS R26, [R4.X4+0x558] ;  /* 0x00055800041a7984 */ /* 0x000e620000004800 */
[C---:B----4-:R-:W-:Y:S01]  /*11e0*/  FFMA R46, R55.reuse, R9, R46 ;  /* 0x00000009372e7223 */ /* 0x050fe2000000002e */
[C---:B------:R-:W-:Y:S01]  /*11f0*/  FFMA R40, R55.reuse, R13, R40 ;  /* 0x0000000d37287223 */ /* 0x040fe20000000028 */
[C---:B------:R-:W-:Y:S01]  /*1200*/  FFMA R37, R55.reuse, R17, R37 ;  /* 0x0000001137257223 */ /* 0x040fe20000000025 */
[----:B------:R-:W2:Y:S01]  /*1210*/  LDS R31, [R4.X4+0x560] ;  /* 0x00056000041f7984 */ /* 0x000ea20000004800 */
[C---:B-----5:R-:W-:Y:S01]  /*1220*/  FFMA R42, R58.reuse, R9, R42 ;  /* 0x000000093a2a7223 */ /* 0x060fe2000000002a */
[----:B------:R-:W-:Y:S01]  /*1230*/  FFMA R49, R55, R21, R49 ;  /* 0x0000001537317223 */ /* 0x000fe20000000031 */
[----:B------:R-:W-:Y:S01]  /*1240*/  FFMA R36, R58, R13, R36 ;  /* 0x0000000d3a247223 */ /* 0x000fe20000000024 */
[----:B------:R-:W3:Y:S01]  /*1250*/  LDS R24, [R4.X4+0x568] ;  /* 0x0005680004187984 */ /* 0x000ee20000004800 */
[C---:B------:R-:W-:Y:S01]  /*1260*/  FFMA R54, R8.reuse, R9, R54 ;  /* 0x0000000908367223 */ /* 0x040fe20000000036 */
[C---:B------:R-:W-:Y:S01]  /*1270*/  FFMA R27, R8.reuse, R13, R27 ;  /* 0x0000000d081b7223 */ /* 0x040fe2000000001b */
[C---:B------:R-:W-:Y:S01]  /*1280*/  FFMA R30, R8.reuse, R17, R30 ;  /* 0x00000011081e7223 */ /* 0x040fe2000000001e */
[----:B------:R-:W4:Y:S01]  /*1290*/  LDS R9, [R4.X4+0x620] ;  /* 0x0006200004097984 */ /* 0x000f220000004800 */
[----:B------:R-:W-:Y:S01]  /*12a0*/  FFMA R34, R8, R21, R34 ;  /* 0x0000001508227223 */ /* 0x000fe20000000022 */
[----:B------:R-:W-:Y:S01]  /*12b0*/  FFMA R53, R58, R17, R53 ;  /* 0x000000113a357223 */ /* 0x000fe20000000035 */
[C---:B------:R-:W-:Y:S01]  /*12c0*/  FFMA R47, R12.reuse, R10, R47 ;  /* 0x0000000a0c2f7223 */ /* 0x040fe2000000002f */
[----:B------:R-:W5:Y:S01]  /*12d0*/  LDS R13, [R4.X4+0x628] ;  /* 0x00062800040d7984 */ /* 0x000f620000004800 */
[C---:B------:R-:W-:Y:S01]  /*12e0*/  FFMA R41, R12.reuse, R14, R41 ;  /* 0x0000000e0c297223 */ /* 0x040fe20000000029 */
[C---:B------:R-:W-:Y:S01]  /*12f0*/  FFMA R32, R12.reuse, R18, R32 ;  /* 0x000000120c207223 */ /* 0x040fe20000000020 */
[----:B------:R-:W-:Y:S01]  /*1300*/  FFMA R48, R12, R22, R48 ;  /* 0x000000160c307223 */ /* 0x000fe20000000030 */
[----:B------:R-:W5:Y:S01]  /*1310*/  LDS R8, [R4.X4+0x630] ;  /* 0x0006300004087984 */ /* 0x000f620000004800 */
[C---:B0-----:R-:W-:Y:S01]  /*1320*/  FFMA R46, R16.reuse, R10, R46 ;  /* 0x0000000a102e7223 */ /* 0x041fe2000000002e */
[C---:B------:R-:W-:Y:S01]  /*1330*/  FFMA R40, R16.reuse, R14, R40 ;  /* 0x0000000e10287223 */ /* 0x040fe20000000028 */
[C---:B------:R-:W-:Y:S01]  /*1340*/  FFMA R37, R16.reuse, R18, R37 ;  /* 0x0000001210257223 */ /* 0x040fe20000000025 */
[----:B------:R-:W0:Y:S01]  /*1350*/  LDS R17, [R4.X4+0x638] ;  /* 0x0006380004117984 */ /* 0x000e220000004800 */
[----:B------:R-:W-:Y:S01]  /*1360*/  FFMA R49, R16, R22, R49 ;  /* 0x0000001610317223 */ /* 0x000fe20000000031 */
[-C--:B------:R-:W-:Y:S01]  /*1370*/  FFMA R45, R20, R10.reuse, R45 ;  /* 0x0000000a142d7223 */ /* 0x080fe2000000002d */
[----:B------:R-:W-:Y:S01]  /*1380*/  FFMA R54, R35, R10, R54 ;  /* 0x0000000a23367223 */ /* 0x000fe20000000036 */
[----:B------:R-:W0:Y:S01]  /*1390*/  LDS R12, [R4.X4+0x640] ;  /* 0x00064000040c7984 */ /* 0x000e220000004800 */
[----:B------:R-:W-:Y:S01]  /*13a0*/  FFMA R28, R58, R21, R28 ;  /* 0x000000153a1c7223 */ /* 0x000fe2000000001c */
[C---:B------:R-:W-:Y:S01]  /*13b0*/  FFMA R39, R20.reuse, R14, R39 ;  /* 0x0000000e14277223 */ /* 0x040fe20000000027 */
[C---:B------:R-:W-:Y:S01]  /*13c0*/  FFMA R25, R20.reuse, R18, R25 ;  /* 0x0000001214197223 */ /* 0x040fe20000000019 */
[----:B------:R-:W0:Y:S01]  /*13d0*/  LDS R16, [R4.X4+0x648] ;  /* 0x0006480004107984 */ /* 0x000e220000004800 */
[----:B------:R-:W-:-:S03]  /*13e0*/  FFMA R50, R20, R22, R50 ;  /* 0x0000001614327223 */ /* 0x000fc60000000032 */
[----:B------:R-:W-:Y:S01]  /*13f0*/  LDS R57, [R4.X4+0x708] ;  /* 0x0007080004397984 */ /* 0x000fe20000004800 */
        /* <DEDUP_REMOVED lines=10> */
[----:B------:R-:W1:Y:S01]  /*14a0*/  LDS R10, [R4.X4+0x650] ;  /* 0x00065000040a7984 */ /* 0x000e620000004800 */
[C---:B------:R-:W-:Y:S01]  /*14b0*/  FFMA R53, R24.reuse, R18, R53 ;  /* 0x0000001218357223 */ /* 0x040fe20000000035 */
[C---:B----4-:R-:W-:Y:S01]  /*14c0*/  FFMA R47, R9.reuse, R11, R47 ;  /* 0x0000000b092f7223 */ /* 0x050fe2000000002f */
[C---:B------:R-:W-:Y:S01]  /*14d0*/  FFMA R41, R9.reuse, R15, R41 ;  /* 0x0000000f09297223 */ /* 0x040fe20000000029 */
[C---:B------:R-:W-:Y:S01]  /*14e0*/  FFMA R20, R9.reuse, R19, R32 ;  /* 0x0000001309147223 */ /* 0x040fe20000000020 */
[----:B------:R-:W-:Y:S01]  /*14f0*/  FFMA R48, R9, R23, R48 ;  /* 0x0000001709307223 */ /* 0x000fe20000000030 */
        /* <DEDUP_REMOVED lines=20> */
[C---:B------:R-:W-:Y:S01]  /*1640*/  FFMA R53, R16.reuse, R19, R53 ;  /* 0x0000001310357223 */ /* 0x040fe20000000035 */
[C---:B------:R-:W-:Y:S01]  /*1650*/  FFMA R14, R35.reuse, R14, R27 ;  /* 0x0000000e230e7223 */ /* 0x040fe2000000001b */
[----:B------:R-:W-:Y:S01]  /*1660*/  FFMA R22, R35, R22, R34 ;  /* 0x0000001623167223 */ /* 0x000fe20000000022 */
[----:B------:R-:W-:Y:S01]  /*1670*/  FFMA R16, R16, R23, R28 ;  /* 0x0000001710107223 */ /* 0x000fe2000000001c */
[----:B------:R-:W0:Y:S04]  /*1680*/  LDS.128 R24, [R3+0xe20] ;  /* 0x000e200003187984 */ /* 0x000e280000000c00 */
[----:B------:R-:W2:Y:S04]  /*1690*/  LDS.128 R28, [R3+0x1220] ;  /* 0x00122000031c7984 */ /* 0x000ea80000000c00 */
[----:B------:R-:W3:Y:S01]  /*16a0*/  LDS.128 R32, [R3+0x1620] ;  /* 0x0016200003207984 */ /* 0x000ee20000000c00 */
[C---:B-1----:R-:W-:Y:S01]  /*16b0*/  FFMA R54, R10.reuse, R11, R54 ;  /* 0x0000000b0a367223 */ /* 0x042fe20000000036 */
[----:B------:R-:W-:-:S02]  /*16c0*/  FFMA R19, R10, R19, R18 ;  /* 0x000000130a137223 */ /* 0x000fc40000000012 */
[----:B------:R-:W1:Y:S01]  /*16d0*/  LDS.128 R36, [R3+0x1a20] ;  /* 0x001a200003247984 */ /* 0x000e620000000c00 */
[C---:B------:R-:W-:Y:S01]  /*16e0*/  FFMA R15, R10.reuse, R15, R14 ;  /* 0x0000000f0a0f7223 */ /* 0x040fe2000000000e */
[----:B------:R-:W-:Y:S02]  /*16f0*/  FFMA R22, R10, R23, R22 ;  /* 0x000000170a167223 */ /* 0x000fe40000000016 */
[----:B------:R-:W4:Y:S04]  /*1700*/  LDS R11, [R4.X4+0x710] ;  /* 0x00071000040b7984 */ /* 0x000f280000004800 */
[----:B------:R-:W5:Y:S04]  /*1710*/  LDS R18, [R4.X4+0x720] ;  /* 0x0007200004127984 */ /* 0x000f680000004800 */
[----:B------:R-:W5:Y:S04]  /*1720*/  LDS R14, [R4.X4+0x718] ;  /* 0x00071800040e7984 */ /* 0x000f680000004800 */
[----:B------:R-:W5:Y:S04]  /*1730*/  LDS R58, [R4.X4+0x700] ;  /* 0x00070000043a7984 */ /* 0x000f680000004800 */
[----:B------:R-:W5:Y:S04]  /*1740*/  LDS R10, [R4.X4+0x728] ;  /* 0x00072800040a7984 */ /* 0x000f680000004800 */
[----:B------:R-:W5:Y:S01]  /*1750*/  LDS R23, [R4.X4+0x730] ;  /* 0x0007300004177984 */ /* 0x000f620000004800 */
[-C--:B0-----:R-:W-:Y:S01]  /*1760*/  FFMA R46, R24, R57.reuse, R46 ;  /* 0x00000039182e7223 */ /* 0x081fe2000000002e */
[-C--:B--2---:R-:W-:Y:S01]  /*1770*/  FFMA R40, R28, R57.reuse, R40 ;  /* 0x000000391c287223 */ /* 0x084fe20000000028 */
[-C--:B---3--:R-:W-:Y:S01]  /*1780*/  FFMA R9, R32, R57.reuse, R9 ;  /* 0x0000003920097223 */ /* 0x088fe20000000009 */
[----:B-1----:R-:W-:Y:S01]  /*1790*/  FFMA R49, R36, R57, R49 ;  /* 0x0000003924317223 */ /* 0x002fe20000000031 */
[-C--:B----4-:R-:W-:Y:S01]  /*17a0*/  FFMA R45, R24, R11.reuse, R45 ;  /* 0x0000000b182d7223 */ /* 0x090fe2000000002d */
[-C--:B------:R-:W-:Y:S01]  /*17b0*/  FFMA R13, R28, R11.reuse, R13 ;  /* 0x0000000b1c0d7223 */ /* 0x080fe2000000000d */
[-C--:B------:R-:W-:Y:S01]  /*17c0*/  FFMA R21, R32, R11.reuse, R21 ;  /* 0x0000000b20157223 */ /* 0x080fe20000000015 */
[----:B------:R-:W-:Y:S01]  /*17d0*/  FFMA R50, R36, R11, R50 ;  /* 0x0000000b24327223 */ /* 0x000fe20000000032 */
[-C--:B-----5:R-:W-:Y:S01]  /*17e0*/  FFMA R56, R24, R18.reuse, R56 ;  /* 0x0000001218387223 */ /* 0x0a0fe20000000038 */
[----:B------:R-:W0:Y:S01]  /*17f0*/  LDS R11, [R4.X4+0x7e0] ;  /* 0x0007e000040b7984 */ /* 0x000e220000004800 */
[-C--:B------:R-:W-:Y:S01]  /*1800*/  FFMA R52, R28, R18.reuse, R52 ;  /* 0x000000121c347223 */ /* 0x080fe20000000034 */
[-C--:B------:R-:W-:Y:S01]  /*1810*/  FFMA R17, R32, R18.reuse, R17 ;  /* 0x0000001220117223 */ /* 0x080fe20000000011 */
[----:B------:R-:W-:Y:S01]  /*1820*/  FFMA R57, R36, R18, R43 ;  /* 0x0000001224397223 */ /* 0x000fe2000000002b */
[-C--:B------:R-:W-:Y:S01]  /*1830*/  FFMA R44, R24, R14.reuse, R44 ;  /* 0x0000000e182c7223 */ /* 0x080fe2000000002c */
[----:B------:R-:W1:Y:S01]  /*1840*/  LDS R18, [R4.X4+0x7f0] ;  /* 0x0007f00004127984 */ /* 0x000e620000004800 */
[-C--:B------:R-:W-:Y:S01]  /*1850*/  FFMA R8, R28, R14.reuse, R8 ;  /* 0x0000000e1c087223 */ /* 0x080fe20000000008 */
[-C--:B------:R-:W-:Y:S01]  /*1860*/  FFMA R55, R32, R14.reuse, R55 ;  /* 0x0000000e20377223 */ /* 0x080fe20000000037 */
[----:B------:R-:W-:Y:S01]  /*1870*/  FFMA R51, R36, R14, R51 ;  /* 0x0000000e24337223 */ /* 0x000fe20000000033 */
[----:B------:R-:W-:Y:S01]  /*1880*/  FFMA R47, R24, R58, R47 ;  /* 0x0000003a182f7223 */ /* 0x000fe2000000002f */
[----:B------:R-:W2:Y:S01]  /*1890*/  LDS R14, [R4.X4+0x7e8] ;  /* 0x0007e800040e7984 */ /* 0x000ea20000004800 */
[C---:B------:R-:W-:Y:S01]  /*18a0*/  FFMA R41, R58.reuse, R28, R41 ;  /* 0x0000001c3a297223 */ /* 0x040fe20000000029 */
[C---:B------:R-:W-:Y:S01]  /*18b0*/  FFMA R20, R58.reuse, R32, R20 ;  /* 0x000000203a147223 */ /* 0x040fe20000000014 */
[----:B------:R-:W-:Y:S01]  /*18c0*/  FFMA R48, R58, R36, R48 ;  /* 0x000000243a307223 */ /* 0x000fe20000000030 */
[-C--:B------:R-:W-:Y:S01]  /*18d0*/  FFMA R42, R24, R10.reuse, R42 ;  /* 0x0000000a182a7223 */ /* 0x080fe2000000002a */
[-C--:B------:R-:W-:Y:S01]  /*18e0*/  FFMA R12, R28, R10.reuse, R12 ;  /* 0x0000000a1c0c7223 */ /* 0x080fe2000000000c */
[-C--:B------:R-:W-:Y:S01]  /*18f0*/  FFMA R53, R32, R10.reuse, R53 ;  /* 0x0000000a20357223 */ /* 0x080fe20000000035 */
[----:B------:R-:W-:Y:S01]  /*1900*/  FFMA R16, R36, R10, R16 ;  /* 0x0000000a24107223 */ /* 0x000fe20000000010 */
[-C--:B------:R-:W-:Y:S01]  /*1910*/  FFMA R54, R24, R23.reuse, R54 ;  /* 0x0000001718367223 */ /* 0x080fe20000000036 */
[----:B------:R-:W3:Y:S01]  /*1920*/  LDS R10, [R4.X4+0x808] ;  /* 0x00080800040a7984 */ /* 0x000ee20000004800 */
[-C--:B------:R-:W-:Y:S01]  /*1930*/  FFMA R15, R28, R23.reuse, R15 ;  /* 0x000000171c0f7223 */ /* 0x080fe2000000000f */
[-C--:B------:R-:W-:Y:S01]  /*1940*/  FFMA R19, R32, R23.reuse, R19 ;  /* 0x0000001720137223 */ /* 0x080fe20000000013 */
[----:B------:R-:W-:Y:S01]  /*1950*/  FFMA R22, R36, R23, R22 ;  /* 0x0000001724167223 */ /* 0x000fe20000000016 */
[----:B------:R-:W4:Y:S04]  /*1960*/  LDS R58, [R4.X4+0x7f8] ;  /* 0x0007f800043a7984 */ /* 0x000f280000004800 */
[----:B------:R-:W5:Y:S04]  /*1970*/  LDS R43, [R4.X4+0x800] ;  /* 0x00080000042b7984 */ /* 0x000f680000004800 */
[----:B------:R-:W5:Y:S04]  /*1980*/  LDS R24, [R4.X4+0x810] ;  /* 0x0008100004187984 */ /* 0x000f680000004800 */
[----:B------:R-:W5:Y:S04]  /*1990*/  LDS R23, [R4.X4+0x8d0] ;  /* 0x0008d00004177984 */ /* 0x000f680000004800 */
[----:B------:R-:W5:Y:S01]  /*19a0*/  LDS R28, [R4.X4+0x8e0] ;  /* 0x0008e000041c7984 */ /* 0x000f620000004800 */
[C---:B0-----:R-:W-:Y:S01]  /*19b0*/  FFMA R47, R11.reuse, R25, R47 ;  /* 0x000000190b2f7223 */ /* 0x041fe2000000002f */
[C---:B------:R-:W-:Y:S01]  /*19c0*/  FFMA R41, R11.reuse, R29, R41 ;  /* 0x0000001d0b297223 */ /* 0x040fe20000000029 */
[C---:B------:R-:W-:Y:S01]  /*19d0*/  FFMA R20, R11.reuse, R33, R20 ;  /* 0x000000210b147223 */ /* 0x040fe20000000014 */
[----:B------:R-:W-:Y:S01]  /*19e0*/  FFMA R48, R11, R37, R48 ;  /* 0x000000250b307223 */ /* 0x000fe20000000030 */
[----:B------:R-:W0:Y:S01]  /*19f0*/  LDS R32, [R4.X4+0x8e8] ;  /* 0x0008e80004207984 */ /* 0x000e220000004800 */
[C---:B-1----:R-:W-:Y:S01]  /*1a00*/  FFMA R45, R18.reuse, R25, R45 ;  /* 0x00000019122d7223 */ /* 0x042fe2000000002d */
[C---:B------:R-:W-:Y:S01]  /*1a10*/  FFMA R13, R18.reuse, R29, R13 ;  /* 0x0000001d120d7223 */ /* 0x040fe2000000000d */
[C---:B------:R-:W-:Y:S01]  /*1a20*/  FFMA R21, R18.reuse, R33, R21 ;  /* 0x0000002112157223 */ /* 0x040fe20000000015 */
[----:B------:R-:W1:Y:S01]  /*1a30*/  LDS R11, [R4.X4+0x8c0] ;  /* 0x0008c000040b7984 */ /* 0x000e620000004800 */
[----:B------:R-:W-:Y:S01]  /*1a40*/  FFMA R50, R18, R37, R50 ;  /* 0x0000002512327223 */ /* 0x000fe20000000032 */
[C---:B--2---:R-:W-:Y:S01]  /*1a50*/  FFMA R46, R14.reuse, R25, R46 ;  /* 0x000000190e2e7223 */ /* 0x044fe2000000002e */
[C---:B------:R-:W-:Y:S01]  /*1a60*/  FFMA R40, R14.reuse, R29, R40 ;  /* 0x0000001d0e287223 */ /* 0x040fe20000000028 */
[----:B------:R-:W2:Y:S01]  /*1a70*/  LDS R18, [R4.X4+0x8d8] ;  /* 0x0008d80004127984 */ /* 0x000ea20000004800 */
[C---:B------:R-:W-:Y:S01]  /*1a80*/  FFMA R9, R14.reuse, R33, R9 ;  /* 0x000000210e097223 */ /* 0x040fe20000000009 */
[----:B------:R-:W-:-:S02]  /*1a90*/  FFMA R49, R14, R37, R49 ;  /* 0x000000250e317223 */ /* 0x000fc40000000031 */
[----:B------:R-:W2:Y:S01]  /*1aa0*/  LDS R14, [R4.X4+0x8c8] ;  /* 0x0008c800040e7984 */ /* 0x000ea20000004800 */
[C---:B---3--:R-:W-:Y:S01]  /*1ab0*/  FFMA R42, R10.reuse, R25, R42 ;  /* 0x000000190a2a7223 */ /* 0x048fe2000000002a */
[C---:B------:R-:W-:Y:S01]  /*1ac0*/  FFMA R12, R10.reuse, R29, R12 ;  /* 0x0000001d0a0c7223 */ /* 0x040fe2000000000c */
[C---:B------:R-:W-:Y:S01]  /*1ad0*/  FFMA R53, R10.reuse, R33, R53 ;  /* 0x000000210a357223 */ /* 0x040fe20000000035 */
[----:B------:R-:W-:Y:S01]  /*1ae0*/  FFMA R16, R10, R37, R16 ;  /* 0x000000250a107223 */ /* 0x000fe20000000010 */
[C---:B----4-:R-:W-:Y:S01]  /*1af0*/  FFMA R44, R58.reuse, R25, R44 ;  /* 0x000000193a2c7223 */ /* 0x050fe2000000002c */
[----:B------:R-:W3:Y:S01]  /*1b00*/  LDS R10, [R4.X4+0x8f0] ;  /* 0x0008f000040a7984 */ /* 0x000ee20000004800 */
[C---:B------:R-:W-:Y:S01]  /*1b10*/  FFMA R8, R58.reuse, R29, R8 ;  /* 0x0000001d3a087223 */ /* 0x040fe20000000008 */
[C---:B------:R-:W-:Y:S01]  /*1b20*/  FFMA R55, R58.reuse, R33, R55 ;  /* 0x000000213a377223 */ /* 0x040fe20000000037 */
[C---:B-----5:R-:W-:Y:S01]  /*1b30*/  FFMA R56, R43.reuse, R25, R56 ;  /* 0x000000192b387223 */ /* 0x060fe20000000038 */
[C---:B------:R-:W-:Y:S01]  /*1b40*/  FFMA R52, R43.reuse, R29, R52 ;  /* 0x0000001d2b347223 */ /* 0x040fe20000000034 */
[----:B------:R-:W-:Y:S01]  /*1b50*/  FFMA R51, R58, R37, R51 ;  /* 0x000000253a337223 */ /* 0x000fe20000000033 */
[----:B------:R-:W-:Y:S01]  /*1b60*/  FFMA R17, R43, R33, R17 ;  /* 0x000000212b117223 */ /* 0x000fe20000000011 */
[C---:B------:R-:W-:Y:S01]  /*1b70*/  FFMA R54, R24.reuse, R25, R54 ;  /* 0x0000001918367223 */ /* 0x040fe20000000036 */
[C---:B------:R-:W-:Y:S01]  /*1b80*/  FFMA R15, R24.reuse, R29, R15 ;  /* 0x0000001d180f7223 */ /* 0x040fe2000000000f */
[----:B------:R-:W4:Y:S01]  /*1b90*/  LDS R25, [R4.X4+0x9a0] ;  /* 0x0009a00004197984 */ /* 0x000f220000004800 */
[C---:B------:R-:W-:Y:S01]  /*1ba0*/  FFMA R19, R24.reuse, R33, R19 ;  /* 0x0000002118137223 */ /* 0x040fe20000000013 */
[-C--:B------:R-:W-:Y:S01]  /*1bb0*/  FFMA R22, R24, R37.reuse, R22 ;  /* 0x0000002518167223 */ /* 0x080fe20000000016 */
[C---:B------:R-:W-:Y:S01]  /*1bc0*/  FFMA R45, R23.reuse, R26, R45 ;  /* 0x0000001a172d7223 */ /* 0x040fe2000000002d */
[----:B------:R-:W5:Y:S01]  /*1bd0*/  LDS R29, [R4.X4+0x9a8] ;  /* 0x0009a800041d7984 */ /* 0x000f620000004800 */
[C---:B------:R-:W-:Y:S01]  /*1be0*/  FFMA R13, R23.reuse, R30, R13 ;  /* 0x0000001e170d7223 */ /* 0x040fe2000000000d */
[C---:B------:R-:W-:Y:S01]  /*1bf0*/  FFMA R21, R23.reuse, R34, R21 ;  /* 0x0000002217157223 */ /* 0x040fe20000000015 */
[----:B------:R-:W-:Y:S01]  /*1c00*/  FFMA R50, R23, R38, R50 ;  /* 0x0000002617327223 */ /* 0x000fe20000000032 */
[----:B------:R-:W5:Y:S01]  /*1c10*/  LDS R24, [R4.X4+0x9b0] ;  /* 0x0009b00004187984 */ /* 0x000f620000004800 */
[----:B------:R-:W-:Y:S01]  /*1c20*/  FFMA R57, R43, R37, R57 ;  /* 0x000000252b397223 */ /* 0x000fe20000000039 */
[C---:B------:R-:W-:Y:S01]  /*1c30*/  FFMA R56, R28.reuse, R26, R56 ;  /* 0x0000001a1c387223 */ /* 0x040fe20000000038 */
[C---:B------:R-:W-:Y:S01]  /*1c40*/  FFMA R52, R28.reuse, R30, R52 ;  /* 0x0000001e1c347223 */ /* 0x040fe20000000034 */
[----:B------:R-:W5:Y:S01]  /*1c50*/  LDS R33, [R4.X4+0x9b8] ;  /* 0x0009b80004217984 */ /* 0x000f620000004800 */
[----:B------:R-:W-:Y:S01]  /*1c60*/  FFMA R57, R28, R38, R57 ;  /* 0x000000261c397223 */ /* 0x000fe20000000039 */
[-C--:B0-----:R-:W-:Y:S01]  /*1c70*/  FFMA R42, R32, R26.reuse, R42 ;  /* 0x0000001a202a7223 */ /* 0x081fe2000000002a */
[C---:B-1----:R-:W-:Y:S01]  /*1c80*/  FFMA R47, R11.reuse, R26, R47 ;  /* 0x0000001a0b2f7223 */ /* 0x042fe2000000002f */
[C---:B------:R-:W-:Y:S01]  /*1c90*/  FFMA R41, R11.reuse, R30, R41 ;  /* 0x0000001e0b297223 */ /* 0x040fe20000000029 */
[C---:B------:R-:W-:Y:S01]  /*1ca0*/  FFMA R20, R11.reuse, R34, R20 ;  /* 0x000000220b147223 */ /* 0x040fe20000000014 */
[----:B------:R-:W-:Y:S01]  /*1cb0*/  FFMA R48, R11, R38, R48 ;  /* 0x000000260b307223 */ /* 0x000fe20000000030 */
[C---:B--2---:R-:W-:Y:S01]  /*1cc0*/  FFMA R44, R18.reuse, R26, R44 ;  /* 0x0000001a122c7223 */ /* 0x044fe2000000002c */
[----:B------:R-:W0:Y:S01]  /*1cd0*/  LDS R11, [R4.X4+0x9c0] ;  /* 0x0009c000040b7984 */ /* 0x000e220000004800 */
[C---:B------:R-:W-:Y:S01]  /*1ce0*/  FFMA R8, R18.reuse, R30, R8 ;  /* 0x0000001e12087223 */ /* 0x040fe20000000008 */
[C---:B------:R-:W-:Y:S01]  /*1cf0*/  FFMA R55, R18.reuse, R34, R55 ;  /* 0x0000002212377223 */ /* 0x040fe20000000037 */
[----:B------:R-:W-:Y:S01]  /*1d00*/  FFMA R51, R18, R38, R51 ;  /* 0x0000002612337223 */ /* 0x000fe20000000033 */
[----:B------:R-:W1:Y:S01]  /*1d10*/  LDS R23, [R4.X4+0x9d0] ;  /* 0x0009d00004177984 */ /* 0x000e620000004800 */
[C---:B------:R-:W-:Y:S01]  /*1d20*/  FFMA R46, R14.reuse, R26, R46 ;  /* 0x0000001a0e2e7223 */ /* 0x040fe2000000002e */
[C---:B------:R-:W-:Y:S01]  /*1d30*/  FFMA R40, R14.reuse, R30, R40 ;  /* 0x0000001e0e287223 */ /* 0x040fe20000000028 */
[C---:B------:R-:W-:Y:S01]  /*1d40*/  FFMA R9, R14.reuse, R34, R9 ;  /* 0x000000220e097223 */ /* 0x040fe20000000009 */
[----:B------:R-:W2:Y:S01]  /*1d50*/  LDS R18, [R4.X4+0x9c8] ;  /* 0x0009c80004127984 */ /* 0x000ea20000004800 */
[----:B------:R-:W-:Y:S01]  /*1d60*/  FFMA R49, R14, R38, R49 ;  /* 0x000000260e317223 */ /* 0x000fe20000000031 */
[----:B------:R-:W-:Y:S01]  /*1d70*/  FFMA R14, R28, R34, R17 ;  /* 0x000000221c0e7223 */ /* 0x000fe20000000011 */
[----:B---3--:R-:W-:Y:S01]  /*1d80*/  FFMA R54, R10, R26, R54 ;  /* 0x0000001a0a367223 */ /* 0x008fe20000000036 */
[C---:B------:R-:W-:Y:S01]  /*1d90*/  FFMA R17, R32.reuse, R30, R12 ;  /* 0x0000001e20117223 */ /* 0x040fe2000000000c */
[C---:B------:R-:W-:Y:S01]  /*1da0*/  FFMA R53, R32.reuse, R34, R53 ;  /* 0x0000002220357223 */ /* 0x040fe20000000035 */
[----:B------:R-:W-:Y:S01]  /*1db0*/  FFMA R16, R32, R38, R16 ;  /* 0x0000002620107223 */ /* 0x000fe20000000010 */
[C---:B------:R-:W-:Y:S01]  /*1dc0*/  FFMA R30, R10.reuse, R30, R15 ;  /* 0x0000001e0a1e7223 */ /* 0x040fe2000000000f */
[C---:B------:R-:W-:Y:S01]  /*1dd0*/  FFMA R34, R10.reuse, R34, R19 ;  /* 0x000000220a227223 */ /* 0x040fe20000000013 */
[----:B------:R-:W-:Y:S01]  /*1de0*/  FFMA R22, R10, R38, R22 ;  /* 0x000000260a167223 */ /* 0x000fe20000000016 */
[----:B------:R-:W-:Y:S01]  /*1df0*/  LDS R58, [R4.X4+0xa80] ;  /* 0x000a8000043a7984 */ /* 0x000fe20000004800 */
        /* <DEDUP_REMOVED lines=16> */
[----:B------:R-:W-:Y:S01]  /*1f00*/  LDS R36, [R4.X4+0xa98] ;  /* 0x000a980004247984 */ /* 0x000fe20000004800 */
[C---:B0-----:R-:W-:Y:S01]  /*1f10*/  FFMA R56, R11.reuse, R27, R56 ;  /* 0x0000001b0b387223 */ /* 0x041fe20000000038 */
[C---:B------:R-:W-:Y:S01]  /*1f20*/  FFMA R52, R11.reuse, R31, R52 ;  /* 0x0000001f0b347223 */ /* 0x040fe20000000034 */
[C---:B------:R-:W-:Y:S01]  /*1f30*/  FFMA R32, R11.reuse, R35, R14 ;  /* 0x000000230b207223 */ /* 0x040fe2000000000e */
[----:B------:R-:W-:Y:S01]  /*1f40*/  FFMA R59, R11, R39, R57 ;  /* 0x000000270b3b7223 */ /* 0x000fe20000000039 */
[----:B------:R-:W-:Y:S01]  /*1f50*/  LDS R33, [R4.X4+0xa90] ;  /* 0x000a900004217984 */ /* 0x000fe20000004800 */
[C---:B-1----:R-:W-:Y:S01]  /*1f60*/  FFMA R54, R23.reuse, R27, R54 ;  /* 0x0000001b17367223 */ /* 0x042fe20000000036 */
[C---:B------:R-:W-:Y:S01]  /*1f70*/  FFMA R30, R23.reuse, R31, R30 ;  /* 0x0000001f171e7223 */ /* 0x040fe2000000001e */
[C---:B------:R-:W-:Y:S01]  /*1f80*/  FFMA R34, R23.reuse, R35, R34 ;  /* 0x0000002317227223 */ /* 0x040fe20000000022 */
[----:B------:R-:W-:Y:S01]  /*1f90*/  LDS R57, [R4.X4+0xa88] ;  /* 0x000a880004397984 */ /* 0x000fe20000004800 */
[C---:B--2---:R-:W-:Y:S01]  /*1fa0*/  FFMA R42, R18.reuse, R27, R42 ;  /* 0x0000001b122a7223 */ /* 0x044fe2000000002a */
[C---:B------:R-:W-:Y:S01]  /*1fb0*/  FFMA R60, R18.reuse, R31, R17 ;  /* 0x0000001f123c7223 */ /* 0x040fe20000000011 */
[C---:B------:R-:W-:Y:S01]  /*1fc0*/  FFMA R53, R18.reuse, R35, R53 ;  /* 0x0000002312357223 */ /* 0x040fe20000000035 */
[----:B------:R-:W-:Y:S01]  /*1fd0*/  LDS R37, [R4.X4+0xaa0] ;  /* 0x000aa00004257984 */ /* 0x000fe20000004800 */
[-C--:B------:R-:W-:Y:S01]  /*1fe0*/  FFMA R61, R18, R39.reuse, R16 ;  /* 0x00000027123d7223 */ /* 0x080fe20000000010 */
[----:B------:R-:W-:-:S02]  /*1ff0*/  FFMA R39, R23, R39, R22 ;  /* 0x0000002717277223 */ /* 0x000fc40000000016 */
[----:B------:R-:W-:Y:S04]  /*2000*/  LDS R38, [R4.X4+0xaa8] ;  /* 0x000aa80004267984 */ /* 0x000fe80000004800 */
[----:B------:R-:W-:Y:S04]  /*2010*/  LDS R43, [R4.X4+0xab0] ;  /* 0x000ab000042b7984 */ /* 0x000fe80000004800 */
[----:B------:R-:W0:Y:S04]  /*2020*/  LDS.128 R8, [R3+0x1230] ;  /* 0x0012300003087984 */ /* 0x000e280000000c00 */
[----:B------:R-:W1:Y:S04]  /*2030*/  LDS.128 R16, [R3+0x1630] ;  /* 0x0016300003107984 */ /* 0x000e680000000c00 */
[----:B------:R-:W2:Y:S04]  /*2040*/  LDS.128 R12, [R3+0xe30] ;  /* 0x000e3000030c7984 */ /* 0x000ea80000000c00 */
[----:B------:R-:W3:Y:S04]  /*2050*/  LDS.128 R20, [R3+0x1a30] ;  /* 0x001a300003147984 */ /* 0x000ee80000000c00 */
[----:B------:R-:W4:Y:S04]  /*2060*/  LDS R3, [R4.X4+0xb60] ;  /* 0x000b600004037984 */ /* 0x000f280000004800 */
[----:B------:R-:W5:Y:S04]  /*2070*/  LDS R27, [R4.X4+0xb78] ;  /* 0x000b7800041b7984 */ /* 0x000f680000004800 */
[----:B------:R-:W4:Y:S04]  /*2080*/  LDS R31, [R4.X4+0xb88] ;  /* 0x000b8800041f7984 */ /* 0x000f280000004800 */
[----:B------:R-:W4:Y:S01]  /*2090*/  LDS R35, [R4.X4+0xb90] ;  /* 0x000b900004237984 */ /* 0x000f220000004800 */
[----:B0-----:R-:W-:Y:S01]  /*20a0*/  FFMA R41, R58, R8, R41 ;  /* 0x000000083a297223 */ /* 0x001fe20000000029 */
[C---:B------:R-:W-:Y:S01]  /*20b0*/  FFMA R40, R8.reuse, R57, R40 ;  /* 0x0000003908287223 */ /* 0x040fe20000000028 */
[C---:B------:R-:W-:Y:S01]  /*20c0*/  FFMA R28, R8.reuse, R33, R28 ;  /* 0x00000021081c7223 */ /* 0x040fe2000000001c */
[C---:B------:R-:W-:Y:S01]  /*20d0*/  FFMA R24, R8.reuse, R36, R24 ;  /* 0x0000002408187223 */ /* 0x040fe20000000018 */
[C---:B------:R-:W-:Y:S01]  /*20e0*/  FFMA R52, R8.reuse, R37, R52 ;  /* 0x0000002508347223 */ /* 0x040fe20000000034 */
[C---:B------:R-:W-:Y:S01]  /*20f0*/  FFMA R60, R8.reuse, R38, R60 ;  /* 0x00000026083c7223 */ /* 0x040fe2000000003c */
[----:B------:R-:W-:Y:S01]  /*2100*/  FFMA R30, R8, R43, R30 ;  /* 0x0000002b081e7223 */ /* 0x000fe2000000001e */
[----:B-1----:R-:W-:Y:S01]  /*2110*/  FFMA R26, R58, R16, R26 ;  /* 0x000000103a1a7223 */ /* 0x002fe2000000001a */
[----:B------:R-:W0:Y:S01]  /*2120*/  LDS R8, [R4.X4+0xb68] ;  /* 0x000b680004087984 */ /* 0x000e220000004800 */
[C---:B------:R-:W-:Y:S01]  /*2130*/  FFMA R25, R16.reuse, R57, R25 ;  /* 0x0000003910197223 */ /* 0x040fe20000000019 */
[C---:B------:R-:W-:Y:S01]  /*2140*/  FFMA R29, R16.reuse, R33, R29 ;  /* 0x00000021101d7223 */ /* 0x040fe2000000001d */
[C---:B------:R-:W-:Y:S01]  /*2150*/  FFMA R55, R16.reuse, R36, R55 ;  /* 0x0000002410377223 */ /* 0x040fe20000000037 */
[C---:B------:R-:W-:Y:S01]  /*2160*/  FFMA R32, R16.reuse, R37, R32 ;  /* 0x0000002510207223 */ /* 0x040fe20000000020 */
[C---:B------:R-:W-:Y:S01]  /*2170*/  FFMA R53, R16.reuse, R38, R53 ;  /* 0x0000002610357223 */ /* 0x040fe20000000035 */
[----:B------:R-:W-:Y:S01]  /*2180*/  FFMA R34, R16, R43, R34 ;  /* 0x0000002b10227223 */ /* 0x000fe20000000022 */
[CC--:B--2---:R-:W-:Y:S01]  /*2190*/  FFMA R45, R12.reuse, R33.reuse, R45 ;  /* 0x000000210c2d7223 */ /* 0x0c4fe2000000002d */
[-C--:B------:R-:W-:Y:S01]  /*21a0*/  FFMA R44, R12, R36.reuse, R44 ;  /* 0x000000240c2c7223 */ /* 0x080fe2000000002c */
[----:B------:R-:W1:Y:S01]  /*21b0*/  LDS R16, [R4.X4+0xb70] ;  /* 0x000b700004107984 */ /* 0x000e620000004800 */
[C---:B---3--:R-:W-:Y:S01]  /*21c0*/  FFMA R50, R20.reuse, R33, R50 ;  /* 0x0000002114327223 */ /* 0x048fe20000000032 */
[----:B------:R-:W-:Y:S01]  /*21d0*/  FFMA R51, R20, R36, R51 ;  /* 0x0000002414337223 */ /* 0x000fe20000000033 */
[----:B------:R-:W-:Y:S01]  /*21e0*/  FFMA R48, R58, R20, R48 ;  /* 0x000000143a307223 */ /* 0x000fe20000000030 */
[----:B------:R-:W2:Y:S01]  /*21f0*/  LDS R33, [R4.X4+0xb80] ;  /* 0x000b800004217984 */ /* 0x000ea20000004800 */
[C---:B------:R-:W-:Y:S01]  /*2200*/  FFMA R49, R20.reuse, R57, R49 ;  /* 0x0000003914317223 */ /* 0x040fe20000000031 */
[C---:B------:R-:W-:Y:S01]  /*2210*/  FFMA R59, R20.reuse, R37, R59 ;  /* 0x00000025143b7223 */ /* 0x040fe2000000003b */
[C---:B------:R-:W-:Y:S01]  /*2220*/  FFMA R61, R20.reuse, R38, R61 ;  /* 0x00000026143d7223 */ /* 0x040fe2000000003d */
[----:B------:R-:W3:Y:S01]  /*2230*/  LDS R36, [R4.X4+0xc48] ;  /* 0x000c480004247984 */ /* 0x000ee20000004800 */
[----:B------:R-:W-:Y:S01]  /*2240*/  FFMA R39, R20, R43, R39 ;  /* 0x0000002b14277223 */ /* 0x000fe20000000027 */
[C---:B------:R-:W-:Y:S01]  /*2250*/  FFMA R46, R12.reuse, R57, R46 ;  /* 0x000000390c2e7223 */ /* 0x040fe2000000002e */
[C---:B------:R-:W-:Y:S01]  /*2260*/  FFMA R47, R12.reuse, R58, R47 ;  /* 0x0000003a0c2f7223 */ /* 0x040fe2000000002f */
[----:B------:R-:W3:Y:S01]  /*2270*/  LDS R20, [R4.X4+0xc40] ;  /* 0x000c400004147984 */ /* 0x000ee20000004800 */
[C---:B------:R-:W-:Y:S01]  /*2280*/  FFMA R56, R12.reuse, R37, R56 ;  /* 0x000000250c387223 */ /* 0x040fe20000000038 */
[C---:B------:R-:W-:Y:S01]  /*2290*/  FFMA R42, R12.reuse, R38, R42 ;  /* 0x000000260c2a7223 */ /* 0x040fe2000000002a */
[C---:B----4-:R-:W-:Y:S01]  /*22a0*/  FFMA R47, R3.reuse, R13, R47 ;  /* 0x0000000d032f7223 */ /* 0x050fe2000000002f */
[C---:B------:R-:W-:Y:S01]  /*22b0*/  FFMA R41, R3.reuse, R9, R41 ;  /* 0x0000000903297223 */ /* 0x040fe20000000029 */
[----:B------:R-:W-:Y:S01]  /*22c0*/  FFMA R26, R3, R17, R26 ;  /* 0x00000011031a7223 */ /* 0x000fe2000000001a */
[C---:B-----5:R-:W-:Y:S01]  /*22d0*/  FFMA R44, R27.reuse, R13, R44 ;  /* 0x0000000d1b2c7223 */ /* 0x060fe2000000002c */
[C---:B------:R-:W-:Y:S01]  /*22e0*/  FFMA R24, R27.reuse, R9, R24 ;  /* 0x000000091b187223 */ /* 0x040fe20000000018 */
[C---:B------:R-:W-:Y:S01]  /*22f0*/  FFMA R55, R27.reuse, R17, R55 ;  /* 0x000000111b377223 */ /* 0x040fe20000000037 */
[----:B------:R-:W-:Y:S01]  /*2300*/  FFMA R51, R27, R21, R51 ;  /* 0x000000151b337223 */ /* 0x000fe20000000033 */
[----:B------:R-:W-:Y:S01]  /*2310*/  FFMA R12, R12, R43, R54 ;  /* 0x0000002b0c0c7223 */ /* 0x000fe20000000036 */
[----:B------:R-:W-:Y:S01]  /*2320*/  FFMA R3, R3, R21, R48 ;  /* 0x0000001503037223 */ /* 0x000fe20000000030 */
[----:B------:R-:W4:Y:S01]  /*2330*/  LDS R37, [R4.X4+0xc50] ;  /* 0x000c500004257984 */ /* 0x000f220000004800 */
[-C--:B------:R-:W-:Y:S01]  /*2340*/  FFMA R60, R31, R9.reuse, R60 ;  /* 0x000000091f3c7223 */ /* 0x080fe2000000003c */
[----:B------:R-:W-:Y:S01]  /*2350*/  FFMA R30, R35, R9, R30 ;  /* 0x00000009231e7223 */ /* 0x000fe2000000001e */
[C---:B------:R-:W-:Y:S01]  /*2360*/  FFMA R42, R31.reuse, R13, R42 ;  /* 0x0000000d1f2a7223 */ /* 0x040fe2000000002a */
[----:B------:R-:W5:Y:S01]  /*2370*/  LDS R27, [R4.X4+0xc60] ;  /* 0x000c6000041b7984 */ /* 0x000f620000004800 */
[C---:B------:R-:W-:Y:S01]  /*2380*/  FFMA R53, R31.reuse, R17, R53 ;  /* 0x000000111f357223 */ /* 0x040fe20000000035 */
[----:B------:R-:W-:Y:S01]  /*2390*/  FFMA R61, R31, R21, R61 ;  /* 0x000000151f3d7223 */ /* 0x000fe2000000003d */
[C---:B0-----:R-:W-:Y:S01]  /*23a0*/  FFMA R46, R8.reuse, R13, R46 ;  /* 0x0000000d082e7223 */ /* 0x041fe2000000002e */
[C---:B------:R-:W-:Y:S01]  /*23b0*/  FFMA R40, R8.reuse, R9, R40 ;  /* 0x0000000908287223 */ /* 0x040fe20000000028 */
[C---:B------:R-:W-:Y:S01]  /*23c0*/  FFMA R25, R8.reuse, R17, R25 ;  /* 0x0000001108197223 */ /* 0x040fe20000000019 */
[----:B------:R-:W-:Y:S01]  /*23d0*/  FFMA R8, R8, R21, R49 ;  /* 0x0000001508087223 */ /* 0x000fe20000000031 */
[----:B------:R-:W0:Y:S01]  /*23e0*/  LDS R38, [R4.X4+0xc68] ;  /* 0x000c680004267984 */ /* 0x000e220000004800 */
[C---:B------:R-:W-:Y:S01]  /*23f0*/  FFMA R34, R35.reuse, R17, R34 ;  /* 0x0000001123227223 */ /* 0x040fe20000000022 */
[----:B------:R-:W-:-:S02]  /*2400*/  FFMA R39, R35, R21, R39 ;  /* 0x0000001523277223 */ /* 0x000fc40000000027 */
[----:B------:R-:W0:Y:S01]  /*2410*/  LDS R49, [R4.X4+0xd28] ;  /* 0x000d280004317984 */ /* 0x000e220000004800 */
[C---:B-1----:R-:W-:Y:S01]  /*2420*/  FFMA R45, R16.reuse, R13, R45 ;  /* 0x0000000d102d7223 */ /* 0x042fe2000000002d */
[C---:B------:R-:W-:Y:S01]  /*2430*/  FFMA R28, R16.reuse, R9, R28 ;  /* 0x00000009101c7223 */ /* 0x040fe2000000001c */
[C---:B------:R-:W-:Y:S01]  /*2440*/  FFMA R29, R16.reuse, R17, R29 ;  /* 0x00000011101d7223 */ /* 0x040fe2000000001d */
[----:B------:R-:W-:Y:S01]  /*2450*/  FFMA R50, R16, R21, R50 ;  /* 0x0000001510327223 */ /* 0x000fe20000000032 */
[C---:B--2---:R-:W-:Y:S01]  /*2460*/  FFMA R56, R33.reuse, R13, R56 ;  /* 0x0000000d21387223 */ /* 0x044fe20000000038 */
[----:B------:R-:W1:Y:S01]  /*2470*/  LDS R16, [R4.X4+0xc58] ;  /* 0x000c580004107984 */ /* 0x000e620000004800 */
[C---:B------:R-:W-:Y:S01]  /*2480*/  FFMA R52, R33.reuse, R9, R52 ;  /* 0x0000000921347223 */ /* 0x040fe20000000034 */
[C---:B------:R-:W-:Y:S01]  /*2490*/  FFMA R32, R33.reuse, R17, R32 ;  /* 0x0000001121207223 */ /* 0x040fe20000000020 */
[----:B------:R-:W-:Y:S01]  /*24a0*/  FFMA R59, R33, R21, R59 ;  /* 0x00000015213b7223 */ /* 0x000fe2000000003b */
[C---:B---3--:R-:W-:Y:S01]  /*24b0*/  FFMA R46, R36.reuse, R14, R46 ;  /* 0x0000000e242e7223 */ /* 0x048fe2000000002e */
[C---:B------:R-:W-:Y:S01]  /*24c0*/  FFMA R40, R36.reuse, R10, R40 ;  /* 0x0000000a24287223 */ /* 0x040fe20000000028 */
[C---:B------:R-:W-:Y:S01]  /*24d0*/  FFMA R25, R36.reuse, R18, R25 ;  /* 0x0000001224197223 */ /* 0x040fe20000000019 */
[----:B------:R-:W2:Y:S01]  /*24e0*/  LDS R33, [R4.X4+0xc70] ;  /* 0x000c700004217984 */ /* 0x000ea20000004800 */
[----:B------:R-:W-:Y:S01]  /*24f0*/  FFMA R36, R36, R22, R8 ;  /* 0x0000001624247223 */ /* 0x000fe20000000008 */
[C---:B------:R-:W-:Y:S01]  /*2500*/  FFMA R47, R20.reuse, R14, R47 ;  /* 0x0000000e142f7223 */ /* 0x040fe2000000002f */
[C---:B------:R-:W-:Y:S01]  /*2510*/  FFMA R41, R20.reuse, R10, R41 ;  /* 0x0000000a14297223 */ /* 0x040fe20000000029 */
[----:B------:R-:W3:Y:S01]  /*2520*/  LDS R9, [R4.X4+0xd30] ;  /* 0x000d300004097984 */ /* 0x000ee20000004800 */
[C---:B------:R-:W-:Y:S01]  /*2530*/  FFMA R26, R20.reuse, R18, R26 ;  /* 0x00000012141a7223 */ /* 0x040fe2000000001a */
[----:B------:R-:W-:Y:S01]  /*2540*/  FFMA R13, R35, R13, R12 ;  /* 0x0000000d230d7223 */ /* 0x000fe2000000000c */
[----:B------:R-:W-:Y:S01]  /*2550*/  FFMA R20, R20, R22, R3 ;  /* 0x0000001614147223 */ /* 0x000fe20000000003 */
[----:B------:R-:W3:Y:S04]  /*2560*/  LDS R8, [R4.X4+0xd40] ;  /* 0x000d400004087984 */ /* 0x000ee80000004800 */
[----:B------:R-:W3:Y:S01]  /*2570*/  LDS R48, [R4.X4+0xd20] ;  /* 0x000d200004307984 */ /* 0x000ee20000004800 */
[C---:B----4-:R-:W-:Y:S01]  /*2580*/  FFMA R45, R37.reuse, R14, R45 ;  /* 0x0000000e252d7223 */ /* 0x050fe2000000002d */
[C---:B------:R-:W-:Y:S01]  /*2590*/  FFMA R28, R37.reuse, R10, R28 ;  /* 0x0000000a251c7223 */ /* 0x040fe2000000001c */
[C---:B------:R-:W-:Y:S01]  /*25a0*/  FFMA R29, R37.reuse, R18, R29 ;  /* 0x00000012251d7223 */ /* 0x040fe2000000001d */
[----:B------:R-:W4:Y:S01]  /*25b0*/  LDS R3, [R4.X4+0xd38] ;  /* 0x000d380004037984 */ /* 0x000f220000004800 */
[----:B------:R-:W-:Y:S01]  /*25c0*/  FFMA R50, R37, R22, R50 ;  /* 0x0000001625327223 */ /* 0x000fe20000000032 */
[C---:B-----5:R-:W-:Y:S01]  /*25d0*/  FFMA R52, R27.reuse, R10, R52 ;  /* 0x0000000a1b347223 */ /* 0x060fe20000000034 */
[C---:B------:R-:W-:Y:S01]  /*25e0*/  FFMA R56, R27.reuse, R14, R56 ;  /* 0x0000000e1b387223 */ /* 0x040fe20000000038 */
[----:B------:R-:W5:Y:S01]  /*25f0*/  LDS R12, [R4.X4+0xd48] ;  /* 0x000d4800040c7984 */ /* 0x000f620000004800 */
[C---:B------:R-:W-:Y:S01]  /*2600*/  FFMA R32, R27.reuse, R18, R32 ;  /* 0x000000121b207223 */ /* 0x040fe20000000020 */
[----:B------:R-:W-:Y:S01]  /*2610*/  FFMA R59, R27, R22, R59 ;  /* 0x000000161b3b7223 */ /* 0x000fe2000000003b */
[C---:B0-----:R-:W-:Y:S01]  /*2620*/  FFMA R60, R38.reuse, R10, R60 ;  /* 0x0000000a263c7223 */ /* 0x041fe2000000003c */
[----:B------:R-:W0:Y:S01]  /*2630*/  LDS R4, [R4.X4+0xd50] ;  /* 0x000d500004047984 */ /* 0x000e220000004800 */
        /* <DEDUP_REMOVED lines=35> */
[C---:B0-----:R-:W-:Y:S01]  /*2870*/  FFMA R54, R4.reuse, R15, R13 ;  /* 0x0000000f04367223 */ /* 0x041fe2000000000d */
[C---:B------:R-:W-:Y:S01]  /*2880*/  FFMA R11, R4.reuse, R11, R30 ;  /* 0x0000000b040b7223 */ /* 0x040fe2000000001e */
[C---:B------:R-:W-:Y:S01]  /*2890*/  FFMA R19, R4.reuse, R19, R34 ;  /* 0x0000001304137223 */ /* 0x040fe20000000022 */
[----:B------:R-:W-:Y:S01]  /*28a0*/  FFMA R55, R4, R23, R22 ;  /* 0x0000001704377223 */ /* 0x000fe20000000016 */
[----:B------:R-:W-:Y:S01]  /*28b0*/  @P0 CALL.REL.NOINC `(.L_x_41) ;  /* 0x0000001000000944 */ /* 0x000fe20003c00000 */
[----:B------:R-:W-:Y:S05]  /*28c0*/  BRA `(.L_x_42) ;  /* 0xffffd85000007947 */ /* 0x000fea000383ffff */
.L_x_41:
[----:B------:R-:W0:Y:S01]  /*28d0*/  S2R R20, SR_TID.Z ;  /* 0x0000000000147919 */ /* 0x000e220000002300 */
[----:B------:R-:W-:Y:S01]  /*28e0*/  MOV R3, 0x4 ;  /* 0x0000000400037802 */ /* 0x000fe20000000f00 */
[----:B------:R-:W-:Y:S01]  /*28f0*/  ULDC.64 UR4, c[0x0][0x118] ;  /* 0x0000460000047ab9 */ /* 0x000fe20000000a00 */
[----:B0-----:R-:W-:-:S05]  /*2900*/  LEA R12, R7, R20, 0x6 ;  /* 0x00000014070c7211 */ /* 0x001fca00078e30ff */
[----:B------:R-:W-:-:S05]  /*2910*/  IMAD.WIDE R12, R12, R3, c[0x0][0x178] ;  /* 0x00005e000c0c7625 */ /* 0x000fca00078e0203 */
[----:B------:R-:W2:Y:S04]  /*2920*/  LDG.E.CONSTANT R21, [R12.64] ;  /* 0x000000040c157981 */ /* 0x000ea8000c1e9900 */
[----:B------:R-:W3:Y:S04]  /*2930*/  LDG.E.CONSTANT R14, [R12.64+0x40] ;  /* 0x000040040c0e7981 */ /* 0x000ee8000c1e9900 */
[----:B------:R0:W4:Y:S04]  /*2940*/  LDG.E.CONSTANT R15, [R12.64+0x80] ;  /* 0x000080040c0f7981 */ /* 0x000128000c1e9900 */
[----:B------:R0:W5:Y:S01]  /*2950*/  LDG.E.CONSTANT R4, [R12.64+0xc0] ;  /* 0x0000c0040c047981 */ /* 0x000162000c1e9900 */
[----:B------:R-:W-:-:S04]  /*2960*/  IMAD R2, R20, 0x310, R2 ;  /* 0x0000031014027824 */ /* 0x000fc800078e0202 */
        /* <DEDUP_REMOVED lines=12> */
[----:B------:R-:W-:Y:S01]  /*2a30*/  FMNMX R7, RZ, R44, !PT ;  /* 0x0000002cff077209 */ /* 0x000fe20007800000 */
[--C-:B------:R-:W-:Y:S01]  /*2a40*/  FADD R36, R36, R14.reuse ;  /* 0x0000000e24247221 */ /* 0x100fe20000000000 */
[--C-:B------:R-:W-:Y:S01]  /*2a50*/  FADD R41, R41, R14.reuse ;  /* 0x0000000e29297221 */ /* 0x100fe20000000000 */
[--C-:B------:R-:W-:Y:S01]  /*2a60*/  FADD R39, R39, R14.reuse ;  /* 0x0000000e27277221 */ /* 0x100fe20000000000 */
[--C-:B------:R-:W-:Y:S01]  /*2a70*/  FADD R37, R37, R14.reuse ;  /* 0x0000000e25257221 */ /* 0x100fe20000000000 */
[----:B------:R1:W-:Y:S01]  /*2a80*/  STG.E [R2.64+0x8], R5 ;  /* 0x0000080502007986 */ /* 0x0003e2000c101904 */
[----:B------:R-:W-:Y:S01]  /*2a90*/  FADD R14, R11, R14 ;  /* 0x0000000e0b0e7221 */ /* 0x000fe20000000000 */
[----:B0-----:R-:W-:Y:S01]  /*2aa0*/  FMNMX R13, RZ, R42, !PT ;  /* 0x0000002aff0d7209 */ /* 0x001fe20007800000 */
[--C-:B----4-:R-:W-:Y:S01]  /*2ab0*/  FADD R18, R18, R15.reuse ;  /* 0x0000000f12127221 */ /* 0x110fe20000000000 */
[----:B------:R0:W-:Y:S01]  /*2ac0*/  STG.E [R2.64+0x18], R7 ;  /* 0x0000180702007986 */ /* 0x0001e2000c101904 */
[----:B------:R-:W-:Y:S01]  /*2ad0*/  FMNMX R11, RZ, R36, !PT ;  /* 0x00000024ff0b7209 */ /* 0x000fe20007800000 */
[--C-:B------:R-:W-:Y:S01]  /*2ae0*/  FADD R16, R16, R15.reuse ;  /* 0x0000000f10107221 */ /* 0x100fe20000000000 */
[--C-:B------:R-:W-:Y:S01]  /*2af0*/  FADD R10, R10, R15.reuse ;  /* 0x0000000f0a0a7221 */ /* 0x100fe20000000000 */
[----:B------:R-:W-:Y:S01]  /*2b00*/  FADD R0, R9, R15 ;  /* 0x0000000f09007221 */ /* 0x000fe20000000000 */
[----:B------:R2:W-:Y:S01]  /*2b10*/  STG.E [R2.64+0x28], R13 ;  /* 0x0000280d02007986 */ /* 0x0005e2000c101904 */
[--C-:B------:R-:W-:Y:S01]  /*2b20*/  FADD R45, R45, R21.reuse ;  /* 0x000000152d2d7221 */ /* 0x100fe20000000000 */
[----:B------:R-:W-:Y:S01]  /*2b30*/  FADD R43, R43, R21 ;  /* 0x000000152b2b7221 */ /* 0x000fe20000000000 */
[----:B-1----:R-:W-:Y:S01]  /*2b40*/  FMNMX R5, RZ, R40, !PT ;  /* 0x00000028ff057209 */ /* 0x002fe20007800000 */
[----:B------:R1:W-:Y:S01]  /*2b50*/  STG.E [R2.64+0xc428], R11 ;  /* 0x00c4280b02007986 */ /* 0x0003e2000c101904 */
[--C-:B------:R-:W-:Y:S01]  /*2b60*/  FADD R17, R17, R15.reuse ;  /* 0x0000000f11117221 */ /* 0x100fe20000000000 */
[----:B------:R-:W-:Y:S01]  /*2b70*/  FADD R8, R8, R15 ;  /* 0x0000000f08087221 */ /* 0x000fe20000000000 */
[----:B0-----:R-:W-:Y:S01]  /*2b80*/  FMNMX R7, RZ, R38, !PT ;  /* 0x00000026ff077209 */ /* 0x001fe20007800000 */
[----:B------:R0:W-:Y:S01]  /*2b90*/  STG.E [R2.64+0xc408], R5 ;  /* 0x00c4080502007986 */ /* 0x0001e2000c101904 */
[----:B------:R-:W-:Y:S01]  /*2ba0*/  FMNMX R9, RZ, R10, !PT ;  /* 0x0000000aff097209 */ /* 0x000fe20007800000 */
[--C-:B-----5:R-:W-:Y:S01]  /*2bb0*/  FADD R48, R48, R4.reuse ;  /* 0x0000000430307221 */ /* 0x120fe20000000000 */
[--C-:B------:R-:W-:Y:S01]  /*2bc0*/  FADD R49, R49, R4.reuse ;  /* 0x0000000431317221 */ /* 0x100fe20000000000 */
[----:B------:R3:W-:Y:S01]  /*2bd0*/  STG.E [R2.64+0xc418], R7 ;  /* 0x00c4180702007986 */ /* 0x0007e2000c101904 */
[----:B--2---:R-:W-:Y:S01]  /*2be0*/  FMNMX R13, RZ, R14, !PT ;  /* 0x0000000eff0d7209 */ /* 0x004fe20007800000 */
[--C-:B------:R-:W-:Y:S01]  /*2bf0*/  FADD R50, R50, R4.reuse ;  /* 0x0000000432327221 */ /* 0x100fe20000000000 */
[--C-:B------:R-:W-:Y:S01]  /*2c00*/  FADD R51, R51, R4.reuse ;  /* 0x0000000433337221 */ /* 0x100fe20000000000 */
[----:B-1----:R-:W-:Y:S01]  /*2c10*/  FMNMX R11, RZ, R0, !PT ;  /* 0x00000000ff0b7209 */ /* 0x002fe20007800000 */
[--C-:B------:R-:W-:Y:S01]  /*2c20*/  FADD R52, R52, R4.reuse ;  /* 0x0000000434347221 */ /* 0x100fe20000000000 */
[--C-:B------:R-:W-:Y:S01]  /*2c30*/  FADD R53, R53, R4.reuse ;  /* 0x0000000435357221 */ /* 0x100fe20000000000 */
[----:B------:R-:W-:Y:S01]  /*2c40*/  FADD R21, R54, R21 ;  /* 0x0000001536157221 */ /* 0x000fe20000000000 */
[----:B0-----:R-:W-:Y:S01]  /*2c50*/  FMNMX R5, RZ, R18, !PT ;  /* 0x00000012ff057209 */ /* 0x001fe20007800000 */
[----:B------:R-:W-:Y:S01]  /*2c60*/  FADD R15, R19, R15 ;  /* 0x0000000f130f7221 */ /* 0x000fe20000000000 */
[----:B------:R-:W-:Y:S01]  /*2c70*/  FADD R4, R55, R4 ;  /* 0x0000000437047221 */ /* 0x000fe20000000000 */
[----:B------:R0:W-:Y:S01]  /*2c80*/  STG.E [R2.64+0xc430], R13 ;  /* 0x00c4300d02007986 */ /* 0x0001e2000c101904 */
[----:B---3--:R-:W-:-:S02]  /*2c90*/  FMNMX R7, RZ, R16, !PT ;  /* 0x00000010ff077209 */ /* 0x008fc40007800000 */
[----:B------:R-:W-:Y:S01]  /*2ca0*/  FMNMX R47, RZ, R47, !PT ;  /* 0x0000002fff2f7209 */ /* 0x000fe20007800000 */
[----:B------:R1:W-:Y:S01]  /*2cb0*/  STG.E [R2.64+0x18800], R5 ;  /* 0x0188000502007986 */ /* 0x0003e2000c101904 */
[----:B------:R-:W-:Y:S02]  /*2cc0*/  FMNMX R45, RZ, R45, !PT ;  /* 0x0000002dff2d7209 */ /* 0x000fe40007800000 */
[----:B------:R-:W-:Y:S01]  /*2cd0*/  FMNMX R43, RZ, R43, !PT ;  /* 0x0000002bff2b7209 */ /* 0x000fe20007800000 */
[----:B------:R2:W-:Y:S01]  /*2ce0*/  STG.E [R2.64+0x18810], R7 ;  /* 0x0188100702007986 */ /* 0x0005e2000c101904 */
[----:B------:R-:W-:Y:S02]  /*2cf0*/  FMNMX R21, RZ, R21, !PT ;  /* 0x00000015ff157209 */ /* 0x000fe40007800000 */
[----:B------:R-:W-:Y:S01]  /*2d00*/  FMNMX R41, RZ, R41, !PT ;  /* 0x00000029ff297209 */ /* 0x000fe20007800000 */
[----:B------:R3:W-:Y:S01]  /*2d10*/  STG.E [R2.64+0x18818], R9 ;  /* 0x0188180902007986 */ /* 0x0007e2000c101904 */
[----:B------:R-:W-:-:S02]  /*2d20*/  FMNMX R39, RZ, R39, !PT ;  /* 0x00000027ff277209 */ /* 0x000fc40007800000 */
[----:B------:R-:W-:Y:S01]  /*2d30*/  FMNMX R37, RZ, R37, !PT ;  /* 0x00000025ff257209 */ /* 0x000fe20007800000 */
[----:B------:R4:W-:Y:S01]  /*2d40*/  STG.E [R2.64+0x18820], R11 ;  /* 0x0188200b02007986 */ /* 0x0009e2000c101904 */
[----:B------:R-:W-:Y:S02]  /*2d50*/  FMNMX R17, RZ, R17, !PT ;  /* 0x00000011ff117209 */ /* 0x000fe40007800000 */
[----:B0-----:R-:W-:Y:S01]  /*2d60*/  FMNMX R13, RZ, R8, !PT ;  /* 0x00000008ff0d7209 */ /* 0x001fe20007800000 */
[----:B------:R-:W-:Y:S01]  /*2d70*/  STG.E [R2.64], R47 ;  /* 0x0000002f02007986 */ /* 0x000fe2000c101904 */
[----:B------:R-:W-:Y:S02]  /*2d80*/  FMNMX R15, RZ, R15, !PT ;  /* 0x0000000fff0f7209 */ /* 0x000fe40007800000 */
[----:B-1----:R-:W-:Y:S01]  /*2d90*/  FMNMX R5, RZ, R48, !PT ;  /* 0x00000030ff057209 */ /* 0x002fe20007800000 */
[----:B------:R-:W-:Y:S01]  /*2da0*/  STG.E [R2.64+0x10], R45 ;  /* 0x0000102d02007986 */ /* 0x000fe2000c101904 */
[----:B------:R-:W-:-:S02]  /*2db0*/  FMNMX R49, RZ, R49, !PT ;  /* 0x00000031ff317209 */ /* 0x000fc40007800000 */
[----:B--2---:R-:W-:Y:S01]  /*2dc0*/  FMNMX R7, RZ, R50, !PT ;  /* 0x00000032ff077209 */ /* 0x004fe20007800000 */
[----:B------:R-:W-:Y:S01]  /*2dd0*/  STG.E [R2.64+0x20], R43 ;  /* 0x0000202b02007986 */ /* 0x000fe2000c101904 */
[----:B------:R-:W-:Y:S02]  /*2de0*/  FMNMX R51, RZ, R51, !PT ;  /* 0x00000033ff337209 */ /* 0x000fe40007800000 */
[----:B---3--:R-:W-:Y:S01]  /*2df0*/  FMNMX R9, RZ, R52, !PT ;  /* 0x00000034ff097209 */ /* 0x008fe20007800000 */
[----:B------:R-:W-:Y:S01]  /*2e00*/  STG.E [R2.64+0x30], R21 ;  /* 0x0000301502007986 */ /* 0x000fe2000c101904 */
[----:B------:R-:W-:Y:S02]  /*2e10*/  FMNMX R53, RZ, R53, !PT ;  /* 0x00000035ff357209 */ /* 0x000fe40007800000 */
[----:B----4-:R-:W-:Y:S01]  /*2e20*/  FMNMX R11, RZ, R4, !PT ;  /* 0x00000004ff0b7209 */ /* 0x010fe20007800000 */
        /* <DEDUP_REMOVED lines=14> */
.L_x_43:
        /* <DEDUP_REMOVED lines=15> */
.L_x_126:


//--------------------- .text.tvmgen_default_fused_nn_conv2d_add_add_nn_relu_kernel --------------------------
	.section	.text.tvmgen_default_fused_nn_conv2d_add_add_nn_relu_kernel,"ax",@progbits
	.sectionflags	@"SHF_BARRIERS=1"
	.sectioninfo	@"SHI_REGISTERS=62"
	.align	128
        .global         tvmgen_default_fused_nn_conv2d_add_add_nn_relu_kernel
        .type           tvmgen_default_fused_nn_conv2d_add_add_nn_relu_kernel,@function
        .size           tvmgen_default_fused_nn_conv2d_add_add_nn_relu_kernel,(.L_x_127 - tvmgen_default_fused_nn_conv2d_add_add_nn_relu_kernel)
        .other          tvmgen_default_fused_nn_conv2d_add_add_nn_relu_kernel,@"STO_CUDA_ENTRY STV_DEFAULT"
tvmgen_default_fused_nn_conv2d_add_add_nn_relu_kernel:
.text.tvmgen_default_fused_nn_conv2d_add_add_nn_relu_kernel:
        /* <DEDUP_REMOVED lines=32> */
.L_x_45:
        /* <DEDUP_REMOVED lines=65> */
.L_x_44:
        /* <DEDUP_REMOVED lines=11> */
[-C--:B-1----:R-:W-:Y:S01]  /*06c0*/  FFMA R30, R8, R48.reuse, R39 ;  /* 0x00000030081e7223 */ /* 0x082fe20000000027 */
        /* <DEDUP_REMOVED lines=11> */
[----:B------:R-:W-:Y:S01]  /*0780*/  LDS R49, [R26+0x150] ;  /* 0x000150001a317984 */ /* 0x000fe20000000800 */
[----:B------:R-:W-:-:S03]  /*0790*/  FFMA R4, R4, R54, R51 ;  /* 0x0000003604047223 */ /* 0x000fc60000000033 */
[----:B------:R-:W-:Y:S04]  /*07a0*/  LDS R51, [R26+0x380] ;  /* 0x000380001a337984 */ /* 0x000fe80000000800 */
[----:B------:R-:W-:Y:S01]  /*07b0*/  LDS R53, [R26+0x460] ;  /* 0x000460001a357984 */ /* 0x000fe20000000800 */
[----:B0-----:R-:W-:Y:S01]  /*07c0*/  FFMA R48, R16, R48, R25 ;  /* 0x0000003010307223 */ /* 0x001fe20000000019 */
[----:B------:R-:W-:Y:S02]  /*07d0*/  FFMA R32, R32, R16, R29 ;  /* 0x0000001020207223 */ /* 0x000fe4000000001d */
[----:B------:R-:W0:Y:S01]  /*07e0*/  LDS R25, [R26] ;  /* 0x000000001a197984 */ /* 0x000e220000000800 */
[C---:B------:R-:W-:Y:S01]  /*07f0*/  FFMA R40, R16.reuse, R40, R27 ;  /* 0x0000002810287223 */ /* 0x040fe2000000001b */
[----:B------:R-:W-:-:S02]  /*0800*/  FFMA R16, R16, R54, R31 ;  /* 0x0000003610107223 */ /* 0x000fc4000000001f */
        /* <DEDUP_REMOVED lines=145> */
[----:B------:R-:W-:Y:S01]  /*1120*/  IMAD R2, R21, 0xc40, R3 ;  /* 0x00000c4015027824 */ /* 0x000fe200078e0203 */
[----:B------:R-:W-:-:S03]  /*1130*/  MOV R13, 0x4 ;  /* 0x00000004000d7802 */ /* 0x000fc60000000f00 */
[C---:B0-----:R-:W-:Y:S01]  /*1140*/  IMAD R3, R5.reuse, 0x31000, R2 ;  /* 0x0003100005037824 */ /* 0x041fe200078e0202 */
[----:B------:R-:W-:-:S03]  /*1150*/  LEA R4, R5, R21, 0x6 ;  /* 0x0000001505047211 */ /* 0x000fc600078e30ff */
[----:B------:R-:W-:Y:S02]  /*1160*/  IMAD R3, R0, 0xe0, R3 ;  /* 0x000000e000037824 */ /* 0x000fe400078e0203 */
[----:B------:R-:W-:-:S04]  /*1170*/  IMAD.WIDE R4, R4, R13, c[0x0][0x178] ;  /* 0x00005e0004047625 */ /* 0x000fc800078e020d */
[----:B------:R-:W-:Y:S01]  /*1180*/  IMAD R20, R20, 0x1c, R3 ;  /* 0x0000001c14147824 */ /* 0x000fe200078e0203 */
[----:B------:R0:W2:Y:S03]  /*1190*/  LDG.E.CONSTANT R22, [R4.64] ;  /* 0x0000000404167981 */ /* 0x0000a6000c1e9900 */
[CC--:B------:R-:W-:Y:S01]  /*11a0*/  IMAD.WIDE R2, R20.reuse, R13.reuse, c[0x0][0x180] ;  /* 0x0000600014027625 */ /* 0x0c0fe200078e020d */
[----:B------:R0:W3:Y:S04]  /*11b0*/  LDG.E.CONSTANT R14, [R4.64+0x40] ;  /* 0x00004004040e7981 */ /* 0x0000e8000c1e9900 */
[----:B------:R1:W4:Y:S04]  /*11c0*/  LDG.E.CONSTANT R24, [R2.64] ;  /* 0x0000000402187981 */ /* 0x000328000c1e9900 */
        /* <DEDUP_REMOVED lines=13> */
[----:B0-----:R1:W5:Y:S04]  /*12a0*/  LDG.E.CONSTANT R4, [R2.64+0x2a0] ;  /* 0x0002a00402047981 */ /* 0x001368000c1e9900 */
[----:B------:R1:W5:Y:S04]  /*12b0*/  LDG.E.CONSTANT R0, [R2.64+0x312a0] ;  /* 0x0312a00402007981 */ /* 0x000368000c1e9900 */
[----:B------:R1:W5:Y:S04]  /*12c0*/  LDG.E.CONSTANT R5, [R2.64+0x622a0] ;  /* 0x0622a00402057981 */ /* 0x000368000c1e9900 */
[----:B------:R1:W5:Y:S02]  /*12d0*/  LDG.E.CONSTANT R7, [R2.64+0x932a0] ;  /* 0x0932a00402077981 */ /* 0x000364000c1e9900 */
[----:B-1----:R-:W-:Y:S01]  /*12e0*/  IMAD.WIDE R2, R20, R13, c[0x0][0x160] ;  /* 0x0000580014027625 */ /* 0x002fe200078e020d */
[--C-:B--2---:R-:W-:Y:S01]  /*12f0*/  FADD R53, R53, R22.reuse ;  /* 0x0000001635357221 */ /* 0x104fe20000000000 */
[----:B------:R-:W-:Y:S01]  /*1300*/  FADD R39, R39, R22 ;  /* 0x0000001627277221 */ /* 0x000fe20000000000 */
[--C-:B---3--:R-:W-:Y:S01]  /*1310*/  FADD R47, R47, R14.reuse ;  /* 0x0000000e2f2f7221 */ /* 0x108fe20000000000 */
[--C-:B------:R-:W-:Y:S01]  /*1320*/  FADD R45, R45, R14.reuse ;  /* 0x0000000e2d2d7221 */ /* 0x100fe20000000000 */
[--C-:B------:R-:W-:Y:S01]  /*1330*/  FADD R36, R43, R14.reuse ;  /* 0x0000000e2b247221 */ /* 0x100fe20000000000 */
[----:B------:R-:W-:Y:S01]  /*1340*/  FADD R49, R49, R14 ;  /* 0x0000000e31317221 */ /* 0x000fe20000000000 */
[----:B----4-:R-:W-:Y:S01]  /*1350*/  FADD R24, R53, R24 ;  /* 0x0000001835187221 */ /* 0x010fe20000000000 */
[--C-:B-----5:R-:W-:Y:S01]  /*1360*/  FADD R35, R35, R16.reuse ;  /* 0x0000001023237221 */ /* 0x120fe20000000000 */
[--C-:B------:R-:W-:Y:S01]  /*1370*/  FADD R33, R33, R16.reuse ;  /* 0x0000001021217221 */ /* 0x100fe20000000000 */
[--C-:B------:R-:W-:Y:S01]  /*1380*/  FADD R23, R17, R16.reuse ;  /* 0x0000001011177221 */ /* 0x100fe20000000000 */
[----:B------:R-:W-:Y:S01]  /*1390*/  FADD R14, R51, R16 ;  /* 0x00000010330e7221 */ /* 0x000fe20000000000 */
[--C-:B------:R-:W-:Y:S01]  /*13a0*/  FADD R16, R27, R18.reuse ;  /* 0x000000121b107221 */ /* 0x100fe20000000000 */
[----:B------:R-:W-:Y:S01]  /*13b0*/  FMNMX R13, RZ, R24, !PT ;  /* 0x00000018ff0d7209 */ /* 0x000fe20007800000 */
[--C-:B------:R-:W-:Y:S01]  /*13c0*/  FADD R29, R29, R18.reuse ;  /* 0x000000121d1d7221 */ /* 0x100fe20000000000 */
        /* <DEDUP_REMOVED lines=9> */
[----:B------:R0:W-:Y:S01]  /*1460*/  STG.E [R2.64], R13 ;  /* 0x0000000d02007986 */ /* 0x0001e2000c101904 */
[----:B------:R-:W-:Y:S01]  /*1470*/  FMNMX R15, RZ, R26, !PT ;  /* 0x0000001aff0f7209 */ /* 0x000fe20007800000 */
[----:B------:R-:W-:Y:S01]  /*1480*/  FADD R36, R36, R9 ;  /* 0x0000000924247221 */ /* 0x000fe20000000000 */
[----:B------:R-:W-:-:S02]  /*1490*/  FMNMX R17, RZ, R28, !PT ;  /* 0x0000001cff117209 */ /* 0x000fc40007800000 */
[----:B------:R-:W-:Y:S01]  /*14a0*/  FMNMX R9, RZ, R12, !PT ;  /* 0x0000000cff097209 */ /* 0x000fe20007800000 */
[----:B------:R-:W-:Y:S01]  /*14b0*/  FADD R29, R29, R30 ;  /* 0x0000001e1d1d7221 */ /* 0x000fe20000000000 */
[----:B------:R-:W-:Y:S01]  /*14c0*/  FMNMX R11, RZ, R11, !PT ;  /* 0x0000000bff0b7209 */ /* 0x000fe20007800000 */
[----:B------:R-:W-:Y:S01]  /*14d0*/  FADD R32, R41, R32 ;  /* 0x0000002029207221 */ /* 0x000fe20000000000 */
[----:B0-----:R-:W-:Y:S01]  /*14e0*/  FMNMX R13, RZ, R10, !PT ;  /* 0x0000000aff0d7209 */ /* 0x001fe20007800000 */
[----:B------:R-:W-:Y:S01]  /*14f0*/  FADD R34, R45, R34 ;  /* 0x000000222d227221 */ /* 0x000fe20000000000 */
[----:B------:R-:W-:Y:S01]  /*1500*/  FADD R8, R23, R8 ;  /* 0x0000000817087221 */ /* 0x000fe20000000000 */
[----:B------:R-:W-:Y:S01]  /*1510*/  FADD R6, R25, R6 ;  /* 0x0000000619067221 */ /* 0x000fe20000000000 */
[----:B------:R-:W-:Y:S01]  /*1520*/  FADD R4, R37, R4 ;  /* 0x0000000425047221 */ /* 0x000fe20000000000 */
[----:B------:R-:W-:Y:S01]  /*1530*/  FADD R0, R49, R0 ;  /* 0x0000000031007221 */ /* 0x000fe20000000000 */
[----:B------:R-:W-:Y:S01]  /*1540*/  FADD R14, R14, R5 ;  /* 0x000000050e0e7221 */ /* 0x000fe20000000000 */
[----:B------:R-:W-:Y:S01]  /*1550*/  FADD R18, R18, R7 ;  /* 0x0000000712127221 */ /* 0x000fe20000000000 */
[----:B------:R0:W-:Y:S01]  /*1560*/  STG.E [R2.64+0x31000], R15 ;  /* 0x0310000f02007986 */ /* 0x0001e2000c101904 */
[----:B------:R-:W-:-:S02]  /*1570*/  FMNMX R29, RZ, R29, !PT ;  /* 0x0000001dff1d7209 */ /* 0x000fc40007800000 */
[----:B------:R-:W-:Y:S01]  /*1580*/  FMNMX R19, RZ, R32, !PT ;  /* 0x00000020ff137209 */ /* 0x000fe20007800000 */
[----:B------:R1:W-:Y:S01]  /*1590*/  STG.E [R2.64+0x62000], R17 ;  /* 0x0620001102007986 */ /* 0x0003e2000c101904 */
[----:B------:R-:W-:Y:S02]  /*15a0*/  FMNMX R21, RZ, R34, !PT ;  /* 0x00000022ff157209 */ /* 0x000fe40007800000 */
[----:B------:R-:W-:Y:S01]  /*15b0*/  FMNMX R5, RZ, R6, !PT ;  /* 0x00000006ff057209 */ /* 0x000fe20007800000 */
[----:B------:R2:W-:Y:S01]  /*15c0*/  STG.E [R2.64+0x620e0], R9 ;  /* 0x0620e00902007986 */ /* 0x0005e2000c101904 */
[----:B------:R-:W-:-:S03]  /*15d0*/  FMNMX R7, RZ, R4, !PT ;  /* 0x00000004ff077209 */ /* 0x000fc60007800000 */
[----:B------:R3:W-:Y:S01]  /*15e0*/  STG.E [R2.64+0x930e0], R11 ;  /* 0x0930e00b02007986 */ /* 0x0007e2000c101904 */
[----:B0-----:R-:W-:-:S03]  /*15f0*/  FMNMX R15, RZ, R36, !PT ;  /* 0x00000024ff0f7209 */ /* 0x001fc60007800000 */
[----:B------:R0:W-:Y:S01]  /*1600*/  STG.E [R2.64+0x1c0], R13 ;  /* 0x0001c00d02007986 */ /* 0x0001e2000c101904 */
[----:B-1----:R-:W-:Y:S02]  /*1610*/  FMNMX R17, RZ, R8, !PT ;  /* 0x00000008ff117209 */ /* 0x002fe40007800000 */
[----:B--2---:R-:W-:Y:S02]  /*1620*/  FMNMX R9, RZ, R0, !PT ;  /* 0x00000000ff097209 */ /* 0x004fe40007800000 */
[----:B---3--:R-:W-:Y:S02]  /*1630*/  FMNMX R11, RZ, R14, !PT ;  /* 0x0000000eff0b7209 */ /* 0x008fe40007800000 */
[----:B0-----:R-:W-:Y:S01]  /*1640*/  FMNMX R13, RZ, R18, !PT ;  /* 0x00000012ff0d7209 */ /* 0x001fe20007800000 */
        /* <DEDUP_REMOVED lines=11> */
.L_x_46:
        /* <DEDUP_REMOVED lines=16> */
.L_x_127:


//--------------------- .text.tvmgen_default_fused_nn_contrib_conv2d_winograd_without_weight_transform_add_nn_relu_2_kernel --------------------------
	.section	.text.tvmgen_default_fused_nn_contrib_conv2d_winograd_without_weight_transform_add_nn_relu_2_kernel,"ax",@progbits
	.sectioninfo	@"SHI_REGISTERS=38"
	.align	128
        .global         tvmgen_default_fused_nn_contrib_conv2d_winograd_without_weight_transform_add_nn_relu_2_kernel
        .type           tvmgen_default_fused_nn_contrib_conv2d_winograd_without_weight_transform_add_nn_relu_2_kernel,@function
        .size           tvmgen_default_fused_nn_contrib_conv2d_winograd_without_weight_transform_add_nn_relu_2_kernel,(.L_x_128 - tvmgen_default_fused_nn_contrib_conv2d_winograd_without_weight_transform_add_nn_relu_2_kernel)
        .other          tvmgen_default_fused_nn_contrib_conv2d_winograd_without_weight_transform_add_nn_relu_2_kernel,@"STO_CUDA_ENTRY STV_DEFAULT"
tvmgen_default_fused_nn_contrib_conv2d_winograd_without_weight_transform_add_nn_relu_2_kernel:
.text.tvmgen_default_fused_nn_contrib_conv2d_winograd_without_weight_transform_add_nn_relu_2_kernel:
[----:B------:R-:W-:Y:S02]  /*0000*/  MOV R1, c[0x0][0x28] ;  /* 0x00000a0000017a02 */ /* 0x000fe40000000f00 */
[----:B------:R-:W0:Y:S01]  /*0010*/  S2R R7, SR_CTAID.X ;  /* 0x0000000000077919 */ /* 0x000e220000002500 */
[----:B------:R-:W-:Y:S01]  /*0020*/  MOV R2, RZ ;  /* 0x000000ff00027202 */ /* 0x000fe20000000f00 */
[----:B------:R-:W-:Y:S01]  /*0030*/  CS2R R16, SRZ ;  /* 0x0000000000107805 */ /* 0x000fe2000001ff00 */
[----:B------:R-:W-:Y:S01]  /*0040*/  MOV R18, RZ ;  /* 0x000000ff00127202 */ /* 0x000fe20000000f00 */
[----:B------:R-:W0:Y:S01]  /*0050*/  S2R R4, SR_TID.X ;  /* 0x0000000000047919 */ /* 0x000e220000002100 */
[----:B------:R-:W-:Y:S01]  /*0060*/  ULDC.64 UR4, c[0x0][0x118] ;  /* 0x0000460000047ab9 */ /* 0x000fe20000000a00 */
[----:B------:R-:W-:Y:S01]  /*0070*/  MOV R14, RZ ;  /* 0x000000ff000e7202 */ /* 0x000fe20000000f00 */
[----:B0-----:R-:W-:-:S04]  /*0080*/  IMAD R4, R7, 0x1e, R4 ;  /* 0x0000001e07047824 */ /* 0x001fc800078e0204 */
[----:B------:R-:W-:-:S04]  /*0090*/  IMAD.HI R0, R4, 0x5397829d, RZ ;  /* 0x5397829d04007827 */ /* 0x000fc800078e02ff */
[----:B------:R-:W-:Y:S01]  /*00a0*/  IMAD R3, R7, -0x1c, R4 ;  /* 0xffffffe407037824 */ /* 0x000fe200078e0204 */
[----:B------:R-:W-:-:S03]  /*00b0*/  SHF.R.U32.HI R5, RZ, 0x1f, R0 ;  /* 0x0000001fff057819 */ /* 0x000fc60000011600 */
[----:B------:R-:W-:Y:S01]  /*00c0*/  IMAD.HI R6, R3, -0x6db6db6d, R2 ;  /* 0x9249249303067827 */ /* 0x000fe200078e0202 */
[----:B------:R-:W-:-:S03]  /*00d0*/  LEA.HI.SX32 R5, R0, R5, 0x1c ;  /* 0x0000000500057211 */ /* 0x000fc600078fe2ff */
[----:B------:R-:W-:Y:S01]  /*00e0*/  IMAD R2, R7, 0x7e, R3 ;  /* 0x0000007e07027824 */ /* 0x000fe200078e0203 */
[----:B------:R-:W-:Y:S01]  /*00f0*/  SHF.R.U32.HI R7, RZ, 0x1f, R6 ;  /* 0x0000001fff077819 */ /* 0x000fe20000011606 */
[----:B------:R-:W-:Y:S01]  /*0100*/  IMAD R5, R5, -0x31, R4 ;  /* 0xffffffcf05057824 */ /* 0x000fe200078e0204 */
[----:B------:R-:W-:Y:S01]  /*0110*/  MOV R4, RZ ;  /* 0x000000ff00047202 */ /* 0x000fe20000000f00 */
[----:B------:R-:W-:Y:S01]  /*0120*/  IMAD.HI R0, R2, 0x5397829d, RZ ;  /* 0x5397829d02007827 */ /* 0x000fe200078e02ff */
[----:B------:R-:W-:-:S03]  /*0130*/  LEA.HI.SX32 R7, R6, R7, 0x1e ;  /* 0x0000000706077211 */ /* 0x000fc600078ff2ff */
[----:B------:R-:W-:Y:S01]  /*0140*/  IMAD.HI R4, R5, -0x6db6db6d, R4 ;  /* 0x9249249305047827 */ /* 0x000fe200078e0204 */
[----:B------:R-:W-:-:S03]  /*0150*/  SHF.R.U32.HI R9, RZ, 0x1f, R0 ;  /* 0x0000001fff097819 */ /* 0x000fc60000011600 */
[----:B------:R-:W-:Y:S01]  /*0160*/  IMAD R7, R7, -0x7, R3 ;  /* 0xfffffff907077824 */ /* 0x000fe200078e0203 */
[----:B------:R-:W-:Y:S02]  /*0170*/  LEA.HI.SX32 R0, R0, R9, 0x1c ;  /* 0x0000000900007211 */ /* 0x000fe400078fe2ff */
[----:B------:R-:W-:Y:S02]  /*0180*/  SHF.R.U32.HI R3, RZ, 0x1f, R4 ;  /* 0x0000001fff037819 */ /* 0x000fe40000011604 */
[----:B------:R-:W-:Y:S02]  /*0190*/  SHF.L.U32 R7, R7, 0x1, RZ ;  /* 0x0000000107077819 */ /* 0x000fe400000006ff */
[----:B------:R-:W-:Y:S02]  /*01a0*/  LEA.HI.SX32 R3, R4, R3, 0x1e ;  /* 0x0000000304037211 */ /* 0x000fe400078ff2ff */
[----:B------:R-:W-:Y:S01]  /*01b0*/  IADD3 R4, R7, -0x1, RZ ;  /* 0xffffffff07047810 */ /* 0x000fe20007ffe0ff */
[----:B------:R-:W-:Y:S01]  /*01c0*/  IMAD R0, R0, 0xc4, R7 ;  /* 0x000000c400007824 */ /* 0x000fe200078e0207 */
[----:B------:R-:W-:-:S02]  /*01d0*/  SHF.L.U32 R8, R3, 0x1, RZ ;  /* 0x0000000103087819 */ /* 0x000fc400000006ff */
[----:B------:R-:W-:Y:S02]  /*01e0*/  ISETP.GT.U32.AND P3, PT, R7, 0xd, PT ;  /* 0x0000000d0700780c */ /* 0x000fe40003f64070 */
[----:B------:R-:W-:Y:S02]  /*01f0*/  IADD3 R0, R0, -0xf, RZ ;  /* 0xfffffff100007810 */ /* 0x000fe40007ffe0ff */
[----:B------:R-:W-:Y:S02]  /*0200*/  IADD3 R9, R8, -0x1, RZ ;  /* 0xffffffff08097810 */ /* 0x000fe40007ffe0ff */
[----:B------:R-:W-:Y:S01]  /*0210*/  ISETP.GT.U32.AND P2, PT, R4, 0xd, PT ;  /* 0x0000000d0400780c */ /* 0x000fe20003f44070 */
[----:B------:R-:W-:Y:S01]  /*0220*/  IMAD R0, R3, 0x1c, R0 ;  /* 0x0000001c03007824 */ /* 0x000fe200078e0200 */
[----:B------:R-:W-:Y:S02]  /*0230*/  ISETP.GT.U32.OR P5, PT, R9, 0xd, P3 ;  /* 0x0000000d0900780c */ /* 0x000fe40001fa4470 */
[----:B------:R-:W-:-:S02]  /*0240*/  IADD3 R5, R7, 0x1, RZ ;  /* 0x0000000107057810 */ /* 0x000fc40007ffe0ff */
[----:B------:R-:W-:Y:S02]  /*0250*/  MOV R3, 0x4 ;  /* 0x0000000400037802 */ /* 0x000fe40000000f00 */
[----:B------:R-:W-:Y:S02]  /*0260*/  IADD3 R0, R0, 0xf, RZ ;  /* 0x0000000f00007810 */ /* 0x000fe40007ffe0ff */
[----:B------:R-:W-:Y:S02]  /*0270*/  ISETP.GT.U32.OR P1, PT, R8, 0xd, P2 ;  /* 0x0000000d0800780c */ /* 0x000fe40001724470 */
[----:B------:R-:W-:Y:S01]  /*0280*/  ISETP.GT.U32.AND P0, PT, R5, 0xd, PT ;  /* 0x0000000d0500780c */ /* 0x000fe20003f04070 */
[----:B------:R-:W-:Y:S01]  /*0290*/  IMAD.WIDE R4, R0, R3, c[0x0][0x168] ;  /* 0x00005a0000047625 */ /* 0x000fe200078e0203 */
[----:B------:R-:W-:Y:S02]  /*02a0*/  ISETP.GT.U32.OR P6, PT, R8, 0xd, P3 ;  /* 0x0000000d0800780c */ /* 0x000fe40001fc4470 */
[----:B------:R-:W-:-:S02]  /*02b0*/  IADD3 R7, R7, 0x2, RZ ;  /* 0x0000000207077810 */ /* 0x000fc40007ffe0ff */
[----:B------:R-:W2:Y:S01]  /*02c0*/  @!P5 LDG.E.CONSTANT R18, [R4.64+-0x38] ;  /* 0xffffc8040412d981 */ /* 0x000ea2000c1e9900 */
[----:B------:R-:W-:Y:S01]  /*02d0*/  ISETP.GT.U32.OR P5, PT, R8, 0xd, P0 ;  /* 0x0000000d0800780c */ /* 0x000fe200007a4470 */
[----:B------:R-:W-:Y:S01]  /*02e0*/  CS2R R20, SRZ ;  /* 0x0000000000147805 */ /* 0x000fe2000001ff00 */
[----:B------:R-:W-:Y:S02]  /*02f0*/  ISETP.GT.U32.OR P4, PT, R9, 0xd, P0 ;  /* 0x0000000d0900780c */ /* 0x000fe40000784470 */
[----:B------:R-:W3:Y:S01]  /*0300*/  @!P1 LDG.E.CONSTANT R17, [R4.64+-0x4] ;  /* 0xfffffc0404119981 */ /* 0x000ee2000c1e9900 */
[----:B------:R-:W-:-:S03]  /*0310*/  ISETP.GT.U32.AND P1, PT, R7, 0xd, PT ;  /* 0x0000000d0700780c */ /* 0x000fc60003f24070 */
[----:B------:R-:W4:Y:S01]  /*0320*/  @!P6 LDG.E.CONSTANT R16, [R4.64] ;  /* 0x000000040410e981 */ /* 0x000f22000c1e9900 */
[C---:B------:R-:W-:Y:S02]  /*0330*/  ISETP.GT.U32.OR P6, PT, R8.reuse, 0xd, P1 ;  /* 0x0000000d0800780c */ /* 0x040fe40000fc4470 */
[----:B------:R-:W-:Y:S02]  /*0340*/  IADD3 R7, R8, 0x1, RZ ;  /* 0x0000000108077810 */ /* 0x000fe40007ffe0ff */
[----:B------:R-:W5:Y:S02]  /*0350*/  @!P5 LDG.E.CONSTANT R21, [R4.64+0x4] ;  /* 0x000004040415d981 */ /* 0x000f64000c1e9900 */
[----:B------:R-:W-:Y:S01]  /*0360*/  ISETP.GT.U32.OR P5, PT, R7, 0xd, P2 ;  /* 0x0000000d0700780c */ /* 0x000fe200017a4470 */
[----:B------:R-:W-:Y:S01]  /*0370*/  CS2R R12, SRZ ;  /* 0x00000000000c7805 */ /* 0x000fe2000001ff00 */
[----:B------:R0:W2:Y:S01]  /*0380*/  @!P4 LDG.E.CONSTANT R14, [R4.64+-0x34] ;  /* 0xffffcc04040ec981 */ /* 0x0000a2000c1e9900 */
[----:B------:R-:W-:-:S04]  /*0390*/  ISETP.GT.U32.OR P4, PT, R9, 0xd, P2 ;  /* 0x0000000d0900780c */ /* 0x000fc80001784470 */
[----:B------:R-:W0:Y:S01]  /*03a0*/  @!P6 LDG.E.CONSTANT R20, [R4.64+0x8] ;  /* 0x000008040414e981 */ /* 0x000e22000c1e9900 */
[----:B------:R-:W-:Y:S02]  /*03b0*/  ISETP.GT.U32.OR P6, PT, R7, 0xd, P3 ;  /* 0x0000000d0700780c */ /* 0x000fe40001fc4470 */
[----:B------:R-:W-:-:S03]  /*03c0*/  MOV R6, RZ ;  /* 0x000000ff00067202 */ /* 0x000fc60000000f00 */
[----:B------:R0:W2:Y:S01]  /*03d0*/  @!P5 LDG.E.CONSTANT R13, [R4.64+0x34] ;  /* 0x00003404040dd981 */ /* 0x0000a2000c1e9900 */
[----:B------:R-:W-:Y:S02]  /*03e0*/  ISETP.GT.U32.OR P5, PT, R7, 0xd, P0 ;  /* 0x0000000d0700780c */ /* 0x000fe400007a4470 */
[----:B------:R-:W-:Y:S01]  /*03f0*/  MOV R0, RZ ;  /* 0x000000ff00007202 */ /* 0x000fe20000000f00 */
[----:B------:R0:W2:Y:S04]  /*0400*/  @!P4 LDG.E.CONSTANT R15, [R4.64+-0x3c] ;  /* 0xffffc404040fc981 */ /* 0x0000a8000c1e9900 */
[----:B------:R0:W2:Y:S01]  /*0410*/  @!P6 LDG.E.CONSTANT R6, [R4.64+0x38] ;  /* 0x000038040406e981 */ /* 0x0000a2000c1e9900 */
[----:B------:R-:W-:Y:S02]  /*0420*/  ISETP.GT.U32.OR P6, PT, R9, 0xd, P1 ;  /* 0x0000000d0900780c */ /* 0x000fe40000fc4470 */
[----:B------:R-:W-:-:S03]  /*0430*/  IADD3 R9, R8, 0x2, RZ ;  /* 0x0000000208097810 */ /* 0x000fc60007ffe0ff */
[----:B------:R0:W2:Y:S01]  /*0440*/  @!P5 LDG.E.CONSTANT R0, [R4.64+0x3c] ;  /* 0x00003c040400d981 */ /* 0x0000a2000c1e9900 */
[C---:B------:R-:W-:Y:S02]  /*0450*/  ISETP.GT.U32.OR P2, PT, R9.reuse, 0xd, P2 ;  /* 0x0000000d0900780c */ /* 0x040fe40001744470 */
[----:B------:R-:W-:Y:S02]  /*0460*/  ISETP.GT.U32.OR P3, PT, R9, 0xd, P3 ;  /* 0x0000000d0900780c */ /* 0x000fe40001f64470 */
[----:B------:R-:W-:Y:S02]  /*0470*/  ISETP.GT.U32.OR P5, PT, R7, 0xd, P1 ;  /* 0x0000000d0700780c */ /* 0x000fe40000fa4470 */
[----:B------:R-:W-:Y:S02]  /*0480*/  MOV R7, RZ ;  /* 0x000000ff00077202 */ /* 0x000fe40000000f00 */
[C---:B------:R-:W-:Y:S02]  /*0490*/  ISETP.GT.U32.OR P0, PT, R9.reuse, 0xd, P0 ;  /* 0x0000000d0900780c */ /* 0x040fe40000704470 */
[----:B------:R-:W-:Y:S01]  /*04a0*/  ISETP.GT.U32.OR P1, PT, R9, 0xd, P1 ;  /* 0x0000000d0900780c */ /* 0x000fe20000f24470 */
[----:B------:R-:W-:Y:S01]  /*04b0*/  CS2R R10, SRZ ;  /* 0x00000000000a7805 */ /* 0x000fe2000001ff00 */
[----:B------:R0:W2:Y:S01]  /*04c0*/  @!P6 LDG.E.CONSTANT R7, [R4.64+-0x30] ;  /* 0xffffd0040407e981 */ /* 0x0000a2000c1e9900 */
[----:B------:R-:W-:-:S02]  /*04d0*/  MOV R8, RZ ;  /* 0x000000ff00087202 */ /* 0x000fc40000000f00 */
[----:B------:R-:W-:Y:S01]  /*04e0*/  MOV R9, RZ ;  /* 0x000000ff00097202 */ /* 0x000fe20000000f00 */
[----:B------:R0:W2:Y:S04]  /*04f0*/  @!P2 LDG.E.CONSTANT R12, [R4.64+0x6c] ;  /* 0x00006c04040ca981 */ /* 0x0000a8000c1e9900 */
[----:B------:R0:W2:Y:S04]  /*0500*/  @!P3 LDG.E.CONSTANT R11, [R4.64+0x70] ;  /* 0x00007004040bb981 */ /* 0x0000a8000c1e9900 */
[----:B------:R0:W2:Y:S04]  /*0510*/  @!P5 LDG.E.CONSTANT R8, [R4.64+0x40] ;  /* 0x000040040408d981 */ /* 0x0000a8000c1e9900 */
[----:B------:R0:W2:Y:S04]  /*0520*/  @!P0 LDG.E.CONSTANT R10, [R4.64+0x74] ;  /* 0x00007404040a8981 */ /* 0x0000a8000c1e9900 */
[----:B------:R0:W2:Y:S01]  /*0530*/  @!P1 LDG.E.CONSTANT R9, [R4.64+0x78] ;  /* 0x0000780404099981 */ /* 0x0000a2000c1e9900 */
[----:B------:R-:W-:Y:S01]  /*0540*/  MOV R23, RZ ;  /* 0x000000ff00177202 */ /* 0x000fe20000000f00 */
[----:B------:R-:W-:Y:S01]  /*0550*/  IMAD.WIDE R2, R2, R3, c[0x0][0x160] ;  /* 0x0000580002027625 */ /* 0x000fe200078e0203 */
[--C-:B---3--:R-:W-:Y:S01]  /*0560*/  FADD R28, RZ, R17.reuse ;  /* 0x00000011ff1c7221 */ /* 0x108fe20000000000 */
[----:B------:R-:W-:Y:S01]  /*0570*/  FADD R22, RZ, -R17 ;  /* 0x80000011ff167221 */ /* 0x000fe20000000000 */
[--C-:B----4-:R-:W-:Y:S01]  /*0580*/  FADD R24, RZ, R16.reuse ;  /* 0x00000010ff187221 */ /* 0x110fe20000000000 */
[----:B------:R-:W-:Y:S01]  /*0590*/  FADD R26, RZ, -R16 ;  /* 0x80000010ff1a7221 */ /* 0x000fe20000000000 */
[--C-:B-----5:R-:W-:Y:S01]  /*05a0*/  FADD R28, R28, -R21.reuse ;  /* 0x800000151c1c7221 */ /* 0x120fe20000000000 */
[----:B------:R-:W-:Y:S01]  /*05b0*/  FADD R17, R22, R21 ;  /* 0x0000001516117221 */ /* 0x000fe20000000000 */
[----:B--2---:R-:W-:Y:S01]  /*05c0*/  FADD R25, RZ, R18 ;  /* 0x00000012ff197221 */ /* 0x004fe20000000000 */
[--C-:B0-----:R-:W-:Y:S01]  /*05d0*/  FADD R4, R24, -R20.reuse ;  /* 0x8000001418047221 */ /* 0x101fe20000000000 */
[----:B------:R-:W-:Y:S01]  /*05e0*/  FADD R5, R26, R20 ;  /* 0x000000141a057221 */ /* 0x000fe20000000000 */
[----:B------:R-:W-:-:S04]  /*05f0*/  @!P4 FADD R23, RZ, R15 ;  /* 0x0000000fff17c221 */ /* 0x000fc80000000000 */
[----:B------:R-:W-:Y:S01]  /*0600*/  FADD R20, -R14, R23 ;  /* 0x000000170e147221 */ /* 0x000fe20000000100 */
[----:B------:R-:W-:-:S03]  /*0610*/  FADD R29, R28, R13 ;  /* 0x0000000d1c1d7221 */ /* 0x000fc60000000000 */
[--C-:B------:R-:W-:Y:S01]  /*0620*/  FADD R23, R20, -R13.reuse ;  /* 0x8000000d14177221 */ /* 0x100fe20000000000 */
[----:B------:R-:W-:Y:S01]  /*0630*/  FADD R13, R17, R13 ;  /* 0x0000000d110d7221 */ /* 0x000fe20000000000 */
[----:B------:R-:W-:Y:S01]  /*0640*/  FADD R18, RZ, -R18 ;  /* 0x80000012ff127221 */ /* 0x000fe20000000000 */
[--C-:B------:R-:W-:Y:S01]  /*0650*/  FADD R16, R24, -R21.reuse ;  /* 0x8000001518107221 */ /* 0x100fe20000000000 */
[C-C-:B------:R-:W-:Y:S01]  /*0660*/  FADD R15, R26.reuse, -R21.reuse ;  /* 0x800000151a0f7221 */ /* 0x140fe20000000000 */
[--C-:B------:R-:W-:Y:S01]  /*0670*/  FADD R19, R26, R21.reuse ;  /* 0x000000151a137221 */ /* 0x100fe20000000000 */
[----:B------:R-:W-:Y:S01]  /*0680*/  FADD R21, R24, R21 ;  /* 0x0000001518157221 */ /* 0x000fe20000000000 */
[----:B------:R-:W-:Y:S01]  /*0690*/  FADD R13, R13, -R0 ;  /* 0x800000000d0d7221 */ /* 0x000fe20000000000 */
[--C-:B------:R-:W-:Y:S01]  /*06a0*/  FADD R27, R25, R14.reuse ;  /* 0x0000000e191b7221 */ /* 0x100fe20000000000 */
[C---:B------:R-:W-:Y:S01]  /*06b0*/  FADD R25, R18.reuse, R14 ;  /* 0x0000000e12197221 */ /* 0x040fe20000000000 */
[--C-:B------:R-:W-:Y:S01]  /*06c0*/  FADD R33, R21, R6.reuse ;  /* 0x0000000615217221 */ /* 0x100fe20000000000 */
[--C-:B------:R-:W-:Y:S01]  /*06d0*/  FADD R35, R5, -R6.reuse ;  /* 0x8000000605237221 */ /* 0x100fe20000000000 */
[--C-:B------:R-:W-:Y:S01]  /*06e0*/  FADD R31, R19, -R6.reuse ;  /* 0x80000006131f7221 */ /* 0x100fe20000000000 */
[----:B------:R-:W-:Y:S01]  /*06f0*/  FADD R7, R18, R7 ;  /* 0x0000000712077221 */ /* 0x000fe20000000000 */
[--C-:B------:R-:W-:Y:S01]  /*0700*/  FADD R21, R15, R6.reuse ;  /* 0x000000060f157221 */ /* 0x100fe20000000000 */
[----:B------:R0:W-:Y:S01]  /*0710*/  STG.E [R2.64+0x31000], R13 ;  /* 0x0310000d02007986 */ /* 0x0001e2000c101904 */
[--C-:B------:R-:W-:Y:S01]  /*0720*/  FADD R5, R4, -R6.reuse ;  /* 0x8000000604057221 */ /* 0x100fe20000000000 */
[--C-:B------:R-:W-:Y:S01]  /*0730*/  FADD R25, R25, R6.reuse ;  /* 0x0000000619197221 */ /* 0x100fe20000000000 */
[--C-:B------:R-:W-:Y:S01]  /*0740*/  FADD R27, R27, -R6.reuse ;  /* 0x800000061b1b7221 */ /* 0x100fe20000000000 */
[--C-:B------:R-:W-:Y:S01]  /*0750*/  FADD R19, R16, -R6.reuse ;  /* 0x8000000610137221 */ /* 0x100fe20000000000 */
[----:B------:R-:W-:Y:S01]  /*0760*/  FADD R7, R7, R6 ;  /* 0x0000000607077221 */ /* 0x000fe20000000000 */
[----:B------:R-:W-:Y:S01]  /*0770*/  FADD R17, R17, R12 ;  /* 0x0000000c11117221 */ /* 0x000fe20000000000 */
[--C-:B------:R-:W-:Y:S01]  /*0780*/  FADD R15, R15, R11.reuse ;  /* 0x0000000b0f0f7221 */ /* 0x100fe20000000000 */
[--C-:B------:R-:W-:Y:S01]  /*0790*/  FADD R4, R4, -R11.reuse ;  /* 0x8000000b04047221 */ /* 0x100fe20000000000 */
[----:B0-----:R-:W-:Y:S01]  /*07a0*/  FADD R13, R16, -R11 ;  /* 0x8000000b100d7221 */ /* 0x001fe20000000000 */
[--C-:B------:R-:W-:Y:S01]  /*07b0*/  FADD R23, R23, R0.reuse ;  /* 0x0000000017177221 */ /* 0x100fe20000000000 */
[--C-:B------:R-:W-:Y:S01]  /*07c0*/  FADD R25, R25, -R0.reuse ;  /* 0x8000000019197221 */ /* 0x100fe20000000000 */
[--C-:B------:R-:W-:Y:S01]  /*07d0*/  FADD R27, R27, -R0.reuse ;  /* 0x800000001b1b7221 */ /* 0x100fe20000000000 */
[--C-:B------:R-:W-:Y:S01]  /*07e0*/  FADD R29, R29, -R0.reuse ;  /* 0x800000001d1d7221 */ /* 0x100fe20000000000 */
[--C-:B------:R-:W-:Y:S01]  /*07f0*/  FADD R19, R19, R0.reuse ;  /* 0x0000000013137221 */ /* 0x100fe20000000000 */
[--C-:B------:R-:W-:Y:S01]  /*0800*/  FADD R21, R21, R0.reuse ;  /* 0x0000000015157221 */ /* 0x100fe20000000000 */
[--C-:B------:R-:W-:Y:S01]  /*0810*/  FADD R31, R31, R0.reuse ;  /* 0x000000001f1f7221 */ /* 0x100fe20000000000 */
[----:B------:R-:W-:Y:S01]  /*0820*/  FADD R33, R33, R0 ;  /* 0x0000000021217221 */ /* 0x000fe20000000000 */
[--C-:B------:R-:W-:Y:S01]  /*0830*/  FADD R7, R7, -R8.reuse ;  /* 0x8000000807077221 */ /* 0x100fe20000000000 */
[--C-:B------:R-:W-:Y:S01]  /*0840*/  FADD R5, R5, R8.reuse ;  /* 0x0000000805057221 */ /* 0x100fe20000000000 */
[----:B------:R-:W-:Y:S01]  /*0850*/  FADD R35, R35, R8 ;  /* 0x0000000823237221 */ /* 0x000fe20000000000 */
[--C-:B------:R-:W-:Y:S01]  /*0860*/  FADD R17, R17, -R10.reuse ;  /* 0x8000000a11117221 */ /* 0x100fe20000000000 */
[--C-:B------:R-:W-:Y:S01]  /*0870*/  FADD R13, R13, R10.reuse ;  /* 0x0000000a0d0d7221 */ /* 0x100fe20000000000 */
[----:B------:R-:W-:Y:S01]  /*0880*/  FADD R15, R15, R10 ;  /* 0x0000000a0f0f7221 */ /* 0x000fe20000000000 */
        /* <DEDUP_REMOVED lines=17> */
.L_x_47:
        /* <DEDUP_REMOVED lines=14> */
.L_x_128:


//--------------------- .text.tvmgen_default_fused_nn_conv2d_add_nn_relu_10_kernel --------------------------
	.section	.text.tvmgen_default_fused_nn_conv2d_add_nn_relu_10_kernel,"ax",@progbits
	.sectionflags	@"SHF_BARRIERS=1"
	.sectioninfo	@"SHI_REGISTERS=56"
	.align	128
        .global         tvmgen_default_fused_nn_conv2d_add_nn_relu_10_kernel
        .type           tvmgen_default_fused_nn_conv2d_add_nn_relu_10_kernel,@function
        .size           tvmgen_default_fused_nn_conv2d_add_nn_relu_10_kernel,(.L_x_129 - tvmgen_default_fused_nn_conv2d_add_nn_relu_10_kernel)
        .other          tvmgen_default_fused_nn_conv2d_add_nn_relu_10_kernel,@"STO_CUDA_ENTRY STV_DEFAULT"
tvmgen_default_fused_nn_conv2d_add_nn_relu_10_kernel:
.text.tvmgen_default_fused_nn_conv2d_add_nn_relu_10_kernel:
[----:B------:R-:W-:Y:S02]  /*0000*/  MOV R1, c[0x0][0x28] ;  /* 0x00000a0000017a02 */ /* 0x000fe40000000f00 */
[----:B------:R-:W0:Y:S01]  /*0010*/  S2R R3, SR_TID.Z ;  /* 0x0000000000037919 */ /* 0x000e220000002300 */
[----:B------:R-:W-:Y:S01]  /*0020*/  MOV R2, RZ ;  /* 0x000000ff00027202 */ /* 0x000fe20000000f00 */
[----:B------:R-:W-:Y:S01]  /*0030*/  ULDC.64 UR4, c[0x0][0x118] ;  /* 0x0000460000047ab9 */ /* 0x000fe20000000a00 */
[----:B------:R-:W-:Y:S01]  /*0040*/  MOV R4, RZ ;  /* 0x000000ff00047202 */ /* 0x000fe20000000f00 */
[----:B------:R-:W1:Y:S01]  /*0050*/  S2R R25, SR_TID.Y ;  /* 0x0000000000197919 */ /* 0x000e620000002200 */
[----:B------:R-:W-:Y:S02]  /*0060*/  MOV R29, 0x90 ;  /* 0x00000090001d7802 */ /* 0x000fe40000000f00 */
[----:B------:R-:W-:Y:S01]  /*0070*/  MOV R27, RZ ;  /* 0x000000ff001b7202 */ /* 0x000fe20000000f00 */
[----:B------:R-:W2:Y:S01]  /*0080*/  S2R R15, SR_CTAID.Z ;  /* 0x00000000000f7919 */ /* 0x000ea20000002700 */
[----:B------:R-:W-:Y:S02]  /*0090*/  MOV R23, RZ ;  /* 0x000000ff00177202 */ /* 0x000fe40000000f00 */
[----:B------:R-:W-:-:S02]  /*00a0*/  MOV R37, RZ ;  /* 0x000000ff00257202 */ /* 0x000fc40000000f00 */
[----:B------:R-:W-:Y:S02]  /*00b0*/  MOV R41, RZ ;  /* 0x000000ff00297202 */ /* 0x000fe40000000f00 */
[----:B------:R-:W-:Y:S02]  /*00c0*/  MOV R43, RZ ;  /* 0x000000ff002b7202 */ /* 0x000fe40000000f00 */
[----:B------:R-:W-:Y:S02]  /*00d0*/  MOV R47, RZ ;  /* 0x000000ff002f7202 */ /* 0x000fe40000000f00 */
[----:B------:R-:W-:Y:S02]  /*00e0*/  MOV R49, RZ ;  /* 0x000000ff00317202 */ /* 0x000fe40000000f00 */
[----:B------:R-:W-:Y:S02]  /*00f0*/  MOV R51, RZ ;  /* 0x000000ff00337202 */ /* 0x000fe40000000f00 */
[----:B------:R-:W-:Y:S01]  /*0100*/  MOV R31, RZ ;  /* 0x000000ff001f7202 */ /* 0x000fe20000000f00 */
[----:B0-----:R-:W-:Y:S01]  /*0110*/  IMAD.HI R6, R3, -0x77777777, R2 ;  /* 0x8888888903067827 */ /* 0x001fe200078e0202 */
[----:B------:R-:W-:-:S02]  /*0120*/  MOV R45, RZ ;  /* 0x000000ff002d7202 */ /* 0x000fc40000000f00 */
[----:B------:R-:W-:Y:S01]  /*0130*/  MOV R53, RZ ;  /* 0x000000ff00357202 */ /* 0x000fe20000000f00 */
[C---:B-1----:R-:W-:Y:S01]  /*0140*/  IMAD.HI R0, R25.reuse, 0x66666667, RZ ;  /* 0x6666666719007827 */ /* 0x042fe200078e02ff */
[----:B------:R-:W-:Y:S02]  /*0150*/  SHF.R.U32.HI R9, RZ, 0x1f, R6 ;  /* 0x0000001fff097819 */ /* 0x000fe40000011606 */
[----:B------:R-:W-:Y:S01]  /*0160*/  LEA R28, R25, R25, 0x1 ;  /* 0x00000019191c7211 */ /* 0x000fe200078e08ff */
[----:B------:R-:W-:Y:S01]  /*0170*/  IMAD R29, R3, R29, 0x708 ;  /* 0x00000708031d7424 */ /* 0x000fe200078e021d */
[CC--:B------:R-:W-:Y:S01]  /*0180*/  LEA.HI.SX32 R11, R6.reuse, R9.reuse, 0x1c ;  /* 0x00000009060b7211 */ /* 0x0c0fe200078fe2ff */
[----:B------:R-:W-:Y:S01]  /*0190*/  IMAD R30, R25, 0x78, RZ ;  /* 0x00000078191e7824 */ /* 0x000fe200078e02ff */
[----:B------:R-:W-:Y:S02]  /*01a0*/  SHF.R.S32.HI R7, RZ, 0x1, R0 ;  /* 0x00000001ff077819 */ /* 0x000fe40000011400 */
[----:B------:R-:W-:Y:S01]  /*01b0*/  LEA.HI.SX32 R9, R6, R9, 0x1d ;  /* 0x0000000906097211 */ /* 0x000fe200078feaff */
[----:B------:R-:W-:Y:S01]  /*01c0*/  IMAD R5, R11, -0x1e, R3 ;  /* 0xffffffe20b057824 */ /* 0x000fe200078e0203 */
[----:B------:R-:W-:Y:S01]  /*01d0*/  LEA.HI R7, R0, R7, RZ, 0x1 ;  /* 0x0000000700077211 */ /* 0x000fe200078f08ff */
[----:B------:R-:W-:Y:S01]  /*01e0*/  IMAD.HI R0, R25, 0x2aaaaaab, RZ ;  /* 0x2aaaaaab19007827 */ /* 0x000fe200078e02ff */
[----:B--2---:R-:W-:-:S02]  /*01f0*/  LEA R15, R15, R3, 0x5 ;  /* 0x000000030f0f7211 */ /* 0x004fc400078e28ff */
[-C--:B------:R-:W-:Y:S01]  /*0200*/  IADD3 R7, R7, R3.reuse, RZ ;  /* 0x0000000307077210 */ /* 0x080fe20007ffe0ff */
[----:B------:R-:W-:Y:S01]  /*0210*/  IMAD.HI R4, R5, -0x77777777, R4 ;  /* 0x8888888905047827 */ /* 0x000fe200078e0204 */
[----:B------:R-:W-:Y:S02]  /*0220*/  LEA.HI R5, R0, R0, RZ, 0x1 ;  /* 0x0000000000057211 */ /* 0x000fe400078f08ff */
[----:B------:R-:W-:Y:S01]  /*0230*/  ISETP.GE.AND P2, PT, R7, 0x1e, PT ;  /* 0x0000001e0700780c */ /* 0x000fe20003f46270 */
[----:B------:R-:W-:Y:S01]  /*0240*/  IMAD.HI R6, R25, 0x55555556, RZ ;  /* 0x5555555619067827 */ /* 0x000fe200078e02ff */
[----:B------:R-:W-:Y:S02]  /*0250*/  SHF.R.U32.HI R13, RZ, 0x1f, R4 ;  /* 0x0000001fff0d7819 */ /* 0x000fe40000011604 */
[----:B------:R-:W-:Y:S01]  /*0260*/  IADD3 R5, R5, R3, RZ ;  /* 0x0000000305057210 */ /* 0x000fe20007ffe0ff */
[--C-:B------:R-:W-:Y:S01]  /*0270*/  IMAD R11, R11, 0x18800, R28.reuse ;  /* 0x000188000b0b7824 */ /* 0x100fe200078e021c */
[----:B------:R-:W-:Y:S01]  /*0280*/  LEA.HI R6, R6, R6, RZ, 0x1 ;  /* 0x0000000606067211 */ /* 0x000fe200078f08ff */
[----:B------:R-:W-:Y:S01]  /*0290*/  IMAD R0, R9, -0xf, R3 ;  /* 0xfffffff109007824 */ /* 0x000fe200078e0203 */
[----:B------:R-:W-:Y:S01]  /*02a0*/  LEA.HI.SX32 R13, R4, R13, 0x1d ;  /* 0x0000000d040d7211 */ /* 0x000fe200078feaff */
[----:B------:R-:W-:Y:S01]  /*02b0*/  IMAD R28, R3, 0xf, R28 ;  /* 0x0000000f031c7824 */ /* 0x000fe200078e021c */
[----:B------:R-:W-:Y:S01]  /*02c0*/  IADD3 R11, R11, -0xf, RZ ;  /* 0xfffffff10b0b7810 */ /* 0x000fe20007ffe0ff */
[----:B------:R-:W-:Y:S01]  /*02d0*/  IMAD R24, R6, -0x3, R25 ;  /* 0xfffffffd06187824 */ /* 0x000fe200078e0219 */
[----:B------:R-:W-:-:S02]  /*02e0*/  LEA R15, R15, R6, 0x1 ;  /* 0x000000060f0f7211 */ /* 0x000fc400078e08ff */
[----:B------:R-:W-:Y:S01]  /*02f0*/  ISETP.GE.AND P0, PT, R5, 0x20, PT ;  /* 0x000000200500780c */ /* 0x000fe20003f06270 */
[C---:B------:R-:W-:Y:S01]  /*0300*/  IMAD R26, R0.reuse, 0xe, R11 ;  /* 0x0000000e001a7824 */ /* 0x040fe200078e020b */
[----:B------:R-:W-:Y:S01]  /*0310*/  ISETP.GT.AND P1, PT, R0, RZ, PT ;  /* 0x000000ff0000720c */ /* 0x000fe20003f24270 */
[----:B------:R-:W-:Y:S01]  /*0320*/  IMAD R24, R15, 0x300, R24 ;  /* 0x000003000f187824 */ /* 0x000fe200078e0218 */
[----:B------:R-:W-:Y:S01]  /*0330*/  MOV R5, RZ ;  /* 0x000000ff00057202 */ /* 0x000fe20000000f00 */
[----:B------:R-:W-:Y:S01]  /*0340*/  IMAD R26, R13, 0xc4, R26 ;  /* 0x000000c40d1a7824 */ /* 0x000fe200078e021a */
[----:B------:R-:W-:Y:S01]  /*0350*/  MOV R15, RZ ;  /* 0x000000ff000f7202 */ /* 0x000fe20000000f00 */
[----:B------:R-:W-:Y:S01]  /*0360*/  CS2R R12, SRZ ;  /* 0x00000000000c7805 */ /* 0x000fe2000001ff00 */
[C---:B------:R-:W-:Y:S02]  /*0370*/  ISETP.LT.AND P0, PT, R25.reuse, 0x6, !P0 ;  /* 0x000000061900780c */ /* 0x040fe40004701270 */
[----:B------:R-:W-:-:S02]  /*0380*/  ISETP.LT.AND P2, PT, R25, 0x5, !P2 ;  /* 0x000000051900780c */ /* 0x000fc40005741270 */
[----:B------:R-:W-:-:S04]  /*0390*/  ISETP.GT.AND P1, PT, R25, RZ, P1 ;  /* 0x000000ff1900720c */ /* 0x000fc80000f24270 */
.L_x_53:
[----:B------:R-:W-:Y:S06]  /*03a0*/  BAR.SYNC.DEFER_BLOCKING 0x0 ;  /* 0x0000000000007b1d */ /* 0x000fec0000010000 */
[----:B------:R-:W-:Y:S01]  /*03b0*/  BSSY B0, `(.L_x_48) ;  /* 0x000000f000007945 */ /* 0x000fe20003800000 */
[----:B------:R-:W-:Y:S05]  /*03c0*/  @!P2 BRA `(.L_x_49) ;  /* 0x000000d00000a947 */ /* 0x000fea0003800000 */
[----:B------:R-:W-:Y:S01]  /*03d0*/  ISETP.GE.AND P3, PT, R0, 0x1, PT ;  /* 0x000000010000780c */ /* 0x000fe20003f66270 */
[----:B------:R-:W-:Y:S01]  /*03e0*/  IMAD R6, R27, 0x188, R26 ;  /* 0x000001881b067824 */ /* 0x000fe200078e021a */
[----:B------:R-:W-:Y:S02]  /*03f0*/  MOV R7, 0x4 ;  /* 0x0000000400077802 */ /* 0x000fe40000000f00 */
[----:B------:R-:W-:-:S02]  /*0400*/  MOV R11, RZ ;  /* 0x000000ff000b7202 */ /* 0x000fc40000000f00 */
[----:B------:R-:W-:Y:S01]  /*0410*/  MOV R9, RZ ;  /* 0x000000ff00097202 */ /* 0x000fe20000000f00 */
[----:B------:R-:W-:Y:S01]  /*0420*/  IMAD.WIDE R6, R6, R7, c[0x0][0x168] ;  /* 0x00005a0006067625 */ /* 0x000fe200078e0207 */
[----:B------:R-:W-:-:S04]  /*0430*/  MOV R17, RZ ;  /* 0x000000ff00117202 */ /* 0x000fc80000000f00 */
[----:B------:R-:W2:Y:S04]  /*0440*/  @P1 LDG.E.CONSTANT R11, [R6.64] ;  /* 0x00000004060b1981 */ /* 0x000ea8000c1e9900 */
[----:B------:R-:W3:Y:S04]  /*0450*/  @P3 LDG.E.CONSTANT R9, [R6.64+0x4] ;  /* 0x0000040406093981 */ /* 0x000ee8000c1e9900 */
[----:B------:R-:W4:Y:S04]  /*0460*/  @P3 LDG.E.CONSTANT R17, [R6.64+0x8] ;  /* 0x0000080406113981 */ /* 0x000f28000c1e9900 */
[----:B--2---:R0:W-:Y:S04]  /*0470*/  STS [R28.X4], R11 ;  /* 0x0000000b1c007388 */ /* 0x0041e80000004800 */
[----:B---3--:R0:W-:Y:S04]  /*0480*/  STS [R28.X4+0x4], R9 ;  /* 0x000004091c007388 */ /* 0x0081e80000004800 */
[----:B----4-:R0:W-:Y:S02]  /*0490*/  STS [R28.X4+0x8], R17 ;  /* 0x000008111c007388 */ /* 0x0101e40000004800 */
.L_x_49:
[----:B------:R-:W-:Y:S05]  /*04a0*/  BSYNC B0 ;  /* 0x0000000000007941 */ /* 0x000fea0003800000 */
.L_x_48:
[----:B------:R-:W-:Y:S01]  /*04b0*/  BSSY B0, `(.L_x_50) ;  /* 0x0000011000007945 */ /* 0x000fe20003800000 */
[----:B------:R-:W-:Y:S05]  /*04c0*/  @!P0 BRA `(.L_x_51) ;  /* 0x000000f000008947 */ /* 0x000fea0003800000 */
[----:B------:R-:W-:Y:S01]  /*04d0*/  IMAD R6, R27, 0x3, R24 ;  /* 0x000000031b067824 */ /* 0x000fe200078e0218 */
[----:B------:R-:W-:-:S03]  /*04e0*/  MOV R7, 0x4 ;  /* 0x0000000400077802 */ /* 0x000fc60000000f00 */
[----:B------:R-:W-:-:S04]  /*04f0*/  IMAD R6, R6, 0x6, RZ ;  /* 0x0000000606067824 */ /* 0x000fc800078e02ff */
[----:B------:R-:W-:-:S05]  /*0500*/  IMAD.WIDE R6, R6, R7, c[0x0][0x170] ;  /* 0x00005c0006067625 */ /* 0x000fca00078e0207 */
[----:B------:R-:W2:Y:S04]  /*0510*/  LDG.E.CONSTANT R8, [R6.64] ;  /* 0x0000000406087981 */ /* 0x000ea8000c1e9900 */
[----:B0-----:R-:W2:Y:S04]  /*0520*/  LDG.E.CONSTANT R9, [R6.64+0x4] ;  /* 0x0000040406097981 */ /* 0x001ea8000c1e9900 */
[----:B------:R-:W3:Y:S04]  /*0530*/  LDG.E.CONSTANT R10, [R6.64+0x8] ;  /* 0x00000804060a7981 */ /* 0x000ee8000c1e9900 */
[----:B------:R-:W3:Y:S04]  /*0540*/  LDG.E.CONSTANT R11, [R6.64+0xc] ;  /* 0x00000c04060b7981 */ /* 0x000ee8000c1e9900 */
[----:B------:R-:W4:Y:S04]  /*0550*/  LDG.E.CONSTANT R16, [R6.64+0x10] ;  /* 0x0000100406107981 */ /* 0x000f28000c1e9900 */
[----:B------:R-:W4:Y:S01]  /*0560*/  LDG.E.CONSTANT R17, [R6.64+0x14] ;  /* 0x0000140406117981 */ /* 0x000f22000c1e9900 */
[----:B------:R-:W-:-:S04]  /*0570*/  IMAD R4, R3, 0x6, R25 ;  /* 0x0000000603047824 */ /* 0x000fc800078e0219 */
[----:B------:R-:W-:-:S05]  /*0580*/  IMAD R4, R4, 0x6, RZ ;  /* 0x0000000604047824 */ /* 0x000fca00078e02ff */
[----:B--2---:R0:W-:Y:S04]  /*0590*/  STS.64 [R4.X4+0x708], R8 ;  /* 0x0007080804007388 */ /* 0x0041e80000004a00 */
[----:B---3--:R0:W-:Y:S04]  /*05a0*/  STS.64 [R4.X4+0x710], R10 ;  /* 0x0007100a04007388 */ /* 0x0081e80000004a00 */
[----:B----4-:R0:W-:Y:S02]  /*05b0*/  STS.64 [R4.X4+0x718], R16 ;  /* 0x0007181004007388 */ /* 0x0101e40000004a00 */
.L_x_51:
[----:B------:R-:W-:Y:S05]  /*05c0*/  BSYNC B0 ;  /* 0x0000000000007941 */ /* 0x000fea0003800000 */
.L_x_50:
[----:B------:R-:W-:Y:S01]  /*05d0*/  BAR.SYNC.DEFER_BLOCKING 0x0 ;  /* 0x0000000000007b1d */ /* 0x000fe20000010000 */
[----:B------:R-:W-:-:S04]  /*05e0*/  IADD3 R27, R27, 0x1, RZ ;  /* 0x000000011b1b7810 */ /* 0x000fc80007ffe0ff */
[----:B------:R-:W-:Y:S01]  /*05f0*/  ISETP.NE.AND P3, PT, R27, 0x100, PT ;  /* 0x000001001b00780c */ /* 0x000fe20003f65270 */
[----:B------:R-:W-:Y:S04]  /*0600*/  LDS.64 R38, [R29] ;  /* 0x000000001d267984 */ /* 0x000fe80000000a00 */
[----:B------:R-:W1:Y:S04]  /*0610*/  LDS.64 R32, [R30+0x10] ;  /* 0x000010001e207984 */ /* 0x000e680000000a00 */
[----:B------:R-:W2:Y:S04]  /*0620*/  LDS.64 R6, [R30] ;  /* 0x000000001e067984 */ /* 0x000ea80000000a00 */
[----:B------:R-:W3:Y:S04]  /*0630*/  LDS.64 R20, [R30+0x8] ;  /* 0x000008001e147984 */ /* 0x000ee80000000a00 */
[----:B------:R-:W4:Y:S04]  /*0640*/  LDS.64 R18, [R30+0x18] ;  /* 0x000018001e127984 */ /* 0x000f280000000a00 */
[----:B0-----:R-:W0:Y:S04]  /*0650*/  LDS.64 R10, [R30+0x20] ;  /* 0x000020001e0a7984 */ /* 0x001e280000000a00 */
[----:B------:R-:W5:Y:S04]  /*0660*/  LDS.64 R16, [R30+0x28] ;  /* 0x000028001e107984 */ /* 0x000f680000000a00 */
[----:B------:R-:W5:Y:S04]  /*0670*/  LDS.64 R34, [R30+0x30] ;  /* 0x000030001e227984 */ /* 0x000f680000000a00 */
[----:B------:R-:W5:Y:S01]  /*0680*/  LDS.64 R8, [R29+0x48] ;  /* 0x000048001d087984 */ /* 0x000f620000000a00 */
[C---:B-1----:R-:W-:Y:S01]  /*0690*/  FFMA R22, R38.reuse, R32, R41 ;  /* 0x0000002026167223 */ /* 0x042fe20000000029 */
[C---:B--2---:R-:W-:Y:S01]  /*06a0*/  FFMA R4, R38.reuse, R6, R23 ;  /* 0x0000000626047223 */ /* 0x044fe20000000017 */
[----:B---3--:R-:W-:-:S02]  /*06b0*/  FFMA R14, R38, R20, R37 ;  /* 0x00000014260e7223 */ /* 0x008fc40000000025 */
[----:B------:R-:W-:Y:S02]  /*06c0*/  FFMA R37, R39, R33, R22 ;  /* 0x0000002127257223 */ /* 0x000fe40000000016 */
[----:B------:R-:W1:Y:S01]  /*06d0*/  LDS.64 R22, [R29+0x8] ;  /* 0x000008001d167984 */ /* 0x000e620000000a00 */
[C---:B----4-:R-:W-:Y:S01]  /*06e0*/  FFMA R36, R38.reuse, R18, R43 ;  /* 0x0000001226247223 */ /* 0x050fe2000000002b */
[----:B0-----:R-:W-:-:S03]  /*06f0*/  FFMA R40, R38, R10, R47 ;  /* 0x0000000a26287223 */ /* 0x001fc6000000002f */
[C---:B------:R-:W-:Y:S01]  /*0700*/  FFMA R47, R39.reuse, R19, R36 ;  /* 0x00000013272f7223 */ /* 0x040fe20000000024 */
[C---:B-----5:R-:W-:Y:S01]  /*0710*/  FFMA R42, R38.reuse, R16, R49 ;  /* 0x00000010262a7223 */ /* 0x060fe20000000031 */
[C---:B------:R-:W-:Y:S01]  /*0720*/  FFMA R49, R39.reuse, R21, R14 ;  /* 0x0000001527317223 */ /* 0x040fe2000000000e */
[C---:B------:R-:W-:Y:S01]  /*0730*/  FFMA R43, R39.reuse, R11, R40 ;  /* 0x0000000b272b7223 */ /* 0x040fe20000000028 */
[----:B------:R-:W-:Y:S01]  /*0740*/  FFMA R38, R38, R34, R51 ;  /* 0x0000002226267223 */ /* 0x000fe20000000033 */
[C---:B------:R-:W-:Y:S01]  /*0750*/  FFMA R51, R39.reuse, R7, R4 ;  /* 0x0000000727337223 */ /* 0x040fe20000000004 */
[C---:B------:R-:W-:Y:S01]  /*0760*/  FFMA R41, R39.reuse, R17, R42 ;  /* 0x0000001127297223 */ /* 0x040fe2000000002a */
[-C--:B------:R-:W-:Y:S01]  /*0770*/  FFMA R6, R6, R8.reuse, R5 ;  /* 0x0000000806067223 */ /* 0x080fe20000000005 */
[----:B------:R-:W-:Y:S01]  /*0780*/  FFMA R39, R39, R35, R38 ;  /* 0x0000002327277223 */ /* 0x000fe20000000026 */
[----:B------:R-:W0:Y:S01]  /*0790*/  LDS.64 R4, [R29+0x50] ;  /* 0x000050001d047984 */ /* 0x000e220000000a00 */
[-C--:B------:R-:W-:Y:S01]  /*07a0*/  FFMA R14, R20, R8.reuse, R13 ;  /* 0x00000008140e7223 */ /* 0x080fe2000000000d */
[-C--:B------:R-:W-:Y:S01]  /*07b0*/  FFMA R36, R32, R8.reuse, R15 ;  /* 0x0000000820247223 */ /* 0x080fe2000000000f */
[-C--:B------:R-:W-:Y:S01]  /*07c0*/  FFMA R38, R18, R8.reuse, R31 ;  /* 0x0000000812267223 */ /* 0x080fe2000000001f */
[-C--:B------:R-:W-:Y:S01]  /*07d0*/  FFMA R40, R10, R8.reuse, R45 ;  /* 0x000000080a287223 */ /* 0x080fe2000000002d */
[-C--:B------:R-:W-:Y:S01]  /*07e0*/  FFMA R42, R16, R8.reuse, R53 ;  /* 0x00000008102a7223 */ /* 0x080fe20000000035 */
[----:B------:R-:W-:Y:S01]  /*07f0*/  FFMA R8, R34, R8, R12 ;  /* 0x0000000822087223 */ /* 0x000fe2000000000c */
[-C--:B------:R-:W-:Y:S01]  /*0800*/  FFMA R31, R21, R9.reuse, R14 ;  /* 0x00000009151f7223 */ /* 0x080fe2000000000e */
[----:B------:R-:W2:Y:S01]  /*0810*/  LDS.64 R12, [R30+0x38] ;  /* 0x000038001e0c7984 */ /* 0x000ea20000000a00 */
[-C--:B------:R-:W-:Y:S01]  /*0820*/  FFMA R15, R7, R9.reuse, R6 ;  /* 0x00000009070f7223 */ /* 0x080fe20000000006 */
[-C--:B------:R-:W-:Y:S01]  /*0830*/  FFMA R21, R19, R9.reuse, R38 ;  /* 0x0000000913157223 */ /* 0x080fe20000000026 */
[-C--:B------:R-:W-:Y:S01]  /*0840*/  FFMA R33, R33, R9.reuse, R36 ;  /* 0x0000000921217223 */ /* 0x080fe20000000024 */
[-C--:B------:R-:W-:Y:S01]  /*0850*/  FFMA R19, R11, R9.reuse, R40 ;  /* 0x000000090b137223 */ /* 0x080fe20000000028 */
[-C--:B------:R-:W-:Y:S01]  /*0860*/  FFMA R17, R17, R9.reuse, R42 ;  /* 0x0000000911117223 */ /* 0x080fe2000000002a */
[----:B------:R-:W-:Y:S01]  /*0870*/  FFMA R35, R35, R9, R8 ;  /* 0x0000000923237223 */ /* 0x000fe20000000008 */
[----:B------:R-:W-:Y:S04]  /*0880*/  LDS.64 R52, [R30+0x40] ;  /* 0x000040001e347984 */ /* 0x000fe80000000a00 */
[----:B------:R-:W3:Y:S01]  /*0890*/  LDS.64 R6, [R29+0x10] ;  /* 0x000010001d067984 */ /* 0x000ee20000000a00 */
[-C--:B-1----:R-:W-:Y:S01]  /*08a0*/  FFMA R14, R18, R22.reuse, R37 ;  /* 0x00000016120e7223 */ /* 0x082fe20000000025 */
[----:B------:R-:W-:-:S02]  /*08b0*/  FFMA R42, R32, R22, R49 ;  /* 0x00000016202a7223 */ /* 0x000fc40000000031 */
[----:B------:R-:W1:Y:S01]  /*08c0*/  LDS.64 R8, [R29+0x58] ;  /* 0x000058001d087984 */ /* 0x000e620000000a00 */
[----:B------:R-:W-:-:S03]  /*08d0*/  FFMA R11, R20, R22, R51 ;  /* 0x00000016140b7223 */ /* 0x000fc60000000033 */
[----:B------:R-:W4:Y:S04]  /*08e0*/  LDS.64 R36, [R30+0x48] ;  /* 0x000048001e247984 */ /* 0x000f280000000a00 */
[----:B------:R-:W-:Y:S04]  /*08f0*/  LDS.64 R48, [R30+0x58] ;  /* 0x000058001e307984 */ /* 0x000fe80000000a00 */
[----:B------:R-:W-:Y:S01]  /*0900*/  LDS.64 R50, [R30+0x60] ;  /* 0x000060001e327984 */ /* 0x000fe20000000a00 */
[-C--:B0-----:R-:W-:Y:S01]  /*0910*/  FFMA R44, R32, R4.reuse, R31 ;  /* 0x00000004202c7223 */ /* 0x081fe2000000001f */
[----:B------:R-:W-:Y:S01]  /*0920*/  FFMA R32, R18, R4, R33 ;  /* 0x0000000412207223 */ /* 0x000fe20000000021 */
[----:B------:R-:W-:Y:S01]  /*0930*/  FFMA R18, R10, R22, R47 ;  /* 0x000000160a127223 */ /* 0x000fe2000000002f */
[----:B------:R-:W-:Y:S01]  /*0940*/  FFMA R15, R20, R4, R15 ;  /* 0x00000004140f7223 */ /* 0x000fe2000000000f */
[----:B------:R-:W0:Y:S01]  /*0950*/  LDS.64 R46, [R30+0x50] ;  /* 0x000050001e2e7984 */ /* 0x000e220000000a00 */
[C---:B------:R-:W-:Y:S01]  /*0960*/  FFMA R20, R16.reuse, R22, R43 ;  /* 0x0000001610147223 */ /* 0x040fe2000000002b */
[----:B------:R-:W-:Y:S01]  /*0970*/  FFMA R40, R16, R4, R19 ;  /* 0x0000000410287223 */ /* 0x000fe20000000013 */
[C---:B------:R-:W-:Y:S01]  /*0980*/  FFMA R16, R34.reuse, R22, R41 ;  /* 0x0000001622107223 */ /* 0x040fe20000000029 */
[-C--:B------:R-:W-:Y:S01]  /*0990*/  FFMA R34, R34, R4.reuse, R17 ;  /* 0x0000000422227223 */ /* 0x080fe20000000011 */
[----:B------:R-:W-:Y:S01]  /*09a0*/  FFMA R38, R10, R4, R21 ;  /* 0x000000040a267223 */ /* 0x000fe20000000015 */
[----:B--2---:R-:W-:Y:S01]  /*09b0*/  FFMA R17, R23, R13, R11 ;  /* 0x0000000d17117223 */ /* 0x004fe2000000000b */
[----:B------:R-:W-:Y:S01]  /*09c0*/  FFMA R22, R22, R12, R39 ;  /* 0x0000000c16167223 */ /* 0x000fe20000000027 */
[----:B------:R-:W2:Y:S01]  /*09d0*/  LDS.64 R10, [R30+0x68] ;  /* 0x000068001e0a7984 */ /* 0x000ea20000000a00 */
[----:B------:R-:W-:Y:S01]  /*09e0*/  FFMA R4, R12, R4, R35 ;  /* 0x000000040c047223 */ /* 0x000fe20000000023 */
[----:B------:R-:W-:-:S02]  /*09f0*/  FFMA R15, R13, R5, R15 ;  /* 0x000000050d0f7223 */ /* 0x000fc4000000000f */
[----:B------:R-:W5:Y:S01]  /*0a00*/  LDS.64 R12, [R30+0x70] ;  /* 0x000070001e0c7984 */ /* 0x000f620000000a00 */
[-C--:B---3--:R-:W-:Y:S01]  /*0a10*/  FFMA R31, R6, R52.reuse, R17 ;  /* 0x00000034061f7223 */ /* 0x088fe20000000011 */
[C---:B------:R-:W-:Y:S01]  /*0a20*/  FFMA R17, R53.reuse, R5, R44 ;  /* 0x0000000535117223 */ /* 0x040fe2000000002c */
[----:B-1----:R-:W-:Y:S01]  /*0a30*/  FFMA R52, R8, R52, R15 ;  /* 0x0000003408347223 */ /* 0x002fe2000000000f */
[C---:B------:R-:W-:Y:S01]  /*0a40*/  FFMA R15, R53.reuse, R23, R42 ;  /* 0x00000017350f7223 */ /* 0x040fe2000000002a */
[C---:B------:R-:W-:Y:S02]  /*0a50*/  FFMA R31, R53.reuse, R7, R31 ;  /* 0x00000007351f7223 */ /* 0x040fe4000000001f */
[----:B------:R-:W-:Y:S01]  /*0a60*/  FFMA R53, R53, R9, R52 ;  /* 0x0000000935357223 */ /* 0x000fe20000000034 */
[-C--:B----4-:R-:W-:Y:S01]  /*0a70*/  FFMA R42, R6, R36.reuse, R15 ;  /* 0x00000024062a7223 */ /* 0x090fe2000000000f */
[----:B------:R-:W-:Y:S01]  /*0a80*/  FFMA R36, R8, R36, R17 ;  /* 0x0000002408247223 */ /* 0x000fe20000000011 */
[C---:B------:R-:W-:Y:S01]  /*0a90*/  FFMA R15, R37.reuse, R23, R14 ;  /* 0x00000017250f7223 */ /* 0x040fe2000000000e */
[C---:B------:R-:W-:Y:S01]  /*0aa0*/  FFMA R17, R37.reuse, R5, R32 ;  /* 0x0000000525117223 */ /* 0x040fe20000000020 */
[C---:B------:R-:W-:Y:S01]  /*0ab0*/  FFMA R35, R37.reuse, R7, R42 ;  /* 0x0000000725237223 */ /* 0x040fe2000000002a */
[----:B------:R-:W-:Y:S01]  /*0ac0*/  FFMA R37, R37, R9, R36 ;  /* 0x0000000925257223 */ /* 0x000fe20000000024 */
[----:B------:R-:W-:Y:S01]  /*0ad0*/  LDS.64 R32, [R30+0x78] ;  /* 0x000078001e207984 */ /* 0x000fe20000000a00 */
[-C--:B0-----:R-:W-:Y:S01]  /*0ae0*/  FFMA R14, R6, R46.reuse, R15 ;  /* 0x0000002e060e7223 */ /* 0x081fe2000000000f */
[----:B------:R-:W-:Y:S01]  /*0af0*/  FFMA R46, R8, R46, R17 ;  /* 0x0000002e082e7223 */ /* 0x000fe20000000011 */
[C---:B------:R-:W-:Y:S01]  /*0b00*/  FFMA R15, R47.reuse, R23, R18 ;  /* 0x000000172f0f7223 */ /* 0x040fe20000000012 */
[C---:B------:R-:W-:Y:S01]  /*0b10*/  FFMA R17, R47.reuse, R5, R38 ;  /* 0x000000052f117223 */ /* 0x040fe20000000026 */
[----:B------:R-:W-:Y:S01]  /*0b20*/  FFMA R39, R47, R7, R14 ;  /* 0x000000072f277223 */ /* 0x000fe2000000000e */
[----:B------:R-:W-:Y:S01]  /*0b30*/  LDS.64 R18, [R30+0x90] ;  /* 0x000090001e127984 */ /* 0x000fe20000000a00 */
[-C--:B------:R-:W-:Y:S01]  /*0b40*/  FFMA R14, R6, R48.reuse, R15 ;  /* 0x00000030060e7223 */ /* 0x080fe2000000000f */
        /* <DEDUP_REMOVED lines=10> */
[C---:B--2---:R-:W-:Y:S01]  /*0bf0*/  FFMA R23, R11.reuse, R23, R22 ;  /* 0x000000170b177223 */ /* 0x044fe20000000016 */
[-C--:B------:R-:W-:Y:S01]  /*0c00*/  FFMA R14, R6, R10.reuse, R15 ;  /* 0x0000000a060e7223 */ /* 0x080fe2000000000f */
[C---:B------:R-:W-:Y:S01]  /*0c10*/  FFMA R5, R11.reuse, R5, R4 ;  /* 0x000000050b057223 */ /* 0x040fe20000000004 */
[----:B------:R-:W-:Y:S01]  /*0c20*/  FFMA R36, R8, R10, R17 ;  /* 0x0000000a08247223 */ /* 0x000fe20000000011 */
[----:B-----5:R-:W-:Y:S01]  /*0c30*/  FFMA R6, R6, R12, R23 ;  /* 0x0000000c06067223 */ /* 0x020fe20000000017 */
[C---:B------:R-:W-:Y:S01]  /*0c40*/  FFMA R45, R11.reuse, R7, R14 ;  /* 0x000000070b2d7223 */ /* 0x040fe2000000000e */
[----:B------:R-:W-:Y:S01]  /*0c50*/  FFMA R8, R12, R8, R5 ;  /* 0x000000080c087223 */ /* 0x000fe20000000005 */
[----:B------:R-:W-:Y:S01]  /*0c60*/  FFMA R36, R11, R9, R36 ;  /* 0x000000090b247223 */ /* 0x000fe20000000024 */
[----:B------:R-:W-:Y:S01]  /*0c70*/  LDS.64 R22, [R30+0x80] ;  /* 0x000080001e167984 */ /* 0x000fe20000000a00 */
[----:B------:R-:W-:Y:S01]  /*0c80*/  FFMA R12, R7, R13, R6 ;  /* 0x0000000d070c7223 */ /* 0x000fe20000000006 */
[-C--:B------:R-:W-:Y:S01]  /*0c90*/  FFMA R47, R47, R9.reuse, R46 ;  /* 0x000000092f2f7223 */ /* 0x080fe2000000002e */
[-C--:B------:R-:W-:Y:S01]  /*0ca0*/  FFMA R49, R49, R9.reuse, R48 ;  /* 0x0000000931317223 */ /* 0x080fe20000000030 */
[----:B------:R-:W0:Y:S01]  /*0cb0*/  LDS.64 R10, [R29+0x18] ;  /* 0x000018001d0a7984 */ /* 0x000e220000000a00 */
[-C--:B------:R-:W-:Y:S01]  /*0cc0*/  FFMA R51, R51, R9.reuse, R50 ;  /* 0x0000000933337223 */ /* 0x080fe20000000032 */
[----:B------:R-:W-:-:S02]  /*0cd0*/  FFMA R9, R13, R9, R8 ;  /* 0x000000090d097223 */ /* 0x000fc40000000008 */
[----:B------:R-:W1:Y:S04]  /*0ce0*/  LDS.64 R16, [R30+0x98] ;  /* 0x000098001e107984 */ /* 0x000e680000000a00 */
[----:B------:R-:W2:Y:S04]  /*0cf0*/  LDS.64 R14, [R30+0xa0] ;  /* 0x0000a0001e0e7984 */ /* 0x000ea80000000a00 */
[----:B------:R-:W3:Y:S04]  /*0d00*/  LDS.64 R4, [R30+0xa8] ;  /* 0x0000a8001e047984 */ /* 0x000ee80000000a00 */
[----:B------:R-:W4:Y:S04]  /*0d10*/  LDS.64 R6, [R29+0x60] ;  /* 0x000060001d067984 */ /* 0x000f280000000a00 */
[----:B------:R-:W-:Y:S01]  /*0d20*/  LDS R48, [R30+0x384] ;  /* 0x000384001e307984 */ /* 0x000fe20000000800 */
[C---:B0-----:R-:W-:Y:S01]  /*0d30*/  FFMA R34, R10.reuse, R32, R31 ;  /* 0x000000200a227223 */ /* 0x041fe2000000001f */
        /* <DEDUP_REMOVED lines=10> */
[----:B---3--:R-:W-:Y:S01]  /*0de0*/  FFMA R12, R10, R4, R12 ;  /* 0x000000040a0c7223 */ /* 0x008fe2000000000c */
[----:B------:R-:W-:-:S03]  /*0df0*/  FFMA R39, R11, R15, R44 ;  /* 0x0000000f0b277223 */ /* 0x000fc6000000002c */
[----:B------:R-:W-:Y:S01]  /*0e00*/  FFMA R31, R11, R5, R12 ;  /* 0x000000050b1f7223 */ /* 0x000fe2000000000c */
[-C--:B----4-:R-:W-:Y:S01]  /*0e10*/  FFMA R8, R22, R6.reuse, R37 ;  /* 0x0000000616087223 */ /* 0x090fe20000000025 */
[----:B------:R-:W0:Y:S01]  /*0e20*/  LDS.64 R10, [R29+0x68] ;  /* 0x000068001d0a7984 */ /* 0x000e220000000a00 */
[-C--:B------:R-:W-:Y:S01]  /*0e30*/  FFMA R42, R16, R6.reuse, R51 ;  /* 0x00000006102a7223 */ /* 0x080fe20000000033 */
[-C--:B------:R-:W-:Y:S01]  /*0e40*/  FFMA R40, R18, R6.reuse, R49 ;  /* 0x0000000612287223 */ /* 0x080fe20000000031 */
[-C--:B------:R-:W-:Y:S01]  /*0e50*/  FFMA R51, R23, R7.reuse, R8 ;  /* 0x0000000717337223 */ /* 0x080fe20000000008 */
[----:B------:R-:W1:Y:S01]  /*0e60*/  LDS.64 R12, [R29+0x20] ;  /* 0x000020001d0c7984 */ /* 0x000e620000000a00 */
[-C--:B------:R-:W-:Y:S01]  /*0e70*/  FFMA R36, R14, R6.reuse, R36 ;  /* 0x000000060e247223 */ /* 0x080fe20000000024 */
[-C--:B------:R-:W-:Y:S01]  /*0e80*/  FFMA R32, R32, R6.reuse, R53 ;  /* 0x0000000620207223 */ /* 0x080fe20000000035 */
[-C--:B------:R-:W-:Y:S01]  /*0e90*/  FFMA R38, R20, R6.reuse, R47 ;  /* 0x0000000614267223 */ /* 0x080fe2000000002f */
[----:B------:R-:W2:Y:S01]  /*0ea0*/  LDS R23, [R30+0xb0] ;  /* 0x0000b0001e177984 */ /* 0x000ea20000000800 */
[-C--:B------:R-:W-:Y:S01]  /*0eb0*/  FFMA R49, R19, R7.reuse, R40 ;  /* 0x0000000713317223 */ /* 0x080fe20000000028 */
[----:B------:R-:W-:Y:S01]  /*0ec0*/  FFMA R6, R4, R6, R9 ;  /* 0x0000000604067223 */ /* 0x000fe20000000009 */
[-C--:B------:R-:W-:Y:S01]  /*0ed0*/  FFMA R19, R15, R7.reuse, R36 ;  /* 0x000000070f137223 */ /* 0x080fe20000000024 */
[----:B------:R-:W-:Y:S01]  /*0ee0*/  LDS.64 R8, [R29+0x28] ;  /* 0x000028001d087984 */ /* 0x000fe20000000a00 */
[-C--:B------:R-:W-:Y:S01]  /*0ef0*/  FFMA R47, R17, R7.reuse, R42 ;  /* 0x00000007112f7223 */ /* 0x080fe2000000002a */
[-C--:B------:R-:W-:Y:S01]  /*0f00*/  FFMA R33, R33, R7.reuse, R32 ;  /* 0x0000000721217223 */ /* 0x080fe20000000020 */
[-C--:B------:R-:W-:Y:S01]  /*0f10*/  FFMA R21, R21, R7.reuse, R38 ;  /* 0x0000000715157223 */ /* 0x080fe20000000026 */
[----:B------:R-:W3:Y:S01]  /*0f20*/  LDS.64 R36, [R30+0x388] ;  /* 0x000388001e247984 */ /* 0x000ee20000000a00 */
[----:B------:R-:W-:-:S03]  /*0f30*/  FFMA R17, R5, R7, R6 ;  /* 0x0000000705117223 */ /* 0x000fc60000000006 */
[----:B------:R-:W4:Y:S01]  /*0f40*/  LDS.64 R6, [R29+0x70] ;  /* 0x000070001d067984 */ /* 0x000f220000000a00 */
[-C--:B0-----:R-:W-:Y:S01]  /*0f50*/  FFMA R15, R22, R10.reuse, R33 ;  /* 0x0000000a160f7223 */ /* 0x081fe20000000021 */
[-C--:B------:R-:W-:Y:S01]  /*0f60*/  FFMA R33, R20, R10.reuse, R51 ;  /* 0x0000000a14217223 */ /* 0x080fe20000000033 */
[-C--:B------:R-:W-:Y:S01]  /*0f70*/  FFMA R52, R18, R10.reuse, R21 ;  /* 0x0000000a12347223 */ /* 0x080fe20000000015 */
[----:B------:R-:W-:Y:S01]  /*0f80*/  FFMA R38, R4, R10, R19 ;  /* 0x0000000a04267223 */ /* 0x000fe20000000013 */
[-C--:B-1----:R-:W-:Y:S01]  /*0f90*/  FFMA R50, R20, R12.reuse, R45 ;  /* 0x0000000c14327223 */ /* 0x082fe2000000002d */
[-C--:B------:R-:W-:Y:S01]  /*0fa0*/  FFMA R5, R22, R12.reuse, R34 ;  /* 0x0000000c16057223 */ /* 0x080fe20000000022 */
[----:B------:R-:W0:Y:S01]  /*0fb0*/  LDS.64 R20, [R30+0x390] ;  /* 0x000390001e147984 */ /* 0x000e220000000a00 */
[-C--:B------:R-:W-:Y:S01]  /*0fc0*/  FFMA R32, R14, R12.reuse, R35 ;  /* 0x0000000c0e207223 */ /* 0x080fe20000000023 */
[----:B------:R-:W-:Y:S01]  /*0fd0*/  FFMA R44, R18, R12, R43 ;  /* 0x0000000c122c7223 */ /* 0x000fe2000000002b */
[-C--:B------:R-:W-:Y:S01]  /*0fe0*/  FFMA R46, R16, R10.reuse, R49 ;  /* 0x0000000a102e7223 */ /* 0x080fe20000000031 */
[----:B------:R-:W1:Y:S01]  /*0ff0*/  LDS.64 R34, [R30+0x398] ;  /* 0x000398001e227984 */ /* 0x000e620000000a00 */
[----:B------:R-:W-:Y:S01]  /*1000*/  FFMA R40, R14, R10, R47 ;  /* 0x0000000a0e287223 */ /* 0x000fe2000000002f */
[----:B------:R-:W-:Y:S01]  /*1010*/  FFMA R42, R16, R12, R41 ;  /* 0x0000000c102a7223 */ /* 0x000fe20000000029 */
[----:B--2---:R-:W-:Y:S01]  /*1020*/  FFMA R10, R23, R10, R17 ;  /* 0x0000000a170a7223 */ /* 0x004fe20000000011 */
[----:B------:R-:W2:Y:S01]  /*1030*/  LDS.64 R18, [R30+0x3a0] ;  /* 0x0003a0001e127984 */ /* 0x000ea20000000a00 */
[----:B------:R-:W-:Y:S01]  /*1040*/  FFMA R22, R4, R12, R39 ;  /* 0x0000000c04167223 */ /* 0x000fe20000000027 */
[----:B------:R-:W-:Y:S01]  /*1050*/  FFMA R12, R12, R23, R31 ;  /* 0x000000170c0c7223 */ /* 0x000fe2000000001f */
[C---:B------:R-:W-:Y:S01]  /*1060*/  FFMA R23, R48.reuse, R11, R15 ;  /* 0x0000000b30177223 */ /* 0x040fe2000000000f */
[----:B------:R-:W5:Y:S01]  /*1070*/  LDS.64 R16, [R30+0x3a8] ;  /* 0x0003a8001e107984 */ /* 0x000f620000000a00 */
[----:B------:R-:W-:Y:S01]  /*1080*/  FFMA R5, R48, R13, R5 ;  /* 0x0000000d30057223 */ /* 0x000fe20000000005 */
[----:B---3--:R-:W-:-:S02]  /*1090*/  FFMA R33, R37, R11, R33 ;  /* 0x0000000b25217223 */ /* 0x008fc40000000021 */
[----:B------:R-:W3:Y:S01]  /*10a0*/  LDS.64 R14, [R30+0x3b0] ;  /* 0x0003b0001e0e7984 */ /* 0x000ee20000000a00 */
[-C--:B------:R-:W-:Y:S01]  /*10b0*/  FFMA R48, R8, R36.reuse, R5 ;  /* 0x0000002408307223 */ /* 0x080fe20000000005 */
[----:B----4-:R-:W-:Y:S01]  /*10c0*/  FFMA R36, R6, R36, R23 ;  /* 0x0000002406247223 */ /* 0x010fe20000000017 */
[C---:B------:R-:W-:Y:S01]  /*10d0*/  FFMA R23, R37.reuse, R13, R50 ;  /* 0x0000000d25177223 */ /* 0x040fe20000000032 */
[----:B------:R-:W4:Y:S01]  /*10e0*/  LDS.64 R4, [R30+0x3b8] ;  /* 0x0003b8001e047984 */ /* 0x000f220000000a00 */
[C---:B------:R-:W-:Y:S01]  /*10f0*/  FFMA R39, R37.reuse, R9, R48 ;  /* 0x0000000925277223 */ /* 0x040fe20000000030 */
[----:B------:R-:W-:Y:S01]  /*1100*/  FFMA R37, R37, R7, R36 ;  /* 0x0000000725257223 */ /* 0x000fe20000000024 */
[-C--:B0-----:R-:W-:Y:S01]  /*1110*/  FFMA R36, R8, R20.reuse, R23 ;  /* 0x0000001408247223 */ /* 0x081fe20000000017 */
[----:B------:R-:W-:Y:S01]  /*1120*/  FFMA R20, R6, R20, R33 ;  /* 0x0000001406147223 */ /* 0x000fe20000000021 */
[C---:B------:R-:W-:Y:S01]  /*1130*/  FFMA R23, R21.reuse, R13, R44 ;  /* 0x0000000d15177223 */ /* 0x040fe2000000002c */
[C---:B------:R-:W-:Y:S01]  /*1140*/  FFMA R33, R21.reuse, R11, R52 ;  /* 0x0000000b15217223 */ /* 0x040fe20000000034 */
[C---:B------:R-:W-:Y:S01]  /*1150*/  FFMA R41, R21.reuse, R9, R36 ;  /* 0x0000000915297223 */ /* 0x040fe20000000024 */
[----:B------:R-:W-:Y:S01]  /*1160*/  FFMA R31, R21, R7, R20 ;  /* 0x00000007151f7223 */ /* 0x000fe20000000014 */
[-C--:B-1----:R-:W-:Y:S01]  /*1170*/  FFMA R20, R8, R34.reuse, R23 ;  /* 0x0000002208147223 */ /* 0x082fe20000000017 */
[C---:B------:R-:W-:Y:S01]  /*1180*/  FFMA R21, R35.reuse, R13, R42 ;  /* 0x0000000d23157223 */ /* 0x040fe2000000002a */
[C---:B------:R-:W-:Y:S01]  /*1190*/  FFMA R23, R35.reuse, R11, R46 ;  /* 0x0000000b23177223 */ /* 0x040fe2000000002e */
[----:B------:R-:W-:Y:S01]  /*11a0*/  FFMA R34, R6, R34, R33 ;  /* 0x0000002206227223 */ /* 0x000fe20000000021 */
[----:B------:R-:W-:Y:S01]  /*11b0*/  FFMA R47, R35, R9, R20 ;  /* 0x00000009232f7223 */ /* 0x000fe20000000014 */
[-C--:B--2---:R-:W-:Y:S01]  /*11c0*/  FFMA R20, R8, R18.reuse, R21 ;  /* 0x0000001208147223 */ /* 0x084fe20000000015 */
[----:B------:R-:W-:Y:S01]  /*11d0*/  FFMA R18, R6, R18, R23 ;  /* 0x0000001206127223 */ /* 0x000fe20000000017 */
[C---:B------:R-:W-:Y:S01]  /*11e0*/  FFMA R21, R19.reuse, R13, R32 ;  /* 0x0000000d13157223 */ /* 0x040fe20000000020 */
[C---:B------:R-:W-:Y:S01]  /*11f0*/  FFMA R23, R19.reuse, R11, R40 ;  /* 0x0000000b13177223 */ /* 0x040fe20000000028 */
[C---:B------:R-:W-:Y:S01]  /*1200*/  FFMA R49, R19.reuse, R9, R20 ;  /* 0x0000000913317223 */ /* 0x040fe20000000014 */
[----:B------:R-:W-:Y:S01]  /*1210*/  FFMA R43, R19, R7, R18 ;  /* 0x00000007132b7223 */ /* 0x000fe20000000012 */
[-C--:B-----5:R-:W-:Y:S01]  /*1220*/  FFMA R18, R8, R16.reuse, R21 ;  /* 0x0000001008127223 */ /* 0x0a0fe20000000015 */
[C---:B------:R-:W-:Y:S01]  /*1230*/  FFMA R19, R17.reuse, R13, R22 ;  /* 0x0000000d11137223 */ /* 0x040fe20000000016 */
[----:B------:R-:W-:Y:S01]  /*1240*/  FFMA R21, R17, R11, R38 ;  /* 0x0000000b11157223 */ /* 0x000fe20000000026 */
[----:B------:R-:W-:Y:S01]  /*1250*/  FFMA R35, R35, R7, R34 ;  /* 0x0000000723237223 */ /* 0x000fe20000000022 */
[----:B------:R-:W-:Y:S01]  /*1260*/  FFMA R16, R6, R16, R23 ;  /* 0x0000001006107223 */ /* 0x000fe20000000017 */
[-C--:B---3--:R-:W-:Y:S01]  /*1270*/  FFMA R34, R8, R14.reuse, R19 ;  /* 0x0000000e08227223 */ /* 0x088fe20000000013 */
[----:B------:R-:W-:Y:S01]  /*1280*/  FFMA R14, R6, R14, R21 ;  /* 0x0000000e060e7223 */ /* 0x000fe20000000015 */
[C---:B------:R-:W-:Y:S01]  /*1290*/  FFMA R13, R15.reuse, R13, R12 ;  /* 0x0000000d0f0d7223 */ /* 0x040fe2000000000c */
[----:B------:R-:W-:Y:S01]  /*12a0*/  FFMA R11, R15, R11, R10 ;  /* 0x0000000b0f0b7223 */ /* 0x000fe2000000000a */
[C---:B------:R-:W-:Y:S01]  /*12b0*/  FFMA R53, R17.reuse, R9, R18 ;  /* 0x0000000911357223 */ /* 0x040fe20000000012 */
[----:B------:R-:W-:Y:S01]  /*12c0*/  FFMA R45, R17, R7, R16 ;  /* 0x00000007112d7223 */ /* 0x000fe20000000010 */
[C---:B------:R-:W-:Y:S01]  /*12d0*/  FFMA R34, R15.reuse, R9, R34 ;  /* 0x000000090f227223 */ /* 0x040fe20000000022 */
[----:B------:R-:W-:Y:S01]  /*12e0*/  FFMA R51, R15, R7, R14 ;  /* 0x000000070f337223 */ /* 0x000fe2000000000e */
[----:B------:R-:W-:Y:S01]  /*12f0*/  LDS.64 R32, [R29+0x30] ;  /* 0x000030001d207984 */ /* 0x000fe20000000a00 */
[----:B----4-:R-:W-:Y:S01]  /*1300*/  FFMA R8, R8, R4, R13 ;  /* 0x0000000408087223 */ /* 0x010fe2000000000d */
[----:B------:R-:W-:-:S02]  /*1310*/  FFMA R40, R4, R6, R11 ;  /* 0x0000000604287223 */ /* 0x000fc4000000000b */
[----:B------:R-:W0:Y:S01]  /*1320*/  LDS.64 R16, [R30+0x3d8] ;  /* 0x0003d8001e107984 */ /* 0x000e220000000a00 */
[----:B------:R-:W-:Y:S01]  /*1330*/  FFMA R9, R9, R5, R8 ;  /* 0x0000000509097223 */ /* 0x000fe20000000008 */
[----:B------:R-:W-:Y:S02]  /*1340*/  FFMA R40, R5, R7, R40 ;  /* 0x0000000705287223 */ /* 0x000fe40000000028 */
[----:B------:R-:W1:Y:S04]  /*1350*/  LDS.64 R14, [R30+0x3d0] ;  /* 0x0003d0001e0e7984 */ /* 0x000e680000000a00 */
[----:B------:R-:W2:Y:S04]  /*1360*/  LDS.64 R10, [R30+0x3c0] ;  /* 0x0003c0001e0a7984 */ /* 0x000ea80000000a00 */
[----:B------:R-:W3:Y:S04]  /*1370*/  LDS.64 R12, [R30+0x3c8] ;  /* 0x0003c8001e0c7984 */ /* 0x000ee80000000a00 */
[----:B------:R-:W4:Y:S04]  /*1380*/  LDS.64 R18, [R30+0x3e0] ;  /* 0x0003e0001e127984 */ /* 0x000f280000000a00 */
[----:B------:R-:W5:Y:S04]  /*1390*/  LDS.64 R20, [R30+0x3e8] ;  /* 0x0003e8001e147984 */ /* 0x000f680000000a00 */
[----:B------:R-:W5:Y:S04]  /*13a0*/  LDS.64 R22, [R30+0x3f0] ;  /* 0x0003f0001e167984 */ /* 0x000f680000000a00 */
[----:B------:R-:W5:Y:S01]  /*13b0*/  LDS.64 R4, [R29+0x78] ;  /* 0x000078001d047984 */ /* 0x000f620000000a00 */
[C---:B0-----:R-:W-:Y:S01]  /*13c0*/  FFMA R8, R32.reuse, R16, R49 ;  /* 0x0000001020087223 */ /* 0x041fe20000000031 */
[----:B-1----:R-:W-:-:S03]  /*13d0*/  FFMA R6, R32, R14, R47 ;  /* 0x0000000e20067223 */ /* 0x002fc6000000002f */
[----:B------:R-:W-:Y:S01]  /*13e0*/  FFMA R47, R33, R17, R8 ;  /* 0x00000011212f7223 */ /* 0x000fe20000000008 */
[C---:B--2---:R-:W-:Y:S01]  /*13f0*/  FFMA R38, R32.reuse, R10, R39 ;  /* 0x0000000a20267223 */ /* 0x044fe20000000027 */
[----:B---3--:R-:W-:-:S03]  /*1400*/  FFMA R36, R32, R12, R41 ;  /* 0x0000000c20247223 */ /* 0x008fc60000000029 */
[C---:B------:R-:W-:Y:S01]  /*1410*/  FFMA R38, R33.reuse, R11, R38 ;  /* 0x0000000b21267223 */ /* 0x040fe20000000026 */
[C---:B----4-:R-:W-:Y:S01]  /*1420*/  FFMA R42, R32.reuse, R18, R53 ;  /* 0x00000012202a7223 */ /* 0x050fe20000000035 */
[C---:B------:R-:W-:Y:S01]  /*1430*/  FFMA R53, R33.reuse, R15, R6 ;  /* 0x0000000f21357223 */ /* 0x040fe20000000006 */
[C---:B------:R-:W-:Y:S01]  /*1440*/  FFMA R36, R33.reuse, R13, R36 ;  /* 0x0000000d21247223 */ /* 0x040fe20000000024 */
[----:B------:R-:W0:Y:S01]  /*1450*/  LDS.64 R6, [R29+0x80] ;  /* 0x000080001d067984 */ /* 0x000e220000000a00 */
[C---:B-----5:R-:W-:Y:S01]  /*1460*/  FFMA R34, R32.reuse, R20, R34 ;  /* 0x0000001420227223 */ /* 0x060fe20000000022 */
[C---:B------:R-:W-:Y:S01]  /*1470*/  FFMA R49, R33.reuse, R19, R42 ;  /* 0x0000001321317223 */ /* 0x040fe2000000002a */
[----:B------:R-:W-:Y:S02]  /*1480*/  FFMA R32, R32, R22, R9 ;  /* 0x0000001620207223 */ /* 0x000fe40000000009 */
[C---:B------:R-:W-:Y:S01]  /*1490*/  FFMA R39, R33.reuse, R21, R34 ;  /* 0x0000001521277223 */ /* 0x040fe20000000022 */
[----:B------:R-:W1:Y:S01]  /*14a0*/  LDS.64 R8, [R29+0x38] ;  /* 0x000038001d087984 */ /* 0x000e620000000a00 */
[-C--:B------:R-:W-:Y:S01]  /*14b0*/  FFMA R10, R10, R4.reuse, R37 ;  /* 0x000000040a0a7223 */ /* 0x080fe20000000025 */
[----:B------:R-:W-:Y:S01]  /*14c0*/  FFMA R41, R33, R23, R32 ;  /* 0x0000001721297223 */ /* 0x000fe20000000020 */
[-C--:B------:R-:W-:Y:S01]  /*14d0*/  FFMA R32, R12, R4.reuse, R31 ;  /* 0x000000040c207223 */ /* 0x080fe2000000001f */
[-C--:B------:R-:W-:Y:S01]  /*14e0*/  FFMA R34, R14, R4.reuse, R35 ;  /* 0x000000040e227223 */ /* 0x080fe20000000023 */
[-C--:B------:R-:W-:Y:S01]  /*14f0*/  FFMA R37, R11, R5.reuse, R10 ;  /* 0x000000050b257223 */ /* 0x080fe2000000000a */
[-C--:B------:R-:W-:Y:S01]  /*1500*/  FFMA R42, R16, R4.reuse, R43 ;  /* 0x00000004102a7223 */ /* 0x080fe2000000002b */
[-C--:B------:R-:W-:Y:S01]  /*1510*/  FFMA R44, R18, R4.reuse, R45 ;  /* 0x00000004122c7223 */ /* 0x080fe2000000002d */
[-C--:B------:R-:W-:Y:S01]  /*1520*/  FFMA R46, R20, R4.reuse, R51 ;  /* 0x00000004142e7223 */ /* 0x080fe20000000033 */
[----:B------:R-:W-:Y:S01]  /*1530*/  FFMA R40, R22, R4, R40 ;  /* 0x0000000416287223 */ /* 0x000fe20000000028 */
        /* <DEDUP_REMOVED lines=8> */
[----:B------:R-:W3:Y:S04]  /*15c0*/  LDS.64 R4, [R30+0x400] ;  /* 0x000400001e047984 */ /* 0x000ee80000000a00 */
[----:B------:R-:W4:Y:S01]  /*15d0*/  LDS.64 R34, [R29+0x88] ;  /* 0x000088001d227984 */ /* 0x000f220000000a00 */
[-C--:B0-----:R-:W-:Y:S01]  /*15e0*/  FFMA R46, R12, R6.reuse, R37 ;  /* 0x000000060c2e7223 */ /* 0x081fe20000000025 */
[-C--:B------:R-:W-:Y:S01]  /*15f0*/  FFMA R44, R16, R6.reuse, R15 ;  /* 0x00000006102c7223 */ /* 0x080fe2000000000f */
[-C--:B------:R-:W-:Y:S01]  /*1600*/  FFMA R50, R18, R6.reuse, R17 ;  /* 0x0000000612327223 */ /* 0x080fe20000000011 */
[----:B------:R-:W-:Y:S01]  /*1610*/  FFMA R31, R20, R6, R31 ;  /* 0x00000006141f7223 */ /* 0x000fe2000000001f */
[----:B-1----:R-:W-:Y:S01]  /*1620*/  FFMA R42, R12, R8, R38 ;  /* 0x000000080c2a7223 */ /* 0x002fe20000000026 */
[C---:B------:R-:W-:Y:S01]  /*1630*/  FFMA R38, R14.reuse, R6, R13 ;  /* 0x000000060e267223 */ /* 0x040fe2000000000d */
[-C--:B------:R-:W-:Y:S01]  /*1640*/  FFMA R36, R14, R8.reuse, R36 ;  /* 0x000000080e247223 */ /* 0x080fe20000000024 */
[----:B------:R-:W0:Y:S01]  /*1650*/  LDS.64 R12, [R30+0x408] ;  /* 0x000408001e0c7984 */ /* 0x000e220000000a00 */
[-C--:B------:R-:W-:Y:S01]  /*1660*/  FFMA R40, R16, R8.reuse, R53 ;  /* 0x0000000810287223 */ /* 0x080fe20000000035 */
[-C--:B------:R-:W-:Y:S01]  /*1670*/  FFMA R39, R22, R8.reuse, R39 ;  /* 0x0000000816277223 */ /* 0x080fe20000000027 */
[----:B------:R-:W-:Y:S01]  /*1680*/  FFMA R48, R18, R8, R47 ;  /* 0x0000000812307223 */ /* 0x000fe2000000002f */
[----:B------:R-:W1:Y:S01]  /*1690*/  LDS.64 R14, [R30+0x410] ;  /* 0x000410001e0e7984 */ /* 0x000e620000000a00 */
[----:B------:R-:W-:Y:S01]  /*16a0*/  FFMA R22, R22, R6, R21 ;  /* 0x0000000616167223 */ /* 0x000fe20000000015 */
[----:B------:R-:W-:-:S02]  /*16b0*/  FFMA R52, R20, R8, R49 ;  /* 0x0000000814347223 */ /* 0x000fc40000000031 */
[----:B------:R-:W5:Y:S01]  /*16c0*/  LDS.64 R16, [R30+0x418] ;  /* 0x000418001e107984 */ /* 0x000f620000000a00 */
[----:B--2---:R-:W-:Y:S01]  /*16d0*/  FFMA R6, R10, R6, R23 ;  /* 0x000000060a067223 */ /* 0x004fe20000000017 */
[----:B------:R-:W-:Y:S01]  /*16e0*/  FFMA R21, R9, R11, R42 ;  /* 0x0000000b09157223 */ /* 0x000fe2000000002a */
[----:B------:R-:W-:Y:S01]  /*16f0*/  FFMA R8, R8, R10, R41 ;  /* 0x0000000a08087223 */ /* 0x000fe20000000029 */
[----:B------:R-:W2:Y:S01]  /*1700*/  LDS.64 R18, [R30+0x420] ;  /* 0x000420001e127984 */ /* 0x000ea20000000a00 */
[----:B------:R-:W-:-:S03]  /*1710*/  FFMA R23, R11, R7, R46 ;  /* 0x000000070b177223 */ /* 0x000fc6000000002e */
[----:B------:R-:W2:Y:S01]  /*1720*/  LDS.64 R10, [R30+0x428] ;  /* 0x000428001e0a7984 */ /* 0x000ea20000000a00 */
[-C--:B---3--:R-:W-:Y:S01]  /*1730*/  FFMA R42, R32, R4.reuse, R21 ;  /* 0x00000004202a7223 */ /* 0x088fe20000000015 */
[C---:B------:R-:W-:Y:S02]  /*1740*/  FFMA R37, R5.reuse, R9, R36 ;  /* 0x0000000905257223 */ /* 0x040fe40000000024 */
[----:B------:R-:W3:Y:S01]  /*1750*/  LDS.64 R20, [R30+0x430] ;  /* 0x000430001e147984 */ /* 0x000ee20000000a00 */
[C---:B------:R-:W-:Y:S01]  /*1760*/  FFMA R41, R5.reuse, R7, R38 ;  /* 0x0000000705297223 */ /* 0x040fe20000000026 */
[----:B----4-:R-:W-:Y:S01]  /*1770*/  FFMA R4, R34, R4, R23 ;  /* 0x0000000422047223 */ /* 0x010fe20000000017 */
[----:B------:R-:W-:-:S03]  /*1780*/  FFMA R23, R5, R33, R42 ;  /* 0x0000002105177223 */ /* 0x000fc6000000002a */
[----:B------:R-:W-:Y:S01]  /*1790*/  FFMA R5, R5, R35, R4 ;  /* 0x0000002305057223 */ /* 0x000fe20000000004 */
[-C--:B0-----:R-:W-:Y:S01]  /*17a0*/  FFMA R4, R32, R12.reuse, R37 ;  /* 0x0000000c20047223 */ /* 0x081fe20000000025 */
[----:B------:R-:W-:Y:S01]  /*17b0*/  FFMA R12, R34, R12, R41 ;  /* 0x0000000c220c7223 */ /* 0x000fe20000000029 */
[C---:B------:R-:W-:Y:S01]  /*17c0*/  FFMA R41, R13.reuse, R9, R40 ;  /* 0x000000090d297223 */ /* 0x040fe20000000028 */
[C---:B------:R-:W-:Y:S01]  /*17d0*/  FFMA R43, R13.reuse, R7, R44 ;  /* 0x000000070d2b7223 */ /* 0x040fe2000000002c */
[----:B------:R-:W-:Y:S01]  /*17e0*/  FFMA R37, R13, R33, R4 ;  /* 0x000000210d257223 */ /* 0x000fe20000000004 */
[C---:B-1----:R-:W-:Y:S01]  /*17f0*/  FFMA R45, R15.reuse, R7, R50 ;  /* 0x000000070f2d7223 */ /* 0x042fe20000000032 */
[-C--:B------:R-:W-:Y:S01]  /*1800*/  FFMA R4, R32, R14.reuse, R41 ;  /* 0x0000000e20047223 */ /* 0x080fe20000000029 */
[----:B------:R-:W-:Y:S01]  /*1810*/  FFMA R14, R34, R14, R43 ;  /* 0x0000000e220e7223 */ /* 0x000fe2000000002b */
[----:B------:R-:W-:Y:S01]  /*1820*/  FFMA R43, R15, R9, R48 ;  /* 0x000000090f2b7223 */ /* 0x000fe20000000030 */
[----:B-----5:R-:W-:Y:S01]  /*1830*/  FFMA R47, R17, R7, R31 ;  /* 0x00000007112f7223 */ /* 0x020fe2000000001f */
[----:B------:R-:W-:Y:S01]  /*1840*/  FFMA R41, R15, R33, R4 ;  /* 0x000000210f297223 */ /* 0x000fe20000000004 */
[----:B------:R-:W-:Y:S01]  /*1850*/  FFMA R13, R13, R35, R12 ;  /* 0x000000230d0d7223 */ /* 0x000fe2000000000c */
[-C--:B------:R-:W-:Y:S01]  /*1860*/  FFMA R4, R32, R16.reuse, R43 ;  /* 0x0000001020047223 */ /* 0x080fe2000000002b */
[----:B------:R-:W-:Y:S01]  /*1870*/  FFMA R16, R34, R16, R45 ;  /* 0x0000001022107223 */ /* 0x000fe2000000002d */
[-C--:B------:R-:W-:Y:S01]  /*1880*/  FFMA R45, R17, R9.reuse, R52 ;  /* 0x00000009112d7223 */ /* 0x080fe20000000034 */
[----:B--2---:R-:W-:Y:S01]  /*1890*/  FFMA R39, R19, R9, R39 ;  /* 0x0000000913277223 */ /* 0x004fe20000000027 */
[C---:B------:R-:W-:Y:S01]  /*18a0*/  FFMA R43, R17.reuse, R33, R4 ;  /* 0x00000021112b7223 */ /* 0x040fe20000000004 */
[----:B------:R-:W-:Y:S01]  /*18b0*/  FFMA R31, R17, R35, R16 ;  /* 0x00000023111f7223 */ /* 0x000fe20000000010 */
[-C--:B------:R-:W-:Y:S01]  /*18c0*/  FFMA R4, R32, R18.reuse, R45 ;  /* 0x0000001220047223 */ /* 0x080fe2000000002d */
[----:B------:R-:W-:Y:S01]  /*18d0*/  FFMA R17, R19, R7, R22 ;  /* 0x0000000713117223 */ /* 0x000fe20000000016 */
[C---:B------:R-:W-:Y:S01]  /*18e0*/  FFMA R9, R11.reuse, R9, R8 ;  /* 0x000000090b097223 */ /* 0x040fe20000000008 */
[----:B------:R-:W-:Y:S01]  /*18f0*/  FFMA R7, R11, R7, R6 ;  /* 0x000000070b077223 */ /* 0x000fe20000000006 */
[----:B------:R-:W-:Y:S01]  /*1900*/  FFMA R18, R34, R18, R47 ;  /* 0x0000001222127223 */ /* 0x000fe2000000002f */
[----:B------:R-:W-:Y:S01]  /*1910*/  FFMA R47, R19, R33, R4 ;  /* 0x00000021132f7223 */ /* 0x000fe20000000004 */
[-C--:B------:R-:W-:Y:S01]  /*1920*/  FFMA R4, R32, R10.reuse, R39 ;  /* 0x0000000a20047223 */ /* 0x080fe20000000027 */
[----:B------:R-:W-:Y:S01]  /*1930*/  FFMA R10, R34, R10, R17 ;  /* 0x0000000a220a7223 */ /* 0x000fe20000000011 */
[----:B---3--:R-:W-:Y:S01]  /*1940*/  FFMA R32, R32, R20, R9 ;  /* 0x0000001420207223 */ /* 0x008fe20000000009 */
[----:B------:R-:W-:Y:S01]  /*1950*/  FFMA R12, R20, R34, R7 ;  /* 0x00000022140c7223 */ /* 0x000fe20000000007 */
[-C--:B------:R-:W-:Y:S01]  /*1960*/  FFMA R15, R15, R35.reuse, R14 ;  /* 0x000000230f0f7223 */ /* 0x080fe2000000000e */
[----:B------:R-:W-:Y:S01]  /*1970*/  FFMA R45, R19, R35, R18 ;  /* 0x00000023132d7223 */ /* 0x000fe20000000012 */
[C---:B------:R-:W-:Y:S01]  /*1980*/  FFMA R49, R11.reuse, R33, R4 ;  /* 0x000000210b317223 */ /* 0x040fe20000000004 */
[----:B------:R-:W-:Y:S01]  /*1990*/  FFMA R53, R11, R35, R10 ;  /* 0x000000230b357223 */ /* 0x000fe2000000000a */
[----:B------:R-:W-:Y:S01]  /*19a0*/  FFMA R51, R33, R21, R32 ;  /* 0x0000001521337223 */ /* 0x000fe20000000020 */
[----:B------:R-:W-:Y:S01]  /*19b0*/  FFMA R12, R21, R35, R12 ;  /* 0x00000023150c7223 */ /* 0x000fe2000000000c */
[----:B------:R-:W-:Y:S01]  /*19c0*/  @!P3 CALL.REL.NOINC `(.L_x_52) ;  /* 0x000000100000b944 */ /* 0x000fe20003c00000 */
[----:B------:R-:W-:Y:S05]  /*19d0*/  BRA `(.L_x_53) ;  /* 0xffffe9c000007947 */ /* 0x000fea000383ffff */
.L_x_52:
[----:B------:R-:W0:Y:S02]  /*19e0*/  S2R R2, SR_CTAID.Z ;  /* 0x0000000000027919 */ /* 0x000e240000002700 */
[----:B0-----:R-:W-:-:S02]  /*19f0*/  LEA R2, R2, R3, 0x5 ;  /* 0x0000000302027211 */ /* 0x001fc400078e28ff */
[----:B------:R-:W-:Y:S02]  /*1a00*/  MOV R3, 0x4 ;  /* 0x0000000400037802 */ /* 0x000fe40000000f00 */
[----:B------:R-:W-:-:S05]  /*1a10*/  SHF.L.U32 R6, R2, 0x1, RZ ;  /* 0x0000000102067819 */ /* 0x000fca00000006ff */
[----:B------:R-:W-:-:S05]  /*1a20*/  IMAD.WIDE R6, R6, R3, c[0x0][0x178] ;  /* 0x00005e0006067625 */ /* 0x000fca00078e0203 */
[----:B------:R-:W2:Y:S04]  /*1a30*/  LDG.E.CONSTANT R0, [R6.64] ;  /* 0x0000000406007981 */ /* 0x000ea8000c1e9900 */
[----:B------:R-:W3:Y:S01]  /*1a40*/  LDG.E.CONSTANT R4, [R6.64+0x4] ;  /* 0x0000040406047981 */ /* 0x000ee2000c1e9900 */
[----:B------:R-:W-:-:S05]  /*1a50*/  IMAD R2, R2, 0xe, R25 ;  /* 0x0000000e02027824 */ /* 0x000fca00078e0219 */
[----:B------:R-:W-:-:S05]  /*1a60*/  LEA R2, R2, -R2, 0x3 ;  /* 0x8000000202027211 */ /* 0x000fca00078e18ff */
[----:B------:R-:W-:Y:S01]  /*1a70*/  IMAD.WIDE R2, R2, R3, c[0x0][0x160] ;  /* 0x0000580002027625 */ /* 0x000fe200078e0203 */
[--C-:B--2---:R-:W-:Y:S01]  /*1a80*/  FADD R23, R23, R0.reuse ;  /* 0x0000000017177221 */ /* 0x104fe20000000000 */
[--C-:B------:R-:W-:Y:S01]  /*1a90*/  FADD R37, R37, R0.reuse ;  /* 0x0000000025257221 */ /* 0x100fe20000000000 */
[--C-:B------:R-:W-:Y:S01]  /*1aa0*/  FADD R41, R41, R0.reuse ;  /* 0x0000000029297221 */ /* 0x100fe20000000000 */
[--C-:B------:R-:W-:Y:S01]  /*1ab0*/  FADD R43, R43, R0.reuse ;  /* 0x000000002b2b7221 */ /* 0x100fe20000000000 */
[--C-:B------:R-:W-:Y:S01]  /*1ac0*/  FADD R47, R47, R0.reuse ;  /* 0x000000002f2f7221 */ /* 0x100fe20000000000 */
[--C-:B------:R-:W-:Y:S01]  /*1ad0*/  FADD R49, R49, R0.reuse ;  /* 0x0000000031317221 */ /* 0x100fe20000000000 */
[----:B------:R-:W-:Y:S01]  /*1ae0*/  FADD R0, R51, R0 ;  /* 0x0000000033007221 */ /* 0x000fe20000000000 */
[--C-:B---3--:R-:W-:Y:S01]  /*1af0*/  FADD R5, R5, R4.reuse ;  /* 0x0000000405057221 */ /* 0x108fe20000000000 */
[--C-:B------:R-:W-:Y:S01]  /*1b00*/  FADD R13, R13, R4.reuse ;  /* 0x000000040d0d7221 */ /* 0x100fe20000000000 */
[--C-:B------:R-:W-:Y:S01]  /*1b10*/  FADD R15, R15, R4.reuse ;  /* 0x000000040f0f7221 */ /* 0x100fe20000000000 */
[--C-:B------:R-:W-:Y:S01]  /*1b20*/  FADD R31, R31, R4.reuse ;  /* 0x000000041f1f7221 */ /* 0x100fe20000000000 */
[----:B------:R-:W-:Y:S01]  /*1b30*/  FMNMX R7, RZ, R0, !PT ;  /* 0x00000000ff077209 */ /* 0x000fe20007800000 */
[--C-:B------:R-:W-:Y:S01]  /*1b40*/  FADD R45, R45, R4.reuse ;  /* 0x000000042d2d7221 */ /* 0x100fe20000000000 */
[--C-:B------:R-:W-:Y:S01]  /*1b50*/  FADD R53, R53, R4.reuse ;  /* 0x0000000435357221 */ /* 0x100fe20000000000 */
[----:B------:R-:W-:Y:S01]  /*1b60*/  FADD R4, R12, R4 ;  /* 0x000000040c047221 */ /* 0x000fe20000000000 */
[----:B------:R-:W-:Y:S01]  /*1b70*/  FMNMX R23, RZ, R23, !PT ;  /* 0x00000017ff177209 */ /* 0x000fe20007800000 */
[----:B------:R0:W-:Y:S01]  /*1b80*/  STG.E [R2.64+0x18], R7 ;  /* 0x0000180702007986 */ /* 0x0001e2000c101904 */
[----:B------:R-:W-:-:S02]  /*1b90*/  FMNMX R37, RZ, R37, !PT ;  /* 0x00000025ff257209 */ /* 0x000fc40007800000 */
[----:B------:R-:W-:Y:S01]  /*1ba0*/  FMNMX R41, RZ, R41, !PT ;  /* 0x00000029ff297209 */ /* 0x000fe20007800000 */
[----:B------:R-:W-:Y:S01]  /*1bb0*/  STG.E [R2.64], R23 ;  /* 0x0000001702007986 */ /* 0x000fe2000c101904 */
        /* <DEDUP_REMOVED lines=23> */
.L_x_54:
        /* <DEDUP_REMOVED lines=13> */
.L_x_129:


//--------------------- .text.tvmgen_default_fused_nn_contrib_conv2d_winograd_without_weight_transform_add_nn_relu_kernel --------------------------
	.section	.text.tvmgen_default_fused_nn_contrib_conv2d_winograd_without_weight_transform_add_nn_relu_kernel,"ax",@progbits
	.sectioninfo	@"SHI_REGISTERS=64"
	.align	128
        .global         tvmgen_default_fused_nn_contrib_conv2d_winograd_without_weight_transform_add_nn_relu_kernel
        .type           tvmgen_default_fused_nn_contrib_conv2d_winograd_without_weight_transform_add_nn_relu_kernel,@function
        .size           tvmgen_default_fused_nn_contrib_conv2d_winograd_without_weight_transform_add_nn_relu_kernel,(.L_x_130 - tvmgen_default_fused_nn_contrib_conv2d_winograd_without_weight_transform_add_nn_relu_kernel)
        .other          tvmgen_default_fused_nn_contrib_conv2d_winograd_without_weight_transform_add_nn_relu_kernel,@"STO_CUDA_ENTRY STV_DEFAULT"
tvmgen_default_fused_nn_contrib_conv2d_winograd_without_weight_transform_add_nn_relu_kernel:
.text.tvmgen_default_fused_nn_contrib_conv2d_winograd_without_weight_transform_add_nn_relu_kernel:
[----:B------:R-:W-:Y:S02]  /*0000*/  MOV R1, c[0x0][0x28] ;  /* 0x00000a0000017a02 */ /* 0x000fe40000000f00 */
[----:B------:R-:W0:Y:S01]  /*0010*/  S2R R4, SR_TID.X ;  /* 0x0000000000047919 */ /* 0x000e220000002100 */
[----:B------:R-:W-:Y:S01]  /*0020*/  MOV R31, 0x4 ;  /* 0x00000004001f7802 */ /* 0x000fe20000000f00 */
[----:B------:R-:W-:Y:S02]  /*0030*/  ULDC.64 UR4, c[0x0][0x118] ;  /* 0x0000460000047ab9 */ /* 0x000fe40000000a00 */
[----:B------:R-:W1:Y:S01]  /*0040*/  S2R R17, SR_CTAID.X ;  /* 0x0000000000117919 */ /* 0x000e620000002500 */
[----:B0-----:R-:W-:-:S04]  /*0050*/  SHF.R.S32.HI R6, RZ, 0x1, R4 ;  /* 0x00000001ff067819 */ /* 0x001fc80000011404 */
[C---:B-1----:R-:W-:Y:S02]  /*0060*/  LEA R7, R17.reuse, R6, 0x6 ;  /* 0x0000000611077211 */ /* 0x042fe400078e30ff */
[----:B------:R-:W-:Y:S02]  /*0070*/  LEA R5, R17, R4, 0x1 ;  /* 0x0000000411057211 */ /* 0x000fe400078e08ff */
[----:B------:R-:W-:Y:S01]  /*0080*/  MOV R4, RZ ;  /* 0x000000ff00047202 */ /* 0x000fe20000000f00 */
[----:B------:R-:W-:Y:S01]  /*0090*/  IMAD.HI R0, R7, 0x5397829d, RZ ;  /* 0x5397829d07007827 */ /* 0x000fe200078e02ff */
[----:B------:R-:W-:-:S03]  /*00a0*/  MOV R6, RZ ;  /* 0x000000ff00067202 */ /* 0x000fc60000000f00 */
[----:B------:R-:W-:Y:S01]  /*00b0*/  IMAD.HI R2, R5, -0x6db6db6d, R4 ;  /* 0x9249249305027827 */ /* 0x000fe200078e0204 */
[----:B------:R-:W-:-:S03]  /*00c0*/  SHF.R.U32.HI R3, RZ, 0x1f, R0 ;  /* 0x0000001fff037819 */ /* 0x000fc60000011600 */
[----:B------:R-:W-:Y:S01]  /*00d0*/  IMAD.HI R6, R7, -0x6db6db6d, R6 ;  /* 0x9249249307067827 */ /* 0x000fe200078e0206 */
[----:B------:R-:W-:Y:S02]  /*00e0*/  SHF.R.U32.HI R9, RZ, 0x1f, R2 ;  /* 0x0000001fff097819 */ /* 0x000fe40000011602 */
[----:B------:R-:W-:Y:S02]  /*00f0*/  LEA.HI.SX32 R3, R0, R3, 0x1b ;  /* 0x0000000300037211 */ /* 0x000fe400078fdaff */
[----:B------:R-:W-:Y:S02]  /*0100*/  LEA.HI.SX32 R9, R2, R9, 0x1d ;  /* 0x0000000902097211 */ /* 0x000fe400078feaff */
[----:B------:R-:W-:Y:S01]  /*0110*/  MOV R2, RZ ;  /* 0x000000ff00027202 */ /* 0x000fe20000000f00 */
[----:B------:R-:W-:Y:S02]  /*0120*/  IMAD R3, R3, -0x62, R7 ;  /* 0xffffff9e03037824 */ /* 0x000fe400078e0207 */
[----:B------:R-:W-:Y:S01]  /*0130*/  IMAD R9, R9, -0xe, R5 ;  /* 0xfffffff209097824 */ /* 0x000fe200078e0205 */
[----:B------:R-:W-:Y:S01]  /*0140*/  SHF.R.U32.HI R5, RZ, 0x1f, R6 ;  /* 0x0000001fff057819 */ /* 0x000fe20000011606 */
[----:B------:R-:W-:-:S03]  /*0150*/  IMAD.HI R2, R3, -0x6db6db6d, R2 ;  /* 0x9249249303027827 */ /* 0x000fc600078e0202 */
[----:B------:R-:W-:Y:S02]  /*0160*/  SHF.L.U32 R9, R9, 0x2, RZ ;  /* 0x0000000209097819 */ /* 0x000fe400000006ff */
[----:B------:R-:W-:Y:S02]  /*0170*/  SHF.R.U32.HI R3, RZ, 0x1f, R2 ;  /* 0x0000001fff037819 */ /* 0x000fe40000011602 */
[----:B------:R-:W-:Y:S02]  /*0180*/  IADD3 R0, R9, -0x1, RZ ;  /* 0xffffffff09007810 */ /* 0x000fe40007ffe0ff */
[----:B------:R-:W-:Y:S02]  /*0190*/  LEA.HI R3, R2, R3, RZ, 0x1e ;  /* 0x0000000302037211 */ /* 0x000fe400078ff0ff */
[----:B------:R-:W-:Y:S02]  /*01a0*/  ISETP.GT.U32.AND P3, PT, R0, 0x37, PT ;  /* 0x000000370000780c */ /* 0x000fe40003f64070 */
[----:B------:R-:W-:-:S02]  /*01b0*/  SHF.L.U32 R3, R3, 0x2, RZ ;  /* 0x0000000203037819 */ /* 0x000fc400000006ff */
[----:B------:R-:W-:Y:S02]  /*01c0*/  LEA.HI.SX32 R6, R6, R5, 0x1e ;  /* 0x0000000506067211 */ /* 0x000fe400078ff2ff */
[----:B------:R-:W-:-:S03]  /*01d0*/  IADD3 R10, R3, -0x1, RZ ;  /* 0xffffffff030a7810 */ /* 0x000fc60007ffe0ff */
[----:B------:R-:W-:Y:S01]  /*01e0*/  IMAD R6, R6, 0xe0, R9 ;  /* 0x000000e006067824 */ /* 0x000fe200078e0209 */
[----:B------:R-:W-:-:S03]  /*01f0*/  ISETP.GT.U32.OR P6, PT, R10, 0x37, P3 ;  /* 0x000000370a00780c */ /* 0x000fc60001fc4470 */
[----:B------:R-:W-:-:S10]  /*0200*/  IMAD.WIDE R30, R6, R31, c[0x0][0x168] ;  /* 0x00005a00061e7625 */ /* 0x000fd400078e021f */
[----:B------:R-:W2:Y:S01]  /*0210*/  @!P6 LDG.E.CONSTANT R2, [R30.64+-0xe4] ;  /* 0xffff1c041e02e981 */ /* 0x000ea2000c1e9900 */
[C---:B------:R-:W-:Y:S01]  /*0220*/  IADD3 R0, R9.reuse, 0x1, RZ ;  /* 0x0000000109007810 */ /* 0x040fe20007ffe0ff */
[----:B------:R-:W-:Y:S01]  /*0230*/  CS2R R34, SRZ ;  /* 0x0000000000227805 */ /* 0x000fe2000001ff00 */
[C---:B------:R-:W-:Y:S02]  /*0240*/  ISETP.GT.U32.AND P4, PT, R9.reuse, 0x37, PT ;  /* 0x000000370900780c */ /* 0x040fe40003f84070 */
[----:B------:R-:W-:Y:S02]  /*0250*/  ISETP.GT.U32.AND P5, PT, R0, 0x37, PT ;  /* 0x000000370000780c */ /* 0x000fe40003fa4070 */
[----:B------:R-:W-:Y:S02]  /*0260*/  IADD3 R0, R9, 0x2, RZ ;  /* 0x0000000209007810 */ /* 0x000fe40007ffe0ff */
[----:B------:R-:W-:Y:S02]  /*0270*/  ISETP.GT.U32.OR P1, PT, R10, 0x37, P4 ;  /* 0x000000370a00780c */ /* 0x000fe40002724470 */
[----:B------:R-:W-:-:S02]  /*0280*/  ISETP.GT.U32.AND P0, PT, R0, 0x37, PT ;  /* 0x000000370000780c */ /* 0x000fc40003f04070 */
[----:B------:R-:W-:Y:S02]  /*0290*/  ISETP.GT.U32.OR P2, PT, R10, 0x37, P5 ;  /* 0x000000370a00780c */ /* 0x000fe40002f44470 */
[----:B------:R-:W-:Y:S02]  /*02a0*/  IADD3 R0, R9, 0x3, RZ ;  /* 0x0000000309007810 */ /* 0x000fe40007ffe0ff */
[----:B------:R-:W-:Y:S01]  /*02b0*/  MOV R36, RZ ;  /* 0x000000ff00247202 */ /* 0x000fe20000000f00 */
[----:B------:R-:W-:-:S08]  /*02c0*/  CS2R R32, SRZ ;  /* 0x0000000000207805 */ /* 0x000fd0000001ff00 */
[----:B------:R-:W3:Y:S01]  /*02d0*/  @!P2 LDG.E.CONSTANT R36, [R30.64+-0xdc] ;  /* 0xffff24041e24a981 */ /* 0x000ee2000c1e9900 */
[----:B------:R-:W-:Y:S02]  /*02e0*/  MOV R45, RZ ;  /* 0x000000ff002d7202 */ /* 0x000fe40000000f00 */
[----:B------:R-:W-:Y:S01]  /*02f0*/  MOV R43, RZ ;  /* 0x000000ff002b7202 */ /* 0x000fe20000000f00 */
[----:B------:R-:W-:Y:S01]  /*0300*/  CS2R R28, SRZ ;  /* 0x00000000001c7805 */ /* 0x000fe2000001ff00 */
[----:B------:R-:W-:Y:S01]  /*0310*/  IADD3 R9, R9, 0x4, RZ ;  /* 0x0000000409097810 */ /* 0x000fe20007ffe0ff */
[----:B------:R-:W-:Y:S01]  /*0320*/  CS2R R26, SRZ ;  /* 0x00000000001a7805 */ /* 0x000fe2000001ff00 */
[C---:B------:R-:W-:Y:S02]  /*0330*/  IADD3 R4, R3.reuse, 0x1, RZ ;  /* 0x0000000103047810 */ /* 0x040fe40007ffe0ff */
[----:B------:R-:W-:Y:S01]  /*0340*/  MOV R53, RZ ;  /* 0x000000ff00357202 */ /* 0x000fe20000000f00 */
[----:B------:R-:W-:Y:S01]  /*0350*/  CS2R R24, SRZ ;  /* 0x0000000000187805 */ /* 0x000fe2000001ff00 */
[----:B------:R-:W-:Y:S01]  /*0360*/  CS2R R12, SRZ ;  /* 0x00000000000c7805 */ /* 0x000fe2000001ff00 */
[----:B------:R-:W-:Y:S01]  /*0370*/  CS2R R18, SRZ ;  /* 0x0000000000127805 */ /* 0x000fe2000001ff00 */
[----:B------:R-:W-:-:S02]  /*0380*/  IADD3 R6, R3, 0x2, RZ ;  /* 0x0000000203067810 */ /* 0x000fc40007ffe0ff */
[----:B------:R-:W-:Y:S02]  /*0390*/  MOV R11, RZ ;  /* 0x000000ff000b7202 */ /* 0x000fe40000000f00 */
[----:B------:R-:W-:Y:S01]  /*03a0*/  MOV R16, RZ ;  /* 0x000000ff00107202 */ /* 0x000fe20000000f00 */
[----:B------:R-:W-:Y:S01]  /*03b0*/  CS2R R22, SRZ ;  /* 0x0000000000167805 */ /* 0x000fe2000001ff00 */
[----:B------:R-:W-:Y:S01]  /*03c0*/  CS2R R14, SRZ ;  /* 0x00000000000e7805 */ /* 0x000fe2000001ff00 */
[----:B------:R-:W-:Y:S01]  /*03d0*/  IADD3 R8, R3, 0x3, RZ ;  /* 0x0000000303087810 */ /* 0x000fe20007ffe0ff */
[----:B------:R-:W-:Y:S01]  /*03e0*/  CS2R R20, SRZ ;  /* 0x0000000000147805 */ /* 0x000fe2000001ff00 */
[----:B------:R-:W-:Y:S01]  /*03f0*/  MOV R7, RZ ;  /* 0x000000ff00077202 */ /* 0x000fe20000000f00 */
[----:B--2---:R-:W-:Y:S01]  /*0400*/  @!P6 FADD R35, RZ, R2 ;  /* 0x00000002ff23e221 */ /* 0x004fe20000000000 */
[----:B------:R-:W-:Y:S02]  /*0410*/  MOV R2, RZ ;  /* 0x000000ff00027202 */ /* 0x000fe40000000f00 */
[----:B------:R-:W-:-:S04]  /*0420*/  ISETP.GT.U32.OR P6, PT, R10, 0x37, P0 ;  /* 0x000000370a00780c */ /* 0x000fc800007c4470 */
[----:B------:R-:W2:Y:S01]  /*0430*/  @!P1 LDG.E.CONSTANT R2, [R30.64+-0xe0] ;  /* 0xffff20041e029981 */ /* 0x000ea2000c1e9900 */
[----:B------:R-:W-:-:S04]  /*0440*/  ISETP.GT.U32.AND P1, PT, R0, 0x37, PT ;  /* 0x000000370000780c */ /* 0x000fc80003f24070 */
[----:B------:R-:W-:-:S04]  /*0450*/  ISETP.GT.U32.OR P2, PT, R10, 0x37, P1 ;  /* 0x000000370a00780c */ /* 0x000fc80000f44470 */
[----:B------:R-:W4:Y:S01]  /*0460*/  @!P6 LDG.E.CONSTANT R34, [R30.64+-0xd8] ;  /* 0xffff28041e22e981 */ /* 0x000f22000c1e9900 */
[----:B------:R-:W-:Y:S02]  /*0470*/  ISETP.GT.U32.OR P6, PT, R3, 0x37, P3 ;  /* 0x000000370300780c */ /* 0x000fe40001fc4470 */
[----:B------:R-:W-:-:S06]  /*0480*/  MOV R0, RZ ;  /* 0x000000ff00007202 */ /* 0x000fcc0000000f00 */
[----:B------:R0:W5:Y:S01]  /*0490*/  @!P2 LDG.E.CONSTANT R33, [R30.64+-0xd4] ;  /* 0xffff2c041e21a981 */ /* 0x000162000c1e9900 */
[----:B------:R-:W-:-:S04]  /*04a0*/  ISETP.GT.U32.OR P2, PT, R3, 0x37, P4 ;  /* 0x000000370300780c */ /* 0x000fc80002744470 */
[----:B------:R-:W4:Y:S01]  /*04b0*/  @!P6 LDG.E.CONSTANT R0, [R30.64+-0x4] ;  /* 0xfffffc041e00e981 */ /* 0x000f22000c1e9900 */
[----:B------:R-:W-:-:S08]  /*04c0*/  ISETP.GT.U32.OR P6, PT, R3, 0x37, P5 ;  /* 0x000000370300780c */ /* 0x000fd00002fc4470 */
[----:B------:R0:W4:Y:S01]  /*04d0*/  @!P2 LDG.E.CONSTANT R45, [R30.64] ;  /* 0x000000041e2da981 */ /* 0x000122000c1e9900 */
[----:B------:R-:W-:-:S04]  /*04e0*/  ISETP.GT.U32.OR P2, PT, R3, 0x37, P0 ;  /* 0x000000370300780c */ /* 0x000fc80000744470 */
[----:B------:R0:W4:Y:S01]  /*04f0*/  @!P6 LDG.E.CONSTANT R43, [R30.64+0x4] ;  /* 0x000004041e2be981 */ /* 0x000122000c1e9900 */
[----:B------:R-:W-:-:S08]  /*0500*/  ISETP.GT.U32.OR P6, PT, R3, 0x37, P1 ;  /* 0x000000370300780c */ /* 0x000fd00000fc4470 */
[----:B------:R0:W5:Y:S01]  /*0510*/  @!P2 LDG.E.CONSTANT R32, [R30.64+0x8] ;  /* 0x000008041e20a981 */ /* 0x000162000c1e9900 */
[----:B------:R-:W-:-:S04]  /*0520*/  ISETP.GT.U32.AND P2, PT, R9, 0x37, PT ;  /* 0x000000370900780c */ /* 0x000fc80003f44070 */
[----:B------:R0:W5:Y:S01]  /*0530*/  @!P6 LDG.E.CONSTANT R29, [R30.64+0xc] ;  /* 0x00000c041e1de981 */ /* 0x000162000c1e9900 */
[----:B------:R-:W-:-:S13]  /*0540*/  ISETP.GT.U32.OR P6, PT, R3, 0x37, P2 ;  /* 0x000000370300780c */ /* 0x000fda00017c4470 */
        /* <DEDUP_REMOVED lines=27> */
[----:B------:R-:W-:Y:S02]  /*0700*/  ISETP.GT.U32.OR P6, PT, R8, 0x37, P0 ;  /* 0x000000370800780c */ /* 0x000fe400007c4470 */
[----:B------:R-:W-:-:S11]  /*0710*/  MOV R5, RZ ;  /* 0x000000ff00057202 */ /* 0x000fd60000000f00 */
[----:B------:R0:W5:Y:S01]  /*0720*/  @!P6 LDG.E.CONSTANT R19, [R30.64+0x2a8] ;  /* 0x0002a8041e13e981 */ /* 0x000162000c1e9900 */
[----:B------:R-:W-:-:S13]  /*0730*/  ISETP.GT.U32.OR P6, PT, R8, 0x37, P1 ;  /* 0x000000370800780c */ /* 0x000fda0000fc4470 */
[----:B------:R0:W5:Y:S01]  /*0740*/  @!P6 LDG.E.CONSTANT R5, [R30.64+0x2ac] ;  /* 0x0002ac041e05e981 */ /* 0x000162000c1e9900 */
[----:B------:R-:W-:-:S13]  /*0750*/  ISETP.GT.U32.OR P6, PT, R10, 0x37, P2 ;  /* 0x000000370a00780c */ /* 0x000fda00017c4470 */
[----:B------:R0:W5:Y:S01]  /*0760*/  @!P6 LDG.E.CONSTANT R27, [R30.64+-0xd0] ;  /* 0xffff30041e1be981 */ /* 0x000162000c1e9900 */
[----:B------:R-:W-:-:S13]  /*0770*/  ISETP.GT.U32.OR P6, PT, R4, 0x37, P2 ;  /* 0x000000370400780c */ /* 0x000fda00017c4470 */
[----:B------:R0:W5:Y:S01]  /*0780*/  @!P6 LDG.E.CONSTANT R23, [R30.64+0xf0] ;  /* 0x0000f0041e17e981 */ /* 0x000162000c1e9900 */
[----:B------:R-:W-:Y:S02]  /*0790*/  ISETP.GT.U32.OR P6, PT, R6, 0x37, P2 ;  /* 0x000000370600780c */ /* 0x000fe400017c4470 */
[----:B------:R-:W-:Y:S01]  /*07a0*/  IADD3 R3, R3, 0x4, RZ ;  /* 0x0000000403037810 */ /* 0x000fe20007ffe0ff */
[----:B---3--:R-:W-:Y:S01]  /*07b0*/  FADD R38, R36, R36 ;  /* 0x0000002424267221 */ /* 0x008fe20000000000 */
[----:B--2---:R-:W-:Y:S02]  /*07c0*/  FFMA R35, R2, -1.5, R35 ;  /* 0xbfc0000002237823 */ /* 0x004fe40000000023 */
[C---:B------:R-:W-:Y:S02]  /*07d0*/  ISETP.GT.U32.OR P3, PT, R3.reuse, 0x37, P3 ;  /* 0x000000370300780c */ /* 0x040fe40001f64470 */
[C---:B------:R-:W-:Y:S02]  /*07e0*/  ISETP.GT.U32.OR P4, PT, R3.reuse, 0x37, P4 ;  /* 0x000000370300780c */ /* 0x040fe40002784470 */
[----:B------:R-:W-:-:S03]  /*07f0*/  ISETP.GT.U32.OR P5, PT, R3, 0x37, P5 ;  /* 0x000000370300780c */ /* 0x000fc60002fa4470 */
[----:B------:R0:W2:Y:S01]  /*0800*/  @!P6 LDG.E.CONSTANT R15, [R30.64+0x1d0] ;  /* 0x0001d0041e0fe981 */ /* 0x0000a2000c1e9900 */
[----:B------:R-:W-:Y:S02]  /*0810*/  ISETP.GT.U32.OR P6, PT, R8, 0x37, P2 ;  /* 0x000000370800780c */ /* 0x000fe400017c4470 */
[C---:B------:R-:W-:Y:S02]  /*0820*/  ISETP.GT.U32.OR P0, PT, R3.reuse, 0x37, P0 ;  /* 0x000000370300780c */ /* 0x040fe40000704470 */
[C---:B------:R-:W-:Y:S02]  /*0830*/  ISETP.GT.U32.OR P1, PT, R3.reuse, 0x37, P1 ;  /* 0x000000370300780c */ /* 0x040fe40000f24470 */
[----:B------:R-:W-:Y:S01]  /*0840*/  ISETP.GT.U32.OR P2, PT, R3, 0x37, P2 ;  /* 0x000000370300780c */ /* 0x000fe20001744470 */
[----:B------:R-:W-:Y:S01]  /*0850*/  FADD R35, R35, -R38 ;  /* 0x8000002623237221 */ /* 0x000fe20000000000 */
[C-C-:B------:R-:W-:Y:S01]  /*0860*/  FADD R38, R2.reuse, R2.reuse ;  /* 0x0000000202267221 */ /* 0x140fe20000000000 */
[--C-:B------:R-:W-:Y:S01]  /*0870*/  FADD R39, RZ, -R2.reuse ;  /* 0x80000002ff277221 */ /* 0x100fe20000000000 */
[----:B------:R-:W-:Y:S01]  /*0880*/  FFMA R49, R2, 0.5, RZ ;  /* 0x3f00000002317823 */ /* 0x000fe200000000ff */
[----:B------:R-:W-:Y:S01]  /*0890*/  FADD R37, RZ, R2 ;  /* 0x00000002ff257221 */ /* 0x000fe20000000000 */
[----:B------:R-:W-:Y:S01]  /*08a0*/  MOV R10, RZ ;  /* 0x000000ff000a7202 */ /* 0x000fe20000000f00 */
[----:B------:R-:W-:Y:S01]  /*08b0*/  CS2R R8, SRZ ;  /* 0x0000000000087805 */ /* 0x000fe2000001ff00 */
[----:B------:R-:W-:Y:S01]  /*08c0*/  MOV R6, RZ ;  /* 0x000000ff00067202 */ /* 0x000fe20000000f00 */
[----:B------:R0:W3:Y:S01]  /*08d0*/  @!P6 LDG.E.CONSTANT R13, [R30.64+0x2b0] ;  /* 0x0002b0041e0de981 */ /* 0x0000e2000c1e9900 */
[----:B------:R-:W-:-:S02]  /*08e0*/  MOV R4, RZ ;  /* 0x000000ff00047202 */ /* 0x000fc40000000f00 */
[----:B------:R-:W-:Y:S01]  /*08f0*/  MOV R3, RZ ;  /* 0x000000ff00037202 */ /* 0x000fe20000000f00 */
[----:B------:R-:W-:Y:S01]  /*0900*/  FADD R47, RZ, -R38 ;  /* 0x80000026ff2f7221 */ /* 0x000fe20000000000 */
[C---:B------:R-:W-:Y:S01]  /*0910*/  FFMA R41, R36.reuse, 0.5, R39 ;  /* 0x3f00000024297823 */ /* 0x040fe20000000027 */
[----:B------:R-:W-:Y:S01]  /*0920*/  FADD R49, R49, -R36 ;  /* 0x8000002431317221 */ /* 0x000fe20000000000 */
[C-C-:B------:R-:W-:Y:S01]  /*0930*/  FFMA R39, R36.reuse, -2.5, R37.reuse ;  /* 0xc020000024277823 */ /* 0x140fe20000000025 */
[----:B------:R-:W-:Y:S01]  /*0940*/  FFMA R37, R36, -1.5, R37 ;  /* 0xbfc0000024257823 */ /* 0x000fe20000000025 */
[C---:B----4-:R-:W-:Y:S01]  /*0950*/  FADD R2, R34.reuse, R34 ;  /* 0x0000002222027221 */ /* 0x050fe20000000000 */
[----:B------:R0:W4:Y:S01]  /*0960*/  @!P4 LDG.E.CONSTANT R10, [R30.64+0x380] ;  /* 0x000380041e0ac981 */ /* 0x000122000c1e9900 */
[----:B------:R-:W-:Y:S01]  /*0970*/  FADD R47, R47, -R36 ;  /* 0x800000242f2f7221 */ /* 0x000fe20000000000 */
[C---:B------:R-:W-:Y:S01]  /*0980*/  FFMA R40, R34.reuse, 2.5, R41 ;  /* 0x4020000022287823 */ /* 0x040fe20000000029 */
[----:B------:R-:W-:Y:S01]  /*0990*/  FFMA R36, R34, -0.5, R49 ;  /* 0xbf00000022247823 */ /* 0x000fe20000000031 */
[----:B------:R0:W2:Y:S01]  /*09a0*/  @!P3 LDG.E.CONSTANT R6, [R30.64+0x37c] ;  /* 0x00037c041e06b981 */ /* 0x0000a2000c1e9900 */
[----:B------:R-:W-:-:S03]  /*09b0*/  FADD R52, -R2, R37 ;  /* 0x0000002502347221 */ /* 0x000fc60000000100 */
[----:B------:R0:W2:Y:S04]  /*09c0*/  @!P0 LDG.E.CONSTANT R8, [R30.64+0x388] ;  /* 0x000388041e088981 */ /* 0x0000a8000c1e9900 */
[----:B------:R0:W2:Y:S04]  /*09d0*/  @!P5 LDG.E.CONSTANT R9, [R30.64+0x384] ;  /* 0x000384041e09d981 */ /* 0x0000a8000c1e9900 */
[----:B------:R0:W2:Y:S04]  /*09e0*/  @!P1 LDG.E.CONSTANT R4, [R30.64+0x38c] ;  /* 0x00038c041e049981 */ /* 0x0000a8000c1e9900 */
[----:B------:R0:W2:Y:S01]  /*09f0*/  @!P2 LDG.E.CONSTANT R3, [R30.64+0x390] ;  /* 0x000390041e03a981 */ /* 0x0000a2000c1e9900 */
[----:B------:R-:W-:Y:S01]  /*0a00*/  FADD R2, R47, R2 ;  /* 0x000000022f027221 */ /* 0x000fe20000000000 */
[----:B------:R-:W-:Y:S01]  /*0a10*/  FFMA R37, R0, 0.5, RZ ;  /* 0x3f00000000257823 */ /* 0x000fe200000000ff */
[C---:B0-----:R-:W-:Y:S01]  /*0a20*/  FFMA R30, R34.reuse, 0.5, R39 ;  /* 0x3f000000221e7823 */ /* 0x041fe20000000027 */
[----:B------:R-:W-:Y:S01]  /*0a30*/  FFMA R34, R34, 1.5, R35 ;  /* 0x3fc0000022227823 */ /* 0x000fe20000000023 */
[----:B-----5:R-:W-:-:S03]  /*0a40*/  FADD R48, R2, R33 ;  /* 0x0000002102307221 */ /* 0x020fc60000000000 */
[--C-:B------:R-:W-:Y:S01]  /*0a50*/  FADD R35, R34, R33.reuse ;  /* 0x0000002122237221 */ /* 0x100fe20000000000 */
[----:B------:R-:W-:Y:S01]  /*0a60*/  FMUL R2, R45, 0.5 ;  /* 0x3f0000002d027820 */ /* 0x000fe20000400000 */
[--C-:B------:R-:W-:Y:S01]  /*0a70*/  FADD R30, R30, R33.reuse ;  /* 0x000000211e1e7221 */ /* 0x100fe20000000000 */
[--C-:B------:R-:W-:Y:S01]  /*0a80*/  FADD R40, R40, R33.reuse ;  /* 0x0000002128287221 */ /* 0x100fe20000000000 */
[----:B------:R-:W-:Y:S01]  /*0a90*/  FADD R39, R36, R33 ;  /* 0x0000002124277221 */ /* 0x000fe20000000000 */
[----:B------:R-:W-:Y:S01]  /*0aa0*/  FFMA R52, R33, 1.5, R52 ;  /* 0x3fc0000021347823 */ /* 0x000fe20000000034 */
[----:B------:R-:W-:Y:S01]  /*0ab0*/  FMUL R50, R45, -1.5 ;  /* 0xbfc000002d327820 */ /* 0x000fe20000400000 */
[----:B------:R-:W-:Y:S01]  /*0ac0*/  FFMA R35, R0, -1.5, R35 ;  /* 0xbfc0000000237823 */ /* 0x000fe20000000023 */
[C---:B------:R-:W-:Y:S01]  /*0ad0*/  FMUL R31, R43.reuse, -1.5 ;  /* 0xbfc000002b1f7820 */ /* 0x040fe20000400000 */
[----:B------:R-:W-:Y:S01]  /*0ae0*/  FMUL R33, R43, 0.5 ;  /* 0x3f0000002b217820 */ /* 0x000fe20000400000 */
[----:B------:R-:W-:Y:S01]  /*0af0*/  FFMA R49, R2, -1.5, R37 ;  /* 0xbfc0000002317823 */ /* 0x000fe20000000025 */
[C---:B------:R-:W-:Y:S01]  /*0b00*/  FADD R37, R50.reuse, R50 ;  /* 0x0000003232257221 */ /* 0x040fe20000000000 */
[C---:B------:R-:W-:Y:S01]  /*0b10*/  FFMA R35, R50.reuse, -1.5, R35 ;  /* 0xbfc0000032237823 */ /* 0x040fe20000000023 */
[----:B------:R-:W-:Y:S01]  /*0b20*/  FADD R34, R31, R31 ;  /* 0x0000001f1f227221 */ /* 0x000fe20000000000 */
[----:B------:R-:W-:Y:S01]  /*0b30*/  FADD R36, R33, R33 ;  /* 0x0000002121247221 */ /* 0x000fe20000000000 */
[----:B------:R-:W-:Y:S01]  /*0b40*/  FFMA R50, R50, 0.5, R39 ;  /* 0x3f00000032327823 */ /* 0x000fe20000000027 */
[----:B------:R-:W-:Y:S01]  /*0b50*/  FADD R46, RZ, R45 ;  /* 0x0000002dff2e7221 */ /* 0x000fe20000000000 */
[----:B------:R-:W-:Y:S01]  /*0b60*/  FADD R39, R2, R2 ;  /* 0x0000000202277221 */ /* 0x000fe20000000000 */
[----:B------:R-:W-:Y:S01]  /*0b70*/  FADD R48, R48, -R37 ;  /* 0x8000002530307221 */ /* 0x000fe20000000000 */
[----:B------:R-:W-:Y:S01]  /*0b80*/  FADD R49, R49, -R36 ;  /* 0x8000002431317221 */ /* 0x000fe20000000000 */
[----:B------:R-:W-:Y:S01]  /*0b90*/  FADD R35, R35, -R34 ;  /* 0x8000002223237221 */ /* 0x000fe20000000000 */
[----:B------:R-:W-:Y:S01]  /*0ba0*/  FMUL R44, R32, 0.5 ;  /* 0x3f000000202c7820 */ /* 0x000fe20000400000 */
[----:B------:R-:W-:Y:S01]  /*0bb0*/  FADD R38, RZ, -R2 ;  /* 0x80000002ff267221 */ /* 0x000fe20000000000 */
[----:B------:R-:W-:Y:S01]  /*0bc0*/  FFMA R37, R43, -2.5, R46 ;  /* 0xc02000002b257823 */ /* 0x000fe2000000002e */
[----:B------:R-:W-:Y:S01]  /*0bd0*/  FADD R36, RZ, -R45 ;  /* 0x8000002dff247221 */ /* 0x000fe20000000000 */
[----:B------:R-:W-:Y:S01]  /*0be0*/  FADD R34, RZ, R2 ;  /* 0x00000002ff227221 */ /* 0x000fe20000000000 */
[----:B------:R-:W-:Y:S01]  /*0bf0*/  FFMA R54, R2, 0.5, RZ ;  /* 0x3f00000002367823 */ /* 0x000fe200000000ff */
[----:B------:R-:W-:Y:S01]  /*0c00*/  FADD R42, RZ, -R39 ;  /* 0x80000027ff2a7221 */ /* 0x000fe20000000000 */
[--C-:B------:R-:W-:Y:S01]  /*0c10*/  FADD R41, R38, R43.reuse ;  /* 0x0000002b26297221 */ /* 0x100fe20000000000 */
[----:B------:R-:W-:Y:S01]  /*0c20*/  FADD R60, R37, R44 ;  /* 0x0000002c253c7221 */ /* 0x000fe20000000000 */
[----:B------:R-:W-:Y:S01]  /*0c30*/  FFMA R57, R43, 2.5, R36 ;  /* 0x402000002b397823 */ /* 0x000fe20000000024 */
[----:B------:R-:W-:Y:S01]  /*0c40*/  FADD R2, R44, R44 ;  /* 0x0000002c2c027221 */ /* 0x000fe20000000000 */
[C---:B------:R-:W-:Y:S01]  /*0c50*/  FFMA R51, R33.reuse, 0.5, R38 ;  /* 0x3f00000021337823 */ /* 0x040fe20000000026 */
[C---:B------:R-:W-:Y:S01]  /*0c60*/  FADD R39, -R33.reuse, R54 ;  /* 0x0000003621277221 */ /* 0x040fe20000000100 */
[----:B------:R-:W-:Y:S01]  /*0c70*/  FADD R59, R34, -R43 ;  /* 0x8000002b223b7221 */ /* 0x000fe20000000000 */
[C-C-:B------:R-:W-:Y:S01]  /*0c80*/  FFMA R47, R33.reuse, -2.5, R34.reuse ;  /* 0xc0200000212f7823 */ /* 0x140fe20000000022 */
[C---:B------:R-:W-:Y:S01]  /*0c90*/  FFMA R55, R33.reuse, -1.5, R34 ;  /* 0xbfc0000021377823 */ /* 0x040fe20000000022 */
[----:B------:R-:W-:Y:S01]  /*0ca0*/  FADD R37, -R33, R42 ;  /* 0x0000002a21257221 */ /* 0x000fe20000000100 */
[C---:B------:R-:W-:Y:S01]  /*0cb0*/  FADD R38, R44.reuse, R41 ;  /* 0x000000292c267221 */ /* 0x040fe20000000000 */
[C---:B------:R-:W-:Y:S01]  /*0cc0*/  FADD R34, -R44.reuse, R57 ;  /* 0x000000392c227221 */ /* 0x040fe20000000100 */
[C---:B------:R-:W-:Y:S01]  /*0cd0*/  FFMA R49, R44.reuse, 1.5, R49 ;  /* 0x3fc000002c317823 */ /* 0x040fe20000000031 */
[C---:B------:R-:W-:Y:S01]  /*0ce0*/  FADD R59, -R44.reuse, R59 ;  /* 0x0000003b2c3b7221 */ /* 0x040fe20000000100 */
[C---:B------:R-:W-:Y:S01]  /*0cf0*/  FFMA R41, R44.reuse, 2.5, R51 ;  /* 0x402000002c297823 */ /* 0x040fe20000000033 */
[----:B------:R-:W-:Y:S01]  /*0d00*/  FFMA R42, R44, 0.5, R47 ;  /* 0x3f0000002c2a7823 */ /* 0x000fe2000000002f */
[----:B------:R-:W-:Y:S01]  /*0d10*/  FADD R55, -R2, R55 ;  /* 0x0000003702377221 */ /* 0x000fe20000000100 */
[----:B------:R-:W-:Y:S01]  /*0d20*/  FFMA R40, R45, 1.5, R40 ;  /* 0x3fc000002d287823 */ /* 0x000fe20000000028 */
[----:B------:R-:W-:Y:S01]  /*0d30*/  FFMA R44, R44, -0.5, R39 ;  /* 0xbf0000002c2c7823 */ /* 0x000fe20000000027 */
[----:B------:R-:W-:Y:S01]  /*0d40*/  FFMA R39, R43, 1.5, R50 ;  /* 0x3fc000002b277823 */ /* 0x000fe20000000032 */
[----:B------:R-:W-:Y:S01]  /*0d50*/  FFMA R30, R45, -1.5, R30 ;  /* 0xbfc000002d1e7823 */ /* 0x000fe2000000001e */
[C---:B------:R-:W-:Y:S01]  /*0d60*/  FFMA R48, R43.reuse, 1.5, R48 ;  /* 0x3fc000002b307823 */ /* 0x040fe20000000030 */
[----:B------:R-:W-:Y:S01]  /*0d70*/  FFMA R61, R43, 1.5, R36 ;  /* 0x3fc000002b3d7823 */ /* 0x000fe20000000024 */
[--C-:B------:R-:W-:Y:S01]  /*0d80*/  FADD R60, R60, R29.reuse ;  /* 0x0000001d3c3c7221 */ /* 0x100fe20000000000 */
[--C-:B------:R-:W-:Y:S01]  /*0d90*/  FADD R34, R34, -R29.reuse ;  /* 0x8000001d22227221 */ /* 0x100fe20000000000 */
[--C-:B------:R-:W-:Y:S01]  /*0da0*/  FADD R59, R59, R29.reuse ;  /* 0x0000001d3b3b7221 */ /* 0x100fe20000000000 */
[----:B------:R-:W-:Y:S01]  /*0db0*/  FADD R38, R38, -R29 ;  /* 0x8000001d26267221 */ /* 0x000fe20000000000 */
[----:B------:R-:W-:Y:S01]  /*0dc0*/  FADD R54, R52, R27 ;  /* 0x0000001b34367221 */ /* 0x000fe20000000000 */
[----:B------:R-:W-:Y:S01]  /*0dd0*/  FADD R52, R37, R2 ;  /* 0x0000000225347221 */ /* 0x000fe20000000000 */
[----:B------:R-:W-:-:S02]  /*0de0*/  FMUL R2, R32, -1.5 ;  /* 0xbfc0000020027820 */ /* 0x000fc40000400000 */
[----:B------:R-:W-:Y:S01]  /*0df0*/  FFMA R54, R45, -1.5, R54 ;  /* 0xbfc000002d367823 */ /* 0x000fe20000000036 */
[C---:B------:R-:W-:Y:S01]  /*0e00*/  FFMA R37, R31.reuse, 0.5, R40 ;  /* 0x3f0000001f257823 */ /* 0x040fe20000000028 */
[C---:B------:R-:W-:Y:S02]  /*0e10*/  FADD R51, R2.reuse, R2 ;  /* 0x0000000202337221 */ /* 0x040fe40000000000 */
[----:B------:R-:W-:Y:S01]  /*0e20*/  FFMA R40, R31, -1.5, R54 ;  /* 0xbfc000001f287823 */ /* 0x000fe20000000036 */
[----:B------:R-:W-:Y:S01]  /*0e30*/  FFMA R54, R2, -0.5, R39 ;  /* 0xbf00000002367823 */ /* 0x000fe20000000027 */
[----:B------:R-:W-:Y:S01]  /*0e40*/  FADD R39, R45, R45 ;  /* 0x0000002d2d277221 */ /* 0x000fe20000000000 */
[----:B------:R-:W-:Y:S01]  /*0e50*/  FFMA R27, R31, -2.5, R30 ;  /* 0xc02000001f1b7823 */ /* 0x000fe2000000001e */
[----:B------:R-:W-:Y:S01]  /*0e60*/  FADD R56, R48, R51 ;  /* 0x0000003330387221 */ /* 0x000fe20000000000 */
[----:B------:R-:W-:Y:S01]  /*0e70*/  FADD R51, -R51, R40 ;  /* 0x0000002833337221 */ /* 0x000fe20000000100 */
[--C-:B------:R-:W-:Y:S01]  /*0e80*/  FADD R40, RZ, -R39.reuse ;  /* 0x80000027ff287221 */ /* 0x100fe20000000000 */
[----:B------:R-:W-:Y:S01]  /*0e90*/  FADD R39, RZ, R39 ;  /* 0x00000027ff277221 */ /* 0x000fe20000000000 */
[C---:B------:R-:W-:Y:S01]  /*0ea0*/  FFMA R30, R2.reuse, 0.5, R27 ;  /* 0x3f000000021e7823 */ /* 0x040fe2000000001b */
[C---:B------:R-:W-:Y:S01]  /*0eb0*/  FFMA R31, R2.reuse, 2.5, R37 ;  /* 0x40200000021f7823 */ /* 0x040fe20000000025 */
[----:B------:R-:W-:Y:S01]  /*0ec0*/  FFMA R27, R2, 1.5, R35 ;  /* 0x3fc00000021b7823 */ /* 0x000fe20000000023 */
[----:B------:R-:W-:Y:S01]  /*0ed0*/  FADD R2, R32, R32 ;  /* 0x0000002020027221 */ /* 0x000fe20000000000 */
[----:B------:R-:W-:Y:S01]  /*0ee0*/  FFMA R35, R43, -1.5, R46 ;  /* 0xbfc000002b237823 */ /* 0x000fe2000000002e */
[--C-:B------:R-:W-:Y:S01]  /*0ef0*/  FADD R47, R40, -R43.reuse ;  /* 0x8000002b282f7221 */ /* 0x100fe20000000000 */
[----:B------:R-:W-:Y:S01]  /*0f00*/  FADD R57, R39, R43 ;  /* 0x0000002b27397221 */ /* 0x000fe20000000000 */
[----:B------:R-:W-:Y:S01]  /*0f10*/  FADD R37, R46, -R33 ;  /* 0x800000212e257221 */ /* 0x000fe20000000000 */
[----:B------:R-:W-:Y:S01]  /*0f20*/  FADD R33, R33, R36 ;  /* 0x0000002421217221 */ /* 0x000fe20000000000 */
[C---:B------:R-:W-:Y:S01]  /*0f30*/  FADD R46, -R2.reuse, R35 ;  /* 0x00000023022e7221 */ /* 0x040fe20000000100 */
[C---:B------:R-:W-:Y:S01]  /*0f40*/  FADD R35, R2.reuse, R61 ;  /* 0x0000003d02237221 */ /* 0x040fe20000000000 */
[----:B------:R-:W-:Y:S01]  /*0f50*/  FADD R50, R47, R2 ;  /* 0x000000022f327221 */ /* 0x000fe20000000000 */
[----:B------:R-:W-:Y:S01]  /*0f60*/  FADD R36, -R2, R57 ;  /* 0x0000003902247221 */ /* 0x000fe20000000100 */
[--C-:B------:R-:W-:Y:S01]  /*0f70*/  FADD R2, RZ, R0.reuse ;  /* 0x00000000ff027221 */ /* 0x100fe20000000000 */
[--C-:B------:R-:W-:Y:S01]  /*0f80*/  FADD R48, RZ, -R0.reuse ;  /* 0x80000000ff307221 */ /* 0x100fe20000000000 */
[----:B------:R-:W-:Y:S01]  /*0f90*/  FADD R47, R0, R0 ;  /* 0x00000000002f7221 */ /* 0x000fe20000000000 */
[C---:B------:R-:W-:Y:S01]  /*0fa0*/  FMUL R0, R45.reuse, -2 ;  /* 0xc00000002d007820 */ /* 0x040fe20000400000 */
[C---:B------:R-:W-:Y:S01]  /*0fb0*/  FFMA R57, R45.reuse, -1.5, R2 ;  /* 0xbfc000002d397823 */ /* 0x040fe20000000002 */
[----:B------:R-:W-:Y:S01]  /*0fc0*/  FFMA R2, R45, 1.5, R48 ;  /* 0x3fc000002d027823 */ /* 0x000fe20000000030 */
[----:B------:R-:W-:Y:S01]  /*0fd0*/  FADD R45, RZ, -R47 ;  /* 0x8000002fff2d7221 */ /* 0x000fe20000000000 */
[----:B------:R-:W-:-:S03]  /*0fe0*/  FMUL R47, R43, -2 ;  /* 0xc00000002b2f7820 */ /* 0x000fc60000400000 */
[C---:B------:R-:W-:Y:S01]  /*0ff0*/  FFMA R45, R0.reuse, -1.5, R45 ;  /* 0xbfc00000002d7823 */ /* 0x040fe2000000002d */
[----:B------:R-:W-:Y:S01]  /*1000*/  FADD R48, R47, R47 ;  /* 0x0000002f2f307221 */ /* 0x000fe20000000000 */
[----:B------:R-:W-:-:S03]  /*1010*/  FADD R58, R0, R0 ;  /* 0x00000000003a7221 */ /* 0x000fc60000000000 */
[----:B------:R-:W-:Y:S01]  /*1020*/  FADD R48, R45, -R48 ;  /* 0x800000302d307221 */ /* 0x000fe20000000000 */
[----:B------:R-:W-:Y:S01]  /*1030*/  FADD R45, R43, R43 ;  /* 0x0000002b2b2d7221 */ /* 0x000fe20000000000 */
[----:B------:R-:W-:Y:S01]  /*1040*/  FADD R58, RZ, -R58 ;  /* 0x8000003aff3a7221 */ /* 0x000fe20000000000 */
[----:B------:R-:W-:Y:S02]  /*1050*/  FFMA R61, R0, 0.5, RZ ;  /* 0x3f000000003d7823 */ /* 0x000fe400000000ff */
[----:B------:R-:W-:Y:S01]  /*1060*/  FADD R43, R45, R2 ;  /* 0x000000022d2b7221 */ /* 0x000fe20000000000 */
[----:B------:R-:W-:Y:S01]  /*1070*/  FADD R57, R57, -R45 ;  /* 0x8000002d39397221 */ /* 0x000fe20000000000 */
[----:B------:R-:W-:Y:S01]  /*1080*/  FADD R0, R45, R58 ;  /* 0x0000003a2d007221 */ /* 0x000fe20000000000 */
[C---:B------:R-:W-:Y:S01]  /*1090*/  FFMA R58, R32.reuse, 2.5, R33 ;  /* 0x40200000203a7823 */ /* 0x040fe20000000021 */
[C---:B------:R-:W-:Y:S01]  /*10a0*/  FFMA R2, R32.reuse, -1.5, R43 ;  /* 0xbfc0000020027823 */ /* 0x040fe2000000002b */
[C---:B------:R-:W-:Y:S01]  /*10b0*/  FFMA R37, R32.reuse, -2.5, R37 ;  /* 0xc020000020257823 */ /* 0x040fe20000000025 */
[C---:B------:R-:W-:Y:S01]  /*10c0*/  FFMA R33, R32.reuse, 1.5, R57 ;  /* 0x3fc0000020217823 */ /* 0x040fe20000000039 */
[----:B------:R-:W-:Y:S01]  /*10d0*/  FMUL R43, R32, -2 ;  /* 0xc0000000202b7820 */ /* 0x000fe20000400000 */
[--C-:B------:R-:W-:Y:S01]  /*10e0*/  FFMA R32, R47, -2.5, R40.reuse ;  /* 0xc02000002f207823 */ /* 0x100fe20000000028 */
[----:B------:R-:W-:Y:S01]  /*10f0*/  FADD R45, R45, R61 ;  /* 0x0000003d2d2d7221 */ /* 0x000fe20000000000 */
[C---:B------:R-:W-:Y:S01]  /*1100*/  FFMA R39, R47.reuse, 0.5, R39 ;  /* 0x3f0000002f277823 */ /* 0x040fe20000000027 */
[----:B------:R-:W-:Y:S01]  /*1110*/  FFMA R61, R47, -1.5, R40 ;  /* 0xbfc000002f3d7823 */ /* 0x000fe20000000028 */
[C---:B------:R-:W-:Y:S01]  /*1120*/  FFMA R40, R43.reuse, 0.5, R32 ;  /* 0x3f0000002b287823 */ /* 0x040fe20000000020 */
[C---:B------:R-:W-:Y:S01]  /*1130*/  FFMA R32, R43.reuse, -0.5, R45 ;  /* 0xbf0000002b207823 */ /* 0x040fe2000000002d */
[C---:B------:R-:W-:Y:S01]  /*1140*/  FFMA R39, R43.reuse, 2.5, R39 ;  /* 0x402000002b277823 */ /* 0x040fe20000000027 */
[C---:B------:R-:W-:Y:S01]  /*1150*/  FFMA R48, R43.reuse, 1.5, R48 ;  /* 0x3fc000002b307823 */ /* 0x040fe20000000030 */
[----:B------:R-:W-:-:S04]  /*1160*/  FADD R43, R43, R43 ;  /* 0x0000002b2b2b7221 */ /* 0x000fc80000000000 */
[----:B------:R-:W-:Y:S01]  /*1170*/  FADD R0, R0, R43 ;  /* 0x0000002b00007221 */ /* 0x000fe20000000000 */
[----:B------:R-:W-:Y:S01]  /*1180*/  FADD R61, -R43, R61 ;  /* 0x0000003d2b3d7221 */ /* 0x000fe20000000100 */
[C---:B------:R-:W-:Y:S01]  /*1190*/  FMUL R43, R29.reuse, -1.5 ;  /* 0xbfc000001d2b7820 */ /* 0x040fe20000400000 */
[--C-:B------:R-:W-:Y:S01]  /*11a0*/  FADD R47, R50, R29.reuse ;  /* 0x0000001d322f7221 */ /* 0x100fe20000000000 */
[----:B------:R-:W-:Y:S01]  /*11b0*/  FFMA R45, R29, 1.5, R46 ;  /* 0x3fc000001d2d7823 */ /* 0x000fe2000000002e */
[----:B------:R-:W-:Y:S01]  /*11c0*/  FADD R50, R33, R29 ;  /* 0x0000001d21327221 */ /* 0x000fe20000000000 */
[----:B------:R-:W-:Y:S01]  /*11d0*/  FFMA R51, R43, 1.5, R51 ;  /* 0x3fc000002b337823 */ /* 0x000fe20000000033 */
[--C-:B------:R-:W-:Y:S01]  /*11e0*/  FADD R43, R29, R29.reuse ;  /* 0x0000001d1d2b7221 */ /* 0x100fe20000000000 */
[--C-:B------:R-:W-:Y:S01]  /*11f0*/  FADD R58, R58, R29.reuse ;  /* 0x0000001d3a3a7221 */ /* 0x100fe20000000000 */
[----:B------:R-:W-:Y:S01]  /*1200*/  FADD R46, R37, -R29 ;  /* 0x8000001d252e7221 */ /* 0x000fe20000000000 */
[C---:B------:R-:W-:Y:S01]  /*1210*/  FFMA R35, R29.reuse, -1.5, R35 ;  /* 0xbfc000001d237823 */ /* 0x040fe20000000023 */
[--C-:B------:R-:W-:Y:S01]  /*1220*/  FADD R36, R36, -R29.reuse ;  /* 0x8000001d24247221 */ /* 0x100fe20000000000 */
[----:B------:R-:W-:Y:S01]  /*1230*/  FADD R2, R2, -R29 ;  /* 0x8000001d02027221 */ /* 0x000fe20000000000 */
[C---:B------:R-:W-:Y:S01]  /*1240*/  FFMA R30, R29.reuse, -1.5, R30 ;  /* 0xbfc000001d1e7823 */ /* 0x040fe2000000001e */
[C---:B------:R-:W-:Y:S01]  /*1250*/  FFMA R31, R29.reuse, -1.5, R31 ;  /* 0xbfc000001d1f7823 */ /* 0x040fe2000000001f */
[C---:B------:R-:W-:Y:S01]  /*1260*/  FFMA R54, R29.reuse, -1.5, R54 ;  /* 0xbfc000001d367823 */ /* 0x040fe20000000036 */
[C---:B------:R-:W-:Y:S01]  /*1270*/  FFMA R56, R29.reuse, -1.5, R56 ;  /* 0xbfc000001d387823 */ /* 0x040fe20000000038 */
[C---:B------:R-:W-:Y:S01]  /*1280*/  FFMA R27, R29.reuse, -1.5, R27 ;  /* 0xbfc000001d1b7823 */ /* 0x040fe2000000001b */
[C---:B------:R-:W-:Y:S01]  /*1290*/  FMUL R33, R29.reuse, -2 ;  /* 0xc00000001d217820 */ /* 0x040fe20000400000 */
[----:B------:R-:W-:-:S03]  /*12a0*/  FMUL R29, R29, 0.5 ;  /* 0x3f0000001d1d7820 */ /* 0x000fc60000400000 */
[----:B------:R-:W-:Y:S01]  /*12b0*/  FFMA R61, R33, 1.5, R61 ;  /* 0x3fc00000213d7823 */ /* 0x000fe2000000003d */
[----:B------:R-:W-:Y:S01]  /*12c0*/  FADD R49, R49, R29 ;  /* 0x0000001d31317221 */ /* 0x000fe20000000000 */
[C---:B------:R-:W-:Y:S01]  /*12d0*/  FADD R42, R29.reuse, R42 ;  /* 0x0000002a1d2a7221 */ /* 0x040fe20000000000 */
[C---:B------:R-:W-:Y:S01]  /*12e0*/  FADD R41, R29.reuse, R41 ;  /* 0x000000291d297221 */ /* 0x040fe20000000000 */
[C---:B------:R-:W-:Y:S01]  /*12f0*/  FADD R44, R29.reuse, R44 ;  /* 0x0000002c1d2c7221 */ /* 0x040fe20000000000 */
[C---:B------:R-:W-:Y:S01]  /*1300*/  FFMA R55, R29.reuse, 1.5, R55 ;  /* 0x3fc000001d377823 */ /* 0x040fe20000000037 */
[----:B------:R-:W-:Y:S01]  /*1310*/  FADD R52, R29, R52 ;  /* 0x000000341d347221 */ /* 0x000fe20000000000 */
[----:B------:R-:W-:-:S04]  /*1320*/  FADD R29, R26, R26 ;  /* 0x0000001a1a1d7221 */ /* 0x000fc80000000000 */
[----:B------:R-:W-:Y:S01]  /*1330*/  FADD R61, R61, -R29 ;  /* 0x8000001d3d3d7221 */ /* 0x000fe20000000000 */
[----:B------:R-:W-:-:S04]  /*1340*/  FADD R29, R53, R53 ;  /* 0x00000035351d7221 */ /* 0x000fc80000000000 */
[----:B------:R-:W-:Y:S01]  /*1350*/  FADD R29, R27, -R29 ;  /* 0x8000001d1b1d7221 */ /* 0x000fe20000000000 */
[----:B------:R-:W-:-:S04]  /*1360*/  FMUL R27, R28, -2 ;  /* 0xc00000001c1b7820 */ /* 0x000fc80000400000 */
[----:B------:R-:W-:-:S04]  /*1370*/  FADD R33, R27, R27 ;  /* 0x0000001b1b217221 */ /* 0x000fc80000000000 */
[----:B------:R-:W-:Y:S01]  /*1380*/  FADD R56, R56, -R33 ;  /* 0x8000002138387221 */ /* 0x000fe20000000000 */
[----:B------:R-:W-:Y:S01]  /*1390*/  FMUL R33, R28, 0.5 ;  /* 0x3f0000001c217820 */ /* 0x000fe20000400000 */
[C---:B------:R-:W-:Y:S01]  /*13a0*/  FFMA R54, R27.reuse, 0.5, R54 ;  /* 0x3f0000001b367823 */ /* 0x040fe20000000036 */
[----:B------:R-:W-:Y:S02]  /*13b0*/  FFMA R29, R27, -1.5, R29 ;  /* 0xbfc000001b1d7823 */ /* 0x000fe4000000001d */
[----:B------:R-:W-:Y:S01]  /*13c0*/  FADD R27, R33, R33 ;  /* 0x00000021211b7221 */ /* 0x000fe20000000000 */
[----:B------:R-:W-:Y:S01]  /*13d0*/  FADD R48, R48, -R43 ;  /* 0x8000002b30307221 */ /* 0x000fe20000000000 */
[----:B------:R-:W-:Y:S01]  /*13e0*/  FFMA R2, R53, 0.5, R2 ;  /* 0x3f00000035027823 */ /* 0x000fe20000000002 */
[----:B------:R-:W-:Y:S01]  /*13f0*/  FADD R49, R49, -R53 ;  /* 0x8000003531317221 */ /* 0x000fe20000000000 */
[----:B------:R-:W-:Y:S01]  /*1400*/  FADD R36, R36, -R27 ;  /* 0x8000001b24247221 */ /* 0x000fe20000000000 */
[C-C-:B------:R-:W-:Y:S01]  /*1410*/  FFMA R27, R53.reuse, -2.5, R50.reuse ;  /* 0xc0200000351b7823 */ /* 0x140fe20000000032 */
[----:B------:R-:W-:Y:S01]  /*1420*/  FFMA R57, R53, -1.5, R50 ;  /* 0xbfc0000035397823 */ /* 0x000fe20000000032 */
[----:B------:R-:W-:Y:S01]  /*1430*/  FADD R53, R48, -R53 ;  /* 0x8000003530357221 */ /* 0x000fe20000000000 */
[----:B------:R-:W-:Y:S01]  /*1440*/  FADD R48, R35, -R26 ;  /* 0x8000001a23307221 */ /* 0x000fe20000000000 */
[----:B------:R-:W-:Y:S01]  /*1450*/  FADD R32, -R43, R32 ;  /* 0x000000202b207221 */ /* 0x000fe20000000100 */
[C---:B------:R-:W-:Y:S01]  /*1460*/  FADD R35, -R33.reuse, R46 ;  /* 0x0000002e21237221 */ /* 0x040fe20000000100 */
[C---:B------:R-:W-:Y:S01]  /*1470*/  FFMA R37, R33.reuse, 0.5, R38 ;  /* 0x3f00000021257823 */ /* 0x040fe20000000026 */
[----:B------:R-:W-:Y:S01]  /*1480*/  FADD R38, R33, R48 ;  /* 0x0000003021267221 */ /* 0x000fe20000000000 */
[----:B------:R-:W-:Y:S01]  /*1490*/  FMUL R46, R28, -2.5 ;  /* 0xc02000001c2e7820 */ /* 0x000fe20000400000 */
[C---:B------:R-:W-:Y:S01]  /*14a0*/  FADD R40, -R43.reuse, R40 ;  /* 0x000000282b287221 */ /* 0x040fe20000000100 */
[C---:B------:R-:W-:Y:S01]  /*14b0*/  FADD R39, -R43.reuse, R39 ;  /* 0x000000272b277221 */ /* 0x040fe20000000100 */
[----:B------:R-:W-:Y:S01]  /*14c0*/  FADD R0, -R43, R0 ;  /* 0x000000002b007221 */ /* 0x000fe20000000100 */
[----:B------:R-:W-:Y:S01]  /*14d0*/  FMUL R48, R25, -2.5 ;  /* 0xc020000019307820 */ /* 0x000fe20000400000 */
[C---:B------:R-:W-:Y:S01]  /*14e0*/  FADD R34, R33.reuse, R34 ;  /* 0x0000002221227221 */ /* 0x040fe20000000000 */
[C---:B------:R-:W-:Y:S01]  /*14f0*/  FADD R43, -R33.reuse, R32 ;  /* 0x00000020212b7221 */ /* 0x040fe20000000100 */
[C---:B------:R-:W-:Y:S01]  /*1500*/  FADD R44, -R33.reuse, R44 ;  /* 0x0000002c212c7221 */ /* 0x040fe20000000100 */
[----:B------:R-:W-:Y:S01]  /*1510*/  FFMA R33, R33, -1.5, R2 ;  /* 0xbfc0000021217823 */ /* 0x000fe20000000002 */
[----:B------:R-:W-:Y:S01]  /*1520*/  FADD R45, R45, R26 ;  /* 0x0000001a2d2d7221 */ /* 0x000fe20000000000 */
[----:B------:R-:W-:Y:S01]  /*1530*/  FFMA R55, R26, 0.5, R55 ;  /* 0x3f0000001a377823 */ /* 0x000fe20000000037 */
[----:B------:R-:W-:Y:S01]  /*1540*/  FADD R32, R28, R28 ;  /* 0x0000001c1c207221 */ /* 0x000fe20000000000 */
[----:B------:R-:W-:Y:S01]  /*1550*/  FFMA R2, R46, -1.5, R27 ;  /* 0xbfc000002e027823 */ /* 0x000fe2000000001b */
[----:B------:R-:W-:Y:S01]  /*1560*/  FFMA R26, R26, -1.5, R51 ;  /* 0xbfc000001a1a7823 */ /* 0x000fe20000000033 */
[----:B------:R-:W-:Y:S01]  /*1570*/  FADD R27, R48, R48 ;  /* 0x00000030301b7221 */ /* 0x000fe20000000000 */
[C---:B------:R-:W-:Y:S01]  /*1580*/  FADD R51, R32.reuse, R0 ;  /* 0x0000000020337221 */ /* 0x040fe20000000000 */
[----:B------:R-:W-:Y:S01]  /*1590*/  FADD R52, R32, R52 ;  /* 0x0000003420347221 */ /* 0x000fe20000000000 */
[----:B------:R-:W-:Y:S01]  /*15a0*/  FADD R30, R30, -R32 ;  /* 0x800000201e1e7221 */ /* 0x000fe20000000000 */
[C---:B------:R-:W-:Y:S01]  /*15b0*/  FADD R31, R32.reuse, R31 ;  /* 0x0000001f201f7221 */ /* 0x040fe20000000000 */
[----:B------:R-:W-:Y:S01]  /*15c0*/  FADD R32, -R32, R26 ;  /* 0x0000001a20207221 */ /* 0x000fe20000000100 */
[----:B------:R-:W-:Y:S01]  /*15d0*/  FADD R2, R2, -R27 ;  /* 0x8000001b02027221 */ /* 0x000fe20000000000 */
[C---:B------:R-:W-:Y:S01]  /*15e0*/  FFMA R26, R28.reuse, -2.5, R60 ;  /* 0xc02000001c1a7823 */ /* 0x040fe2000000003c */
[C---:B------:R-:W-:Y:S01]  /*15f0*/  FFMA R0, R28.reuse, 2.5, R58 ;  /* 0x402000001c007823 */ /* 0x040fe2000000003a */
[----:B------:R-:W-:Y:S01]  /*1600*/  FFMA R27, R28, -2.5, R45 ;  /* 0xc02000001c1b7823 */ /* 0x000fe2000000002d */
[----:B------:R-:W-:Y:S01]  /*1610*/  FADD R50, R55, -R28 ;  /* 0x8000001c37327221 */ /* 0x000fe20000000000 */
[C---:B------:R-:W-:Y:S01]  /*1620*/  FFMA R26, R48.reuse, -2.5, R26 ;  /* 0xc0200000301a7823 */ /* 0x040fe2000000001a */
[C---:B------:R-:W-:Y:S01]  /*1630*/  FFMA R0, R48.reuse, 0.5, R0 ;  /* 0x3f00000030007823 */ /* 0x040fe20000000000 */
[----:B------:R-:W-:Y:S01]  /*1640*/  FFMA R27, R48, -1.5, R27 ;  /* 0xbfc00000301b7823 */ /* 0x000fe2000000001b */
[C---:B------:R-:W-:Y:S01]  /*1650*/  FFMA R60, R28.reuse, -1.5, R60 ;  /* 0xbfc000001c3c7823 */ /* 0x040fe2000000003c */
[----:B------:R-:W-:Y:S01]  /*1660*/  FFMA R58, R28, 1.5, R58 ;  /* 0x3fc000001c3a7823 */ /* 0x000fe2000000003a */
[--C-:B------:R-:W-:Y:S01]  /*1670*/  FADD R40, R40, -R28.reuse ;  /* 0x8000001c28287221 */ /* 0x100fe20000000000 */
[--C-:B------:R-:W-:Y:S01]  /*1680*/  FADD R39, R39, R28.reuse ;  /* 0x0000001c27277221 */ /* 0x100fe20000000000 */
[--C-:B------:R-:W-:Y:S01]  /*1690*/  FADD R42, R42, -R28.reuse ;  /* 0x8000001c2a2a7221 */ /* 0x100fe20000000000 */
[--C-:B------:R-:W-:Y:S01]  /*16a0*/  FADD R41, R41, R28.reuse ;  /* 0x0000001c29297221 */ /* 0x100fe20000000000 */
[C---:B------:R-:W-:Y:S01]  /*16b0*/  FFMA R49, R28.reuse, 1.5, R49 ;  /* 0x3fc000001c317823 */ /* 0x040fe20000000031 */
[----:B------:R-:W-:Y:S01]  /*16c0*/  FADD R48, R61, -R28 ;  /* 0x8000001c3d307221 */ /* 0x000fe20000000000 */
[C---:B------:R-:W-:Y:S01]  /*16d0*/  FFMA R53, R28.reuse, 1.5, R53 ;  /* 0x3fc000001c357823 */ /* 0x040fe20000000035 */
[C---:B------:R-:W-:Y:S01]  /*16e0*/  FMUL R55, R28.reuse, -1.5 ;  /* 0xbfc000001c377820 */ /* 0x040fe20000400000 */
[----:B------:R-:W-:Y:S01]  /*16f0*/  FFMA R28, R28, -1.5, R45 ;  /* 0xbfc000001c1c7823 */ /* 0x000fe2000000002d */
[C---:B------:R-:W-:Y:S01]  /*1700*/  FADD R45, R46.reuse, R46 ;  /* 0x0000002e2e2d7221 */ /* 0x040fe20000000000 */
[----:B------:R-:W-:Y:S01]  /*1710*/  FFMA R46, R46, 0.5, R59 ;  /* 0x3f0000002e2e7823 */ /* 0x000fe2000000003b */
[C---:B------:R-:W-:Y:S01]  /*1720*/  FADD R61, R55.reuse, R55 ;  /* 0x00000037373d7221 */ /* 0x040fe20000000000 */
[C---:B------:R-:W-:Y:S01]  /*1730*/  FFMA R57, R55.reuse, -1.5, R57 ;  /* 0xbfc0000037397823 */ /* 0x040fe20000000039 */
[----:B------:R-:W-:Y:S01]  /*1740*/  FFMA R59, R55, 0.5, R59 ;  /* 0x3f000000373b7823 */ /* 0x000fe2000000003b */
[----:B------:R-:W-:Y:S01]  /*1750*/  FMUL R55, R25, -2 ;  /* 0xc000000019377820 */ /* 0x000fe20000400000 */
[C---:B------:R-:W-:Y:S01]  /*1760*/  FADD R45, R47.reuse, -R45 ;  /* 0x8000002d2f2d7221 */ /* 0x040fe20000000000 */
[----:B------:R-:W-:-:S02]  /*1770*/  FADD R47, R47, -R61 ;  /* 0x8000003d2f2f7221 */ /* 0x000fc40000000000 */
[C---:B------:R-:W-:Y:S01]  /*1780*/  FADD R61, R55.reuse, R55 ;  /* 0x00000037373d7221 */ /* 0x040fe20000000000 */
[C---:B------:R-:W-:Y:S01]  /*1790*/  FFMA R30, R55.reuse, -2.5, R30 ;  /* 0xc0200000371e7823 */ /* 0x040fe2000000001e */
[C---:B------:R-:W-:Y:S01]  /*17a0*/  FFMA R31, R55.reuse, 0.5, R31 ;  /* 0x3f000000371f7823 */ /* 0x040fe2000000001f */
[----:B------:R-:W-:Y:S01]  /*17b0*/  FFMA R32, R55, -1.5, R32 ;  /* 0xbfc0000037207823 */ /* 0x000fe20000000020 */
[----:B------:R-:W-:Y:S01]  /*17c0*/  FMUL R55, R25, 0.5 ;  /* 0x3f00000019377820 */ /* 0x000fe20000400000 */
[----:B------:R-:W-:-:S03]  /*17d0*/  FADD R29, R29, -R61 ;  /* 0x8000003d1d1d7221 */ /* 0x000fc60000000000 */
[C---:B------:R-:W-:Y:S01]  /*17e0*/  FADD R61, R55.reuse, R55 ;  /* 0x00000037373d7221 */ /* 0x040fe20000000000 */
[C---:B------:R-:W-:Y:S01]  /*17f0*/  FFMA R34, R55.reuse, -2.5, R34 ;  /* 0xc020000037227823 */ /* 0x040fe20000000022 */
[C---:B------:R-:W-:Y:S01]  /*1800*/  FFMA R35, R55.reuse, 0.5, R35 ;  /* 0x3f00000037237823 */ /* 0x040fe20000000023 */
[C---:B------:R-:W-:Y:S01]  /*1810*/  FADD R36, -R55.reuse, R36 ;  /* 0x0000002437247221 */ /* 0x040fe20000000100 */
[C---:B------:R-:W-:Y:S01]  /*1820*/  FADD R37, -R55.reuse, R37 ;  /* 0x0000002537257221 */ /* 0x040fe20000000100 */
[C---:B------:R-:W-:Y:S01]  /*1830*/  FFMA R38, R55.reuse, -1.5, R38 ;  /* 0xbfc0000037267823 */ /* 0x040fe20000000026 */
[C---:B------:R-:W-:Y:S01]  /*1840*/  FADD R39, -R55.reuse, R39 ;  /* 0x0000002737277221 */ /* 0x040fe20000000100 */
[----:B------:R-:W-:Y:S01]  /*1850*/  FADD R41, -R55, R41 ;  /* 0x0000002937297221 */ /* 0x000fe20000000100 */
[C---:B------:R-:W-:Y:S01]  /*1860*/  FMUL R55, R25.reuse, -1.5 ;  /* 0xbfc0000019377820 */ /* 0x040fe20000400000 */
[C---:B------:R-:W-:Y:S01]  /*1870*/  FFMA R40, R25.reuse, 2.5, R40 ;  /* 0x4020000019287823 */ /* 0x040fe20000000028 */
[----:B------:R-:W-:Y:S01]  /*1880*/  FFMA R42, R25, 2.5, R42 ;  /* 0x40200000192a7823 */ /* 0x000fe2000000002a */
[--C-:B------:R-:W-:Y:S01]  /*1890*/  FADD R43, R43, R25.reuse ;  /* 0x000000192b2b7221 */ /* 0x100fe20000000000 */
[----:B------:R-:W-:Y:S01]  /*18a0*/  FADD R44, R44, R25 ;  /* 0x000000192c2c7221 */ /* 0x000fe20000000000 */
[C---:B------:R-:W-:Y:S01]  /*18b0*/  FFMA R45, R25.reuse, 2.5, R45 ;  /* 0x40200000192d7823 */ /* 0x040fe2000000002d */
[C---:B------:R-:W-:Y:S01]  /*18c0*/  FFMA R46, R25.reuse, 2.5, R46 ;  /* 0x40200000192e7823 */ /* 0x040fe2000000002e */
[C---:B------:R-:W-:Y:S01]  /*18d0*/  FFMA R47, R25.reuse, 1.5, R47 ;  /* 0x3fc00000192f7823 */ /* 0x040fe2000000002f */
[C---:B------:R-:W-:Y:S01]  /*18e0*/  FFMA R49, R25.reuse, 2, R49 ;  /* 0x4000000019317823 */ /* 0x040fe20000000031 */
[C---:B------:R-:W-:Y:S01]  /*18f0*/  FFMA R48, R25.reuse, 1.5, R48 ;  /* 0x3fc0000019307823 */ /* 0x040fe20000000030 */
[----:B------:R-:W-:Y:S01]  /*1900*/  FFMA R50, R25, 1.5, R50 ;  /* 0x3fc0000019327823 */ /* 0x000fe20000000032 */
[--C-:B------:R-:W-:Y:S01]  /*1910*/  FADD R51, R51, R25.reuse ;  /* 0x0000001933337221 */ /* 0x100fe20000000000 */
[----:B------:R-:W-:Y:S01]  /*1920*/  FADD R52, R52, R25 ;  /* 0x0000001934347221 */ /* 0x000fe20000000000 */
[C---:B------:R-:W-:Y:S01]  /*1930*/  FFMA R53, R25.reuse, 2, R53 ;  /* 0x4000000019357823 */ /* 0x040fe20000000035 */
[C---:B------:R-:W-:Y:S01]  /*1940*/  FFMA R54, R25.reuse, 2, R54 ;  /* 0x4000000019367823 */ /* 0x040fe20000000036 */
[C---:B------:R-:W-:Y:S01]  /*1950*/  FFMA R56, R25.reuse, 2, R56 ;  /* 0x4000000019387823 */ /* 0x040fe20000000038 */
[----:B------:R-:W-:Y:S01]  /*1960*/  FFMA R25, R25, 1.5, R59 ;  /* 0x3fc0000019197823 */ /* 0x000fe2000000003b */
[C---:B------:R-:W-:Y:S01]  /*1970*/  FADD R59, R55.reuse, R55 ;  /* 0x00000037373b7221 */ /* 0x040fe20000000000 */
[C---:B------:R-:W-:Y:S01]  /*1980*/  FFMA R58, R55.reuse, 0.5, R58 ;  /* 0x3f000000373a7823 */ /* 0x040fe2000000003a */
[----:B------:R-:W-:-:S02]  /*1990*/  FFMA R28, R55, -1.5, R28 ;  /* 0xbfc00000371c7823 */ /* 0x000fc4000000001c */
[----:B------:R-:W-:Y:S01]  /*19a0*/  FADD R57, R57, -R59 ;  /* 0x8000003b39397221 */ /* 0x000fe20000000000 */
[----:B------:R-:W-:Y:S01]  /*19b0*/  FFMA R59, R55, -2.5, R60 ;  /* 0xc0200000373b7823 */ /* 0x000fe2000000003c */
[----:B------:R-:W-:-:S04]  /*19c0*/  FMUL R55, R12, -2 ;  /* 0xc00000000c377820 */ /* 0x000fc80000400000 */
[C---:B------:R-:W-:Y:S01]  /*19d0*/  FFMA R30, R55.reuse, 0.5, R30 ;  /* 0x3f000000371e7823 */ /* 0x040fe2000000001e */
[C---:B------:R-:W-:Y:S01]  /*19e0*/  FFMA R31, R55.reuse, 2.5, R31 ;  /* 0x40200000371f7823 */ /* 0x040fe2000000001f */
[C---:B------:R-:W-:Y:S01]  /*19f0*/  FFMA R54, R55.reuse, -0.5, R54 ;  /* 0xbf00000037367823 */ /* 0x040fe20000000036 */
[C---:B------:R-:W-:Y:S01]  /*1a00*/  FFMA R29, R55.reuse, 1.5, R29 ;  /* 0x3fc00000371d7823 */ /* 0x040fe2000000001d */
[----:B------:R-:W-:-:S04]  /*1a10*/  FADD R55, R55, R55 ;  /* 0x0000003737377221 */ /* 0x000fc80000000000 */
[----:B------:R-:W-:Y:S01]  /*1a20*/  FADD R56, R56, R55 ;  /* 0x0000003738387221 */ /* 0x000fe20000000000 */
[----:B------:R-:W-:Y:S01]  /*1a30*/  FADD R32, -R55, R32 ;  /* 0x0000002037207221 */ /* 0x000fe20000000100 */
[----:B------:R-:W-:Y:S01]  /*1a40*/  FMUL R55, R12, -2.5 ;  /* 0xc02000000c377820 */ /* 0x000fe20000400000 */
[----:B------:R-:W-:-:S03]  /*1a50*/  FADD R33, R33, -R61 ;  /* 0x8000003d21217221 */ /* 0x000fc60000000000 */
[C---:B------:R-:W-:Y:S01]  /*1a60*/  FFMA R61, R55.reuse, 0.5, R26 ;  /* 0x3f000000373d7823 */ /* 0x040fe2000000001a */
[----:B------:R-:W-:-:S04]  /*1a70*/  FADD R26, R55, R55 ;  /* 0x00000037371a7221 */ /* 0x000fc80000000000 */
[----:B------:R-:W-:Y:S01]  /*1a80*/  FADD R45, R45, R26 ;  /* 0x0000001a2d2d7221 */ /* 0x000fe20000000000 */
[----:B------:R-:W-:Y:S01]  /*1a90*/  FADD R27, -R26, R27 ;  /* 0x0000001b1a1b7221 */ /* 0x000fe20000000100 */
[----:B------:R-:W-:Y:S01]  /*1aa0*/  FMUL R26, R12, 0.5 ;  /* 0x3f0000000c1a7820 */ /* 0x000fe20000400000 */
[C---:B------:R-:W-:Y:S01]  /*1ab0*/  FFMA R0, R55.reuse, 2.5, R0 ;  /* 0x4020000037007823 */ /* 0x040fe20000000000 */
[C---:B------:R-:W-:Y:S01]  /*1ac0*/  FFMA R46, R55.reuse, -0.5, R46 ;  /* 0xbf000000372e7823 */ /* 0x040fe2000000002e */
[----:B------:R-:W-:Y:S01]  /*1ad0*/  FFMA R2, R55, 1.5, R2 ;  /* 0x3fc0000037027823 */ /* 0x000fe20000000002 */
[C---:B------:R-:W-:Y:S01]  /*1ae0*/  FADD R55, R26.reuse, R26 ;  /* 0x0000001a1a377221 */ /* 0x040fe20000000000 */
[C---:B------:R-:W-:Y:S01]  /*1af0*/  FFMA R34, R26.reuse, 0.5, R34 ;  /* 0x3f0000001a227823 */ /* 0x040fe20000000022 */
[C---:B------:R-:W-:Y:S01]  /*1b00*/  FFMA R35, R26.reuse, 2.5, R35 ;  /* 0x402000001a237823 */ /* 0x040fe20000000023 */
[----:B------:R-:W-:Y:S01]  /*1b10*/  FFMA R37, R26, -0.5, R37 ;  /* 0xbf0000001a257823 */ /* 0x000fe20000000025 */
[----:B------:R-:W-:Y:S01]  /*1b20*/  FADD R36, R36, R55 ;  /* 0x0000003724247221 */ /* 0x000fe20000000000 */
[----:B------:R-:W-:Y:S01]  /*1b30*/  FADD R38, -R55, R38 ;  /* 0x0000002637267221 */ /* 0x000fe20000000100 */
[C---:B------:R-:W-:Y:S01]  /*1b40*/  FADD R55, -R26.reuse, R40 ;  /* 0x000000281a377221 */ /* 0x040fe20000000100 */
[C---:B------:R-:W-:Y:S01]  /*1b50*/  FADD R43, R26.reuse, R43 ;  /* 0x0000002b1a2b7221 */ /* 0x040fe20000000000 */
[C---:B------:R-:W-:Y:S01]  /*1b60*/  FADD R42, -R26.reuse, R42 ;  /* 0x0000002a1a2a7221 */ /* 0x040fe20000000100 */
[C---:B------:R-:W-:Y:S01]  /*1b70*/  FFMA R33, R26.reuse, 1.5, R33 ;  /* 0x3fc000001a217823 */ /* 0x040fe20000000021 */
[----:B------:R-:W-:Y:S01]  /*1b80*/  FADD R44, R26, R44 ;  /* 0x0000002c1a2c7221 */ /* 0x000fe20000000000 */
[C---:B------:R-:W-:Y:S01]  /*1b90*/  FADD R26, R12.reuse, R12 ;  /* 0x0000000c0c1a7221 */ /* 0x040fe20000000000 */
[C---:B------:R-:W-:Y:S01]  /*1ba0*/  FFMA R39, R12.reuse, -2.5, R39 ;  /* 0xc02000000c277823 */ /* 0x040fe20000000027 */
[C---:B------:R-:W-:Y:S01]  /*1bb0*/  FFMA R41, R12.reuse, -2.5, R41 ;  /* 0xc02000000c297823 */ /* 0x040fe20000000029 */
[C---:B------:R-:W-:Y:S01]  /*1bc0*/  FFMA R49, R12.reuse, -1.5, R49 ;  /* 0xbfc000000c317823 */ /* 0x040fe20000000031 */
[C---:B------:R-:W-:Y:S01]  /*1bd0*/  FFMA R53, R12.reuse, -1.5, R53 ;  /* 0xbfc000000c357823 */ /* 0x040fe20000000035 */
[----:B------:R-:W-:Y:S01]  /*1be0*/  FMUL R12, R12, -1.5 ;  /* 0xbfc000000c0c7820 */ /* 0x000fe20000400000 */
[----:B------:R-:W-:Y:S01]  /*1bf0*/  FADD R51, R51, -R26 ;  /* 0x8000001a33337221 */ /* 0x000fe20000000000 */
[C---:B------:R-:W-:Y:S01]  /*1c00*/  FADD R48, R26.reuse, R48 ;  /* 0x000000301a307221 */ /* 0x040fe20000000000 */
[C---:B------:R-:W-:Y:S01]  /*1c10*/  FADD R52, -R26.reuse, R52 ;  /* 0x000000341a347221 */ /* 0x040fe20000000100 */
[----:B------:R-:W-:Y:S01]  /*1c20*/  FADD R50, R26, R50 ;  /* 0x000000321a327221 */ /* 0x000fe20000000000 */
[C---:B------:R-:W-:Y:S01]  /*1c30*/  FFMA R59, R12.reuse, 0.5, R59 ;  /* 0x3f0000000c3b7823 */ /* 0x040fe2000000003b */
[C---:B------:R-:W-:Y:S01]  /*1c40*/  FFMA R58, R12.reuse, 2.5, R58 ;  /* 0x402000000c3a7823 */ /* 0x040fe2000000003a */
[C---:B------:R-:W-:Y:S01]  /*1c50*/  FADD R26, R12.reuse, R12 ;  /* 0x0000000c0c1a7221 */ /* 0x040fe20000000000 */
[C---:B------:R-:W-:Y:S01]  /*1c60*/  FFMA R57, R12.reuse, 1.5, R57 ;  /* 0x3fc000000c397823 */ /* 0x040fe20000000039 */
[----:B------:R-:W-:Y:S01]  /*1c70*/  FFMA R25, R12, -0.5, R25 ;  /* 0xbf0000000c197823 */ /* 0x000fe20000000019 */
[----:B------:R-:W-:-:S04]  /*1c80*/  FADD R12, R18, R18 ;  /* 0x00000012120c7221 */ /* 0x000fc80000000000 */
[C---:B------:R-:W-:Y:S01]  /*1c90*/  FADD R30, -R12.reuse, R30 ;  /* 0x0000001e0c1e7221 */ /* 0x040fe20000000100 */
[C---:B------:R-:W-:Y:S01]  /*1ca0*/  FADD R31, -R12.reuse, R31 ;  /* 0x0000001f0c1f7221 */ /* 0x040fe20000000100 */
[C---:B------:R-:W-:Y:S01]  /*1cb0*/  FADD R54, -R12.reuse, R54 ;  /* 0x000000360c367221 */ /* 0x040fe20000000100 */
[----:B------:R-:W-:Y:S01]  /*1cc0*/  FADD R56, -R12, R56 ;  /* 0x000000380c387221 */ /* 0x000fe20000000100 */
[----:B------:R-:W-:Y:S01]  /*1cd0*/  FADD R29, R29, -R12 ;  /* 0x8000000c1d1d7221 */ /* 0x000fe20000000000 */
[----:B------:R-:W-:Y:S01]  /*1ce0*/  FMUL R12, R18, -2 ;  /* 0xc0000000120c7820 */ /* 0x000fe20000400000 */
[----:B------:R-:W-:Y:S01]  /*1cf0*/  FADD R47, R47, R26 ;  /* 0x0000001a2f2f7221 */ /* 0x000fe20000000000 */
[----:B------:R-:W-:Y:S01]  /*1d00*/  FADD R28, -R26, R28 ;  /* 0x0000001c1a1c7221 */ /* 0x000fe20000000100 */
[----:B------:R-:W-:Y:S01]  /*1d10*/  FADD R26, R23, R23 ;  /* 0x00000017171a7221 */ /* 0x000fe20000000000 */
[----:B------:R-:W-:-:S04]  /*1d20*/  FFMA R12, R12, 1.5, R32 ;  /* 0x3fc000000c0c7823 */ /* 0x000fc80000000020 */
[----:B------:R-:W-:Y:S01]  /*1d30*/  FADD R12, R12, -R26 ;  /* 0x8000001a0c0c7221 */ /* 0x000fe20000000000 */
[C---:B------:R-:W-:Y:S01]  /*1d40*/  FMUL R26, R18.reuse, -2.5 ;  /* 0xc0200000121a7820 */ /* 0x040fe20000400000 */
[----:B------:R-:W-:-:S03]  /*1d50*/  FFMA R61, R18, -2.5, R61 ;  /* 0xc0200000123d7823 */ /* 0x000fc6000000003d */
[----:B------:R-:W-:Y:S01]  /*1d60*/  FFMA R26, R26, 1.5, R27 ;  /* 0x3fc000001a1a7823 */ /* 0x000fe2000000001b */
[C---:B------:R-:W-:Y:S01]  /*1d70*/  FFMA R27, R18.reuse, -2.5, R2 ;  /* 0xc0200000121b7823 */ /* 0x040fe20000000002 */
[C---:B------:R-:W-:Y:S01]  /*1d80*/  FMUL R2, R18.reuse, -1.5 ;  /* 0xbfc0000012027820 */ /* 0x040fe20000400000 */
[C---:B------:R-:W-:Y:S01]  /*1d90*/  FFMA R0, R18.reuse, -2.5, R0 ;  /* 0xc020000012007823 */ /* 0x040fe20000000000 */
[C---:B------:R-:W-:Y:S01]  /*1da0*/  FFMA R59, R18.reuse, -1.5, R59 ;  /* 0xbfc00000123b7823 */ /* 0x040fe2000000003b */
[C---:B------:R-:W-:Y:S01]  /*1db0*/  FFMA R58, R18.reuse, -1.5, R58 ;  /* 0xbfc00000123a7823 */ /* 0x040fe2000000003a */
[--C-:B------:R-:W-:Y:S01]  /*1dc0*/  FADD R39, R39, -R18.reuse ;  /* 0x8000001227277221 */ /* 0x100fe20000000000 */
[----:B------:R-:W-:Y:S01]  /*1dd0*/  FADD R41, R41, -R18 ;  /* 0x8000001229297221 */ /* 0x000fe20000000000 */
[C---:B------:R-:W-:Y:S01]  /*1de0*/  FFMA R45, R18.reuse, -2.5, R45 ;  /* 0xc0200000122d7823 */ /* 0x040fe2000000002d */
[----:B------:R-:W-:Y:S01]  /*1df0*/  FFMA R46, R18, -2.5, R46 ;  /* 0xc0200000122e7823 */ /* 0x000fe2000000002e */
[--C-:B------:R-:W-:Y:S01]  /*1e00*/  FADD R55, R55, -R18.reuse ;  /* 0x8000001237377221 */ /* 0x100fe20000000000 */
[--C-:B------:R-:W-:Y:S01]  /*1e10*/  FADD R43, R43, -R18.reuse ;  /* 0x800000122b2b7221 */ /* 0x100fe20000000000 */
[--C-:B------:R-:W-:Y:S01]  /*1e20*/  FADD R42, R42, -R18.reuse ;  /* 0x800000122a2a7221 */ /* 0x100fe20000000000 */
[--C-:B------:R-:W-:Y:S01]  /*1e30*/  FADD R44, R44, -R18.reuse ;  /* 0x800000122c2c7221 */ /* 0x100fe20000000000 */
[C---:B------:R-:W-:Y:S01]  /*1e40*/  FFMA R47, R18.reuse, -1.5, R47 ;  /* 0xbfc00000122f7823 */ /* 0x040fe2000000002f */
[C---:B------:R-:W-:Y:S01]  /*1e50*/  FFMA R25, R18.reuse, -1.5, R25 ;  /* 0xbfc0000012197823 */ /* 0x040fe20000000019 */
[--C-:B------:R-:W-:Y:S01]  /*1e60*/  FADD R49, R49, -R18.reuse ;  /* 0x8000001231317221 */ /* 0x100fe20000000000 */
[----:B------:R-:W-:Y:S01]  /*1e70*/  FADD R51, R51, -R18 ;  /* 0x8000001233337221 */ /* 0x000fe20000000000 */
[----:B------:R-:W-:Y:S01]  /*1e80*/  FFMA R48, R18, -1.5, R48 ;  /* 0xbfc0000012307823 */ /* 0x000fe20000000030 */
[----:B------:R-:W-:Y:S01]  /*1e90*/  FADD R52, R52, -R18 ;  /* 0x8000001234347221 */ /* 0x000fe20000000000 */
[C---:B------:R-:W-:Y:S01]  /*1ea0*/  FFMA R50, R18.reuse, -1.5, R50 ;  /* 0xbfc0000012327823 */ /* 0x040fe20000000032 */
[C---:B------:R-:W-:Y:S01]  /*1eb0*/  FFMA R57, R18.reuse, -1.5, R57 ;  /* 0xbfc0000012397823 */ /* 0x040fe20000000039 */
[----:B------:R-:W-:Y:S01]  /*1ec0*/  FADD R53, R53, -R18 ;  /* 0x8000001235357221 */ /* 0x000fe20000000000 */
[----:B------:R-:W-:Y:S01]  /*1ed0*/  FMUL R18, R18, 0.5 ;  /* 0x3f00000012127820 */ /* 0x000fe20000400000 */
[----:B------:R-:W-:Y:S01]  /*1ee0*/  FFMA R28, R2, 1.5, R28 ;  /* 0x3fc00000021c7823 */ /* 0x000fe2000000001c */
[----:B------:R-:W-:-:S02]  /*1ef0*/  FADD R2, R24, R24 ;  /* 0x0000001818027221 */ /* 0x000fc40000000000 */
[----:B------:R-:W-:Y:S01]  /*1f00*/  FADD R33, R33, R18 ;  /* 0x0000001221217221 */ /* 0x000fe20000000000 */
[C---:B------:R-:W-:Y:S01]  /*1f10*/  FADD R34, R18.reuse, R34 ;  /* 0x0000002212227221 */ /* 0x040fe20000000000 */
[C---:B------:R-:W-:Y:S01]  /*1f20*/  FADD R35, R18.reuse, R35 ;  /* 0x0000002312237221 */ /* 0x040fe20000000000 */
[C---:B------:R-:W-:Y:S01]  /*1f30*/  FADD R36, R18.reuse, R36 ;  /* 0x0000002412247221 */ /* 0x040fe20000000000 */
[C---:B------:R-:W-:Y:S01]  /*1f40*/  FADD R37, R18.reuse, R37 ;  /* 0x0000002512257221 */ /* 0x040fe20000000000 */
[----:B------:R-:W-:Y:S01]  /*1f50*/  FFMA R38, R18, 1.5, R38 ;  /* 0x3fc0000012267823 */ /* 0x000fe20000000026 */
[----:B------:R-:W-:Y:S01]  /*1f60*/  FADD R57, -R2, R57 ;  /* 0x0000003902397221 */ /* 0x000fe20000000100 */
[----:B------:R-:W-:Y:S01]  /*1f70*/  FADD R53, R53, R2 ;  /* 0x0000000235357221 */ /* 0x000fe20000000000 */
[C---:B------:R-:W-:Y:S01]  /*1f80*/  FFMA R27, R24.reuse, 0.5, R27 ;  /* 0x3f000000181b7823 */ /* 0x040fe2000000001b */
[C---:B------:R-:W-:Y:S01]  /*1f90*/  FFMA R2, R24.reuse, 2.5, R33 ;  /* 0x4020000018027823 */ /* 0x040fe20000000021 */
[C---:B------:R-:W-:Y:S01]  /*1fa0*/  FFMA R18, R24.reuse, -0.5, R49 ;  /* 0xbf00000018127823 */ /* 0x040fe20000000031 */
[----:B------:R-:W-:Y:S01]  /*1fb0*/  FFMA R29, R24, 1.5, R29 ;  /* 0x3fc00000181d7823 */ /* 0x000fe2000000001d */
[----:B------:R-:W-:Y:S01]  /*1fc0*/  FMUL R24, R11, 2.5 ;  /* 0x402000000b187820 */ /* 0x000fe20000400000 */
[C---:B------:R-:W-:Y:S01]  /*1fd0*/  FFMA R26, R23.reuse, -2.5, R26 ;  /* 0xc0200000171a7823 */ /* 0x040fe2000000001a */
[C---:B------:R-:W-:Y:S01]  /*1fe0*/  FFMA R38, R23.reuse, 0.5, R38 ;  /* 0x3f00000017267823 */ /* 0x040fe20000000026 */
[--C-:B------:R-:W-:Y:S01]  /*1ff0*/  FADD R48, R48, -R23.reuse ;  /* 0x8000001730307221 */ /* 0x100fe20000000000 */
[----:B------:R-:W-:Y:S01]  /*2000*/  FADD R50, R50, -R23 ;  /* 0x8000001732327221 */ /* 0x000fe20000000000 */
[----:B------:R-:W-:Y:S01]  /*2010*/  FFMA R28, R23, -1.5, R28 ;  /* 0xbfc00000171c7823 */ /* 0x000fe2000000001c */
[----:B------:R-:W-:-:S04]  /*2020*/  FADD R23, R24, R24 ;  /* 0x0000001818177221 */ /* 0x000fc80000000000 */
[----:B------:R-:W-:Y:S01]  /*2030*/  FADD R36, R36, -R23 ;  /* 0x8000001724247221 */ /* 0x000fe20000000000 */
[C---:B------:R-:W-:Y:S01]  /*2040*/  FMUL R23, R11.reuse, 0.5 ;  /* 0x3f0000000b177820 */ /* 0x040fe20000400000 */
[C---:B------:R-:W-:Y:S01]  /*2050*/  FADD R34, R24.reuse, R34 ;  /* 0x0000002218227221 */ /* 0x040fe20000000000 */
[C---:B------:R-:W-:Y:S01]  /*2060*/  FADD R35, -R24.reuse, R35 ;  /* 0x0000002318237221 */ /* 0x040fe20000000100 */
[C---:B------:R-:W-:Y:S01]  /*2070*/  FFMA R37, R24.reuse, 0.5, R37 ;  /* 0x3f00000018257823 */ /* 0x040fe20000000025 */
[C---:B------:R-:W-:Y:S01]  /*2080*/  FFMA R2, R24.reuse, -1.5, R2 ;  /* 0xbfc0000018027823 */ /* 0x040fe20000000002 */
[----:B------:R-:W-:Y:S01]  /*2090*/  FADD R38, R24, R38 ;  /* 0x0000002618267221 */ /* 0x000fe20000000000 */
[----:B------:R-:W-:Y:S01]  /*20a0*/  FMUL R33, R11, -0.5 ;  /* 0xbf0000000b217820 */ /* 0x000fe20000400000 */
[C---:B------:R-:W-:Y:S01]  /*20b0*/  FADD R24, R23.reuse, R23 ;  /* 0x0000001717187221 */ /* 0x040fe20000000000 */
[C---:B------:R-:W-:Y:S01]  /*20c0*/  FADD R61, R23.reuse, R61 ;  /* 0x0000003d173d7221 */ /* 0x040fe20000000000 */
[----:B------:R-:W-:Y:S01]  /*20d0*/  FADD R0, -R23, R0 ;  /* 0x0000000017007221 */ /* 0x000fe20000000100 */
[----:B------:R-:W-:Y:S01]  /*20e0*/  FADD R49, R33, R33 ;  /* 0x0000002121317221 */ /* 0x000fe20000000000 */
[----:B------:R-:W-:Y:S01]  /*20f0*/  FADD R45, R45, -R24 ;  /* 0x800000182d2d7221 */ /* 0x000fe20000000000 */
[C---:B------:R-:W-:Y:S01]  /*2100*/  FFMA R46, R23.reuse, 0.5, R46 ;  /* 0x3f000000172e7823 */ /* 0x040fe2000000002e */
[C---:B------:R-:W-:Y:S01]  /*2110*/  FADD R42, -R23.reuse, R42 ;  /* 0x0000002a172a7221 */ /* 0x040fe20000000100 */
[C---:B------:R-:W-:Y:S01]  /*2120*/  FADD R41, R23.reuse, R41 ;  /* 0x0000002917297221 */ /* 0x040fe20000000000 */
[C---:B------:R-:W-:Y:S01]  /*2130*/  FADD R26, R23.reuse, R26 ;  /* 0x0000001a171a7221 */ /* 0x040fe20000000000 */
[C---:B------:R-:W-:Y:S01]  /*2140*/  FFMA R27, R23.reuse, -1.5, R27 ;  /* 0xbfc00000171b7823 */ /* 0x040fe2000000001b */
[----:B------:R-:W-:Y:S01]  /*2150*/  FADD R50, -R23, R50 ;  /* 0x0000003217327221 */ /* 0x000fe20000000100 */
[----:B------:R-:W-:Y:S01]  /*2160*/  FADD R24, R11, R11 ;  /* 0x0000000b0b187221 */ /* 0x000fe20000000000 */
[----:B------:R-:W-:Y:S01]  /*2170*/  FMUL R23, R16, 0.5 ;  /* 0x3f00000010177820 */ /* 0x000fe20000400000 */
[----:B------:R-:W-:Y:S01]  /*2180*/  FADD R52, R52, -R49 ;  /* 0x8000003134347221 */ /* 0x000fe20000000000 */
[----:B------:R-:W-:Y:S01]  /*2190*/  FFMA R44, R33, 0.5, R44 ;  /* 0x3f000000212c7823 */ /* 0x000fe2000000002c */
[C---:B------:R-:W-:Y:S01]  /*21a0*/  FADD R32, R24.reuse, R24 ;  /* 0x0000001818207221 */ /* 0x040fe20000000000 */
[C---:B------:R-:W-:Y:S01]  /*21b0*/  FADD R59, -R24.reuse, R59 ;  /* 0x0000003b183b7221 */ /* 0x040fe20000000100 */
[C---:B------:R-:W-:Y:S01]  /*21c0*/  FADD R58, R24.reuse, R58 ;  /* 0x0000003a183a7221 */ /* 0x040fe20000000000 */
[C---:B------:R-:W-:Y:S01]  /*21d0*/  FADD R55, R24.reuse, R55 ;  /* 0x0000003718377221 */ /* 0x040fe20000000000 */
[C---:B------:R-:W-:Y:S01]  /*21e0*/  FADD R39, -R24.reuse, R39 ;  /* 0x0000002718277221 */ /* 0x040fe20000000100 */
[C---:B------:R-:W-:Y:S01]  /*21f0*/  FFMA R43, R24.reuse, 0.5, R43 ;  /* 0x3f000000182b7823 */ /* 0x040fe2000000002b */
[C---:B------:R-:W-:Y:S01]  /*2200*/  FADD R28, -R24.reuse, R28 ;  /* 0x0000001c181c7221 */ /* 0x040fe20000000100 */
[C---:B------:R-:W-:Y:S01]  /*2210*/  FFMA R53, R24.reuse, -1.5, R53 ;  /* 0xbfc0000018357823 */ /* 0x040fe20000000035 */
[----:B------:R-:W-:Y:S01]  /*2220*/  FADD R48, R24, R48 ;  /* 0x0000003018307221 */ /* 0x000fe20000000000 */
[C---:B------:R-:W-:Y:S01]  /*2230*/  FADD R24, R23.reuse, R23 ;  /* 0x0000001717187221 */ /* 0x040fe20000000000 */
[C---:B------:R-:W-:Y:S01]  /*2240*/  FFMA R61, R23.reuse, -2.5, R61 ;  /* 0xc0200000173d7823 */ /* 0x040fe2000000003d */
[C---:B------:R-:W-:Y:S01]  /*2250*/  FFMA R0, R23.reuse, 0.5, R0 ;  /* 0x3f00000017007823 */ /* 0x040fe20000000000 */
[C---:B------:R-:W-:Y:S01]  /*2260*/  FADD R45, -R23.reuse, R45 ;  /* 0x0000002d172d7221 */ /* 0x040fe20000000100 */
[C---:B------:R-:W-:Y:S01]  /*2270*/  FADD R46, -R23.reuse, R46 ;  /* 0x0000002e172e7221 */ /* 0x040fe20000000100 */
[C---:B------:R-:W-:Y:S01]  /*2280*/  FADD R44, R23.reuse, R44 ;  /* 0x0000002c172c7221 */ /* 0x040fe20000000000 */
[C---:B------:R-:W-:Y:S01]  /*2290*/  FADD R52, R23.reuse, R52 ;  /* 0x0000003417347221 */ /* 0x040fe20000000000 */
[----:B------:R-:W-:Y:S01]  /*22a0*/  FFMA R26, R23, -1.5, R26 ;  /* 0xbfc00000171a7823 */ /* 0x000fe2000000001a */
[----:B------:R-:W-:Y:S01]  /*22b0*/  FADD R51, R51, -R32 ;  /* 0x8000002033337221 */ /* 0x000fe20000000000 */
[C---:B------:R-:W-:Y:S01]  /*22c0*/  FMUL R23, R16.reuse, 2.5 ;  /* 0x4020000010177820 */ /* 0x040fe20000400000 */
[----:B------:R-:W-:Y:S01]  /*22d0*/  FMUL R32, R11, -2 ;  /* 0xc00000000b207820 */ /* 0x000fe20000400000 */
[----:B------:R-:W-:Y:S01]  /*22e0*/  FADD R27, R27, -R24 ;  /* 0x800000181b1b7221 */ /* 0x000fe20000000000 */
[----:B------:R-:W-:Y:S01]  /*22f0*/  FMUL R24, R16, -2 ;  /* 0xc000000010187820 */ /* 0x000fe20000400000 */
[----:B------:R-:W-:Y:S01]  /*2300*/  FFMA R18, R33, -1.5, R18 ;  /* 0xbfc0000021127823 */ /* 0x000fe20000000012 */
[C---:B------:R-:W-:Y:S01]  /*2310*/  FADD R33, R23.reuse, R23 ;  /* 0x0000001717217221 */ /* 0x040fe20000000000 */
[C---:B------:R-:W-:Y:S01]  /*2320*/  FFMA R34, R23.reuse, -2.5, R34 ;  /* 0xc020000017227823 */ /* 0x040fe20000000022 */
[C---:B------:R-:W-:Y:S01]  /*2330*/  FFMA R35, R23.reuse, 0.5, R35 ;  /* 0x3f00000017237823 */ /* 0x040fe20000000023 */
[C---:B------:R-:W-:Y:S01]  /*2340*/  FADD R36, -R23.reuse, R36 ;  /* 0x0000002417247221 */ /* 0x040fe20000000100 */
[C---:B------:R-:W-:Y:S01]  /*2350*/  FADD R37, -R23.reuse, R37 ;  /* 0x0000002517257221 */ /* 0x040fe20000000100 */
[----:B------:R-:W-:Y:S01]  /*2360*/  FFMA R38, R23, -1.5, R38 ;  /* 0xbfc0000017267823 */ /* 0x000fe20000000026 */
[C---:B------:R-:W-:Y:S01]  /*2370*/  FADD R40, R32.reuse, R32 ;  /* 0x0000002020287221 */ /* 0x040fe20000000000 */
[C---:B------:R-:W-:Y:S01]  /*2380*/  FFMA R25, R32.reuse, 0.5, R25 ;  /* 0x3f00000020197823 */ /* 0x040fe20000000019 */
[----:B------:R-:W-:Y:S01]  /*2390*/  FFMA R57, R32, -1.5, R57 ;  /* 0xbfc0000020397823 */ /* 0x000fe20000000039 */
[----:B------:R-:W-:Y:S01]  /*23a0*/  FMUL R23, R16, -0.5 ;  /* 0xbf00000010177820 */ /* 0x000fe20000400000 */
[C---:B------:R-:W-:Y:S01]  /*23b0*/  FADD R32, R24.reuse, R24 ;  /* 0x0000001818207221 */ /* 0x040fe20000000000 */
[C---:B------:R-:W-:Y:S01]  /*23c0*/  FFMA R59, R24.reuse, -2.5, R59 ;  /* 0xc0200000183b7823 */ /* 0x040fe2000000003b */
[C---:B------:R-:W-:Y:S01]  /*23d0*/  FFMA R58, R24.reuse, 0.5, R58 ;  /* 0x3f000000183a7823 */ /* 0x040fe2000000003a */
[----:B------:R-:W-:Y:S01]  /*23e0*/  FFMA R28, R24, -1.5, R28 ;  /* 0xbfc00000181c7823 */ /* 0x000fe2000000001c */
[----:B------:R-:W-:Y:S01]  /*23f0*/  FADD R24, R16, R16 ;  /* 0x0000001010187221 */ /* 0x000fe20000000000 */
[----:B------:R-:W-:Y:S01]  /*2400*/  FADD R2, R2, -R33 ;  /* 0x8000002102027221 */ /* 0x000fe20000000000 */
[C---:B------:R-:W-:Y:S01]  /*2410*/  FADD R33, R23.reuse, R23 ;  /* 0x0000001717217221 */ /* 0x040fe20000000000 */
[C---:B------:R-:W-:Y:S01]  /*2420*/  FFMA R42, R23.reuse, -2.5, R42 ;  /* 0xc0200000172a7823 */ /* 0x040fe2000000002a */
[C---:B------:R-:W-:Y:S01]  /*2430*/  FFMA R41, R23.reuse, 0.5, R41 ;  /* 0x3f00000017297823 */ /* 0x040fe20000000029 */
[----:B------:R-:W-:Y:S01]  /*2440*/  FFMA R50, R23, -1.5, R50 ;  /* 0xbfc0000017327823 */ /* 0x000fe20000000032 */
[----:B------:R-:W-:Y:S01]  /*2450*/  FADD R57, R57, -R32 ;  /* 0x8000002039397221 */ /* 0x000fe20000000000 */
[----:B------:R-:W-:Y:S01]  /*2460*/  FMUL R23, R22, 2.5 ;  /* 0x4020000016177820 */ /* 0x000fe20000400000 */
[----:B------:R-:W-:Y:S01]  /*2470*/  FADD R32, R24, R24 ;  /* 0x0000001818207221 */ /* 0x000fe20000000000 */
[----:B------:R-:W-:-:S02]  /*2480*/  FADD R47, R47, -R40 ;  /* 0x800000282f2f7221 */ /* 0x000fc40000000000 */
[C---:B------:R-:W-:Y:S01]  /*2490*/  FFMA R34, R23.reuse, 0.5, R34 ;  /* 0x3f00000017227823 */ /* 0x040fe20000000022 */
[C---:B------:R-:W-:Y:S01]  /*24a0*/  FFMA R35, R23.reuse, 2.5, R35 ;  /* 0x4020000017237823 */ /* 0x040fe20000000023 */
[C---:B------:R-:W-:Y:S01]  /*24b0*/  FFMA R37, R23.reuse, -0.5, R37 ;  /* 0xbf00000017257823 */ /* 0x040fe20000000025 */
[----:B------:R-:W-:Y:S01]  /*24c0*/  FFMA R2, R23, 1.5, R2 ;  /* 0x3fc0000017027823 */ /* 0x000fe20000000002 */
[----:B------:R-:W-:Y:S01]  /*24d0*/  FADD R53, R53, -R32 ;  /* 0x8000002035357221 */ /* 0x000fe20000000000 */
[----:B------:R-:W-:Y:S01]  /*24e0*/  FADD R23, R23, R23 ;  /* 0x0000001717177221 */ /* 0x000fe20000000000 */
[----:B------:R-:W-:Y:S01]  /*24f0*/  FMUL R32, R22, -2 ;  /* 0xc000000016207820 */ /* 0x000fe20000400000 */
[----:B------:R-:W-:Y:S02]  /*2500*/  FADD R47, R24, R47 ;  /* 0x0000002f182f7221 */ /* 0x000fe40000000000 */
[----:B------:R-:W-:Y:S01]  /*2510*/  FADD R36, R36, R23 ;  /* 0x0000001724247221 */ /* 0x000fe20000000000 */
[----:B------:R-:W-:Y:S01]  /*2520*/  FADD R38, -R23, R38 ;  /* 0x0000002617267221 */ /* 0x000fe20000000100 */
[----:B------:R-:W-:Y:S01]  /*2530*/  FADD R23, R32, R32 ;  /* 0x0000002020177221 */ /* 0x000fe20000000000 */
[----:B------:R-:W-:-:S03]  /*2540*/  FADD R18, R18, -R33 ;  /* 0x8000002112127221 */ /* 0x000fc60000000000 */
[----:B------:R-:W-:Y:S01]  /*2550*/  FADD R47, R47, R23 ;  /* 0x000000172f2f7221 */ /* 0x000fe20000000000 */
[----:B------:R-:W-:Y:S01]  /*2560*/  FADD R28, -R23, R28 ;  /* 0x0000001c171c7221 */ /* 0x000fe20000000100 */
[----:B------:R-:W-:Y:S01]  /*2570*/  FMUL R23, R22, -0.5 ;  /* 0xbf00000016177820 */ /* 0x000fe20000400000 */
[C---:B------:R-:W-:Y:S01]  /*2580*/  FFMA R55, R24.reuse, -2.5, R55 ;  /* 0xc020000018377823 */ /* 0x040fe20000000037 */
[C---:B------:R-:W-:Y:S01]  /*2590*/  FFMA R39, R24.reuse, 0.5, R39 ;  /* 0x3f00000018277823 */ /* 0x040fe20000000027 */
[C---:B------:R-:W-:Y:S01]  /*25a0*/  FADD R43, -R24.reuse, R43 ;  /* 0x0000002b182b7221 */ /* 0x040fe20000000100 */
[C---:B------:R-:W-:Y:S01]  /*25b0*/  FADD R25, R24.reuse, R25 ;  /* 0x0000001918197221 */ /* 0x040fe20000000000 */
[C---:B------:R-:W-:Y:S01]  /*25c0*/  FADD R51, -R24.reuse, R51 ;  /* 0x0000003318337221 */ /* 0x040fe20000000100 */
[----:B------:R-:W-:Y:S01]  /*25d0*/  FFMA R48, R24, -1.5, R48 ;  /* 0xbfc0000018307823 */ /* 0x000fe20000000030 */
[----:B------:R-:W-:Y:S01]  /*25e0*/  FMUL R24, R22, 0.5 ;  /* 0x3f00000016187820 */ /* 0x000fe20000400000 */
[C---:B------:R-:W-:Y:S01]  /*25f0*/  FFMA R42, R23.reuse, 0.5, R42 ;  /* 0x3f000000172a7823 */ /* 0x040fe2000000002a */
[C---:B------:R-:W-:Y:S01]  /*2600*/  FFMA R41, R23.reuse, 2.5, R41 ;  /* 0x4020000017297823 */ /* 0x040fe20000000029 */
[C---:B------:R-:W-:Y:S01]  /*2610*/  FFMA R44, R23.reuse, -0.5, R44 ;  /* 0xbf000000172c7823 */ /* 0x040fe2000000002c */
[C---:B------:R-:W-:Y:S01]  /*2620*/  FFMA R18, R23.reuse, 1.5, R18 ;  /* 0x3fc0000017127823 */ /* 0x040fe20000000012 */
[----:B------:R-:W-:Y:S01]  /*2630*/  FADD R23, R23, R23 ;  /* 0x0000001717177221 */ /* 0x000fe20000000000 */
[C---:B------:R-:W-:Y:S01]  /*2640*/  FFMA R61, R24.reuse, 0.5, R61 ;  /* 0x3f000000183d7823 */ /* 0x040fe2000000003d */
[C---:B------:R-:W-:Y:S01]  /*2650*/  FFMA R0, R24.reuse, 2.5, R0 ;  /* 0x4020000018007823 */ /* 0x040fe20000000000 */
[C---:B------:R-:W-:Y:S01]  /*2660*/  FFMA R46, R24.reuse, -0.5, R46 ;  /* 0xbf000000182e7823 */ /* 0x040fe2000000002e */
[C---:B------:R-:W-:Y:S01]  /*2670*/  FFMA R27, R24.reuse, 1.5, R27 ;  /* 0x3fc00000181b7823 */ /* 0x040fe2000000001b */
[----:B------:R-:W-:Y:S01]  /*2680*/  FADD R24, R24, R24 ;  /* 0x0000001818187221 */ /* 0x000fe20000000000 */
[----:B------:R-:W-:Y:S01]  /*2690*/  FMUL R11, R11, 1.5 ;  /* 0x3fc000000b0b7820 */ /* 0x000fe20000400000 */
[----:B------:R-:W-:Y:S01]  /*26a0*/  FADD R52, R52, R23 ;  /* 0x0000001734347221 */ /* 0x000fe20000000000 */
[----:B------:R-:W-:Y:S01]  /*26b0*/  FADD R50, -R23, R50 ;  /* 0x0000003217327221 */ /* 0x000fe20000000100 */
[----:B------:R-:W-:Y:S01]  /*26c0*/  FMUL R23, R16, 1.5 ;  /* 0x3fc0000010177820 */ /* 0x000fe20000400000 */
[----:B------:R-:W-:Y:S01]  /*26d0*/  FADD R45, R45, R24 ;  /* 0x000000182d2d7221 */ /* 0x000fe20000000000 */
[----:B------:R-:W-:Y:S01]  /*26e0*/  FADD R26, -R24, R26 ;  /* 0x0000001a181a7221 */ /* 0x000fe20000000100 */
[----:B------:R-:W-:Y:S01]  /*26f0*/  FADD R24, R22, R22 ;  /* 0x0000001616187221 */ /* 0x000fe20000000000 */
[C---:B------:R-:W-:Y:S01]  /*2700*/  FADD R33, R11.reuse, R11 ;  /* 0x0000000b0b217221 */ /* 0x040fe20000000000 */
[----:B------:R-:W-:Y:S01]  /*2710*/  FFMA R29, R11, -1.5, R29 ;  /* 0xbfc000000b1d7823 */ /* 0x000fe2000000001d */
[----:B------:R-:W-:Y:S01]  /*2720*/  FADD R16, R23, R23 ;  /* 0x0000001717107221 */ /* 0x000fe20000000000 */
[C---:B------:R-:W-:Y:S01]  /*2730*/  FFMA R55, R24.reuse, 0.5, R55 ;  /* 0x3f00000018377823 */ /* 0x040fe20000000037 */
[C---:B------:R-:W-:Y:S01]  /*2740*/  FFMA R39, R24.reuse, 2.5, R39 ;  /* 0x4020000018277823 */ /* 0x040fe20000000027 */
[C---:B------:R-:W-:Y:S01]  /*2750*/  FFMA R43, R24.reuse, -0.5, R43 ;  /* 0xbf000000182b7823 */ /* 0x040fe2000000002b */
[----:B------:R-:W-:Y:S01]  /*2760*/  FFMA R53, R24, 1.5, R53 ;  /* 0x3fc0000018357823 */ /* 0x000fe20000000035 */
[----:B------:R-:W-:Y:S01]  /*2770*/  FADD R56, R56, -R33 ;  /* 0x8000002138387221 */ /* 0x000fe20000000000 */
[----:B------:R-:W-:Y:S01]  /*2780*/  FADD R24, R24, R24 ;  /* 0x0000001818187221 */ /* 0x000fe20000000000 */
[----:B------:R-:W-:Y:S01]  /*2790*/  FADD R33, R29, -R16 ;  /* 0x800000101d217221 */ /* 0x000fe20000000000 */
[----:B------:R-:W-:-:S02]  /*27a0*/  FMUL R29, R14, 0.5 ;  /* 0x3f0000000e1d7820 */ /* 0x000fc40000400000 */
[----:B------:R-:W-:Y:S01]  /*27b0*/  FADD R51, R51, R24 ;  /* 0x0000001833337221 */ /* 0x000fe20000000000 */
[----:B------:R-:W-:Y:S01]  /*27c0*/  FADD R48, -R24, R48 ;  /* 0x0000003018307221 */ /* 0x000fe20000000100 */
[----:B------:R-:W-:Y:S01]  /*27d0*/  FADD R24, R27, R29 ;  /* 0x0000001d1b187221 */ /* 0x000fe20000000000 */
[----:B------:R-:W-:Y:S01]  /*27e0*/  FMUL R27, R14, 2.5 ;  /* 0x402000000e1b7820 */ /* 0x000fe20000400000 */
[----:B------:R-:W-:Y:S01]  /*27f0*/  FMUL R16, R22, 1.5 ;  /* 0x3fc0000016107820 */ /* 0x000fe20000400000 */
[C---:B------:R-:W-:Y:S01]  /*2800*/  FFMA R59, R32.reuse, 0.5, R59 ;  /* 0x3f000000203b7823 */ /* 0x040fe2000000003b */
[C---:B------:R-:W-:Y:S01]  /*2810*/  FFMA R58, R32.reuse, 2.5, R58 ;  /* 0x40200000203a7823 */ /* 0x040fe2000000003a */
[C---:B------:R-:W-:Y:S01]  /*2820*/  FFMA R25, R32.reuse, -0.5, R25 ;  /* 0xbf00000020197823 */ /* 0x040fe20000000019 */
[----:B------:R-:W-:Y:S01]  /*2830*/  FFMA R57, R32, 1.5, R57 ;  /* 0x3fc0000020397823 */ /* 0x000fe20000000039 */
[----:B------:R-:W-:Y:S01]  /*2840*/  FADD R22, R14, R14 ;  /* 0x0000000e0e167221 */ /* 0x000fe20000000000 */
[----:B------:R-:W-:Y:S01]  /*2850*/  FADD R32, R2, R27 ;  /* 0x0000001b02207221 */ /* 0x000fe20000000000 */
[----:B------:R-:W-:Y:S01]  /*2860*/  FFMA R33, R16, 1.5, R33 ;  /* 0x3fc0000010217823 */ /* 0x000fe20000000021 */
[----:B------:R-:W-:Y:S01]  /*2870*/  FMUL R2, R14, 1.5 ;  /* 0x3fc000000e027820 */ /* 0x000fe20000400000 */
[----:B------:R-:W-:Y:S01]  /*2880*/  FADD R18, -R29, R18 ;  /* 0x000000121d127221 */ /* 0x000fe20000000100 */
[----:B------:R-:W-:Y:S01]  /*2890*/  FADD R60, -R22, R57 ;  /* 0x00000039163c7221 */ /* 0x000fe20000000100 */
[----:B------:R-:W-:Y:S01]  /*28a0*/  FADD R40, R53, R22 ;  /* 0x0000001635287221 */ /* 0x000fe20000000000 */
[----:B------:R-:W-:Y:S01]  /*28b0*/  FADD R33, R33, R2 ;  /* 0x0000000221217221 */ /* 0x000fe20000000000 */
[----:B------:R-:W-:Y:S01]  /*28c0*/  FADD R30, R11, R30 ;  /* 0x0000001e0b1e7221 */ /* 0x000fe20000000000 */
[--C-:B------:R-:W-:Y:S01]  /*28d0*/  FADD R24, R24, R21.reuse ;  /* 0x0000001518187221 */ /* 0x100fe20000000000 */
[--C-:B------:R-:W-:Y:S01]  /*28e0*/  FADD R18, R18, R21.reuse ;  /* 0x0000001512127221 */ /* 0x100fe20000000000 */
[--C-:B------:R-:W-:Y:S01]  /*28f0*/  FADD R32, R32, R21.reuse ;  /* 0x0000001520207221 */ /* 0x100fe20000000000 */
[----:B------:R-:W-:Y:S01]  /*2900*/  FFMA R60, R21, 1.5, R60 ;  /* 0x3fc00000153c7823 */ /* 0x000fe2000000003c */
[--C-:B------:R-:W-:Y:S01]  /*2910*/  FADD R40, R40, R21.reuse ;  /* 0x0000001528287221 */ /* 0x100fe20000000000 */
[----:B------:R-:W-:Y:S01]  /*2920*/  FADD R21, R33, R21 ;  /* 0x0000001521157221 */ /* 0x000fe20000000000 */
[C---:B------:R-:W-:Y:S01]  /*2930*/  FADD R31, -R11.reuse, R31 ;  /* 0x0000001f0b1f7221 */ /* 0x040fe20000000100 */
[----:B------:R-:W-:Y:S01]  /*2940*/  FFMA R54, R11, 0.5, R54 ;  /* 0x3f0000000b367823 */ /* 0x000fe20000000036 */
[C---:B------:R-:W-:Y:S01]  /*2950*/  FFMA R33, R23.reuse, -2.5, R30 ;  /* 0xc020000017217823 */ /* 0x040fe2000000001e */
[C---:B------:R-:W-:Y:S01]  /*2960*/  FADD R30, R16.reuse, R16 ;  /* 0x00000010101e7221 */ /* 0x040fe20000000000 */
[C---:B------:R-:W-:Y:S01]  /*2970*/  FADD R53, -R23.reuse, R56 ;  /* 0x0000003817357221 */ /* 0x040fe20000000100 */
[C---:B------:R-:W-:Y:S01]  /*2980*/  FFMA R31, R23.reuse, 0.5, R31 ;  /* 0x3f000000171f7823 */ /* 0x040fe2000000001f */
[----:B------:R-:W-:Y:S01]  /*2990*/  FADD R49, -R23, R54 ;  /* 0x0000003617317221 */ /* 0x000fe20000000100 */
[----:B------:R-:W-:Y:S01]  /*29a0*/  FADD R57, R29, R45 ;  /* 0x0000002d1d397221 */ /* 0x000fe20000000000 */
[----:B------:R-:W-:Y:S01]  /*29b0*/  FADD R45, R27, R36 ;  /* 0x000000241b2d7221 */ /* 0x000fe20000000000 */
[----:B------:R-:W-:Y:S01]  /*29c0*/  FADD R36, R53, R30 ;  /* 0x0000001e35247221 */ /* 0x000fe20000000000 */
[C---:B------:R-:W-:Y:S01]  /*29d0*/  FFMA R33, R16.reuse, 0.5, R33 ;  /* 0x3f00000010217823 */ /* 0x040fe20000000021 */
[C---:B------:R-:W-:Y:S01]  /*29e0*/  FFMA R31, R16.reuse, 2.5, R31 ;  /* 0x40200000101f7823 */ /* 0x040fe2000000001f */
[----:B------:R-:W-:Y:S01]  /*29f0*/  FFMA R49, R16, -0.5, R49 ;  /* 0xbf00000010317823 */ /* 0x000fe20000000031 */
[----:B------:R-:W-:Y:S01]  /*2a00*/  FADD R53, -R29, R52 ;  /* 0x000000341d357221 */ /* 0x000fe20000000100 */
[----:B------:R-:W-:Y:S01]  /*2a10*/  FADD R16, R7, R7 ;  /* 0x0000000707107221 */ /* 0x000fe20000000000 */
[----:B------:R-:W-:Y:S01]  /*2a20*/  FADD R52, R22, R51 ;  /* 0x0000003316347221 */ /* 0x000fe20000000000 */
[----:B------:R-:W-:-:S02]  /*2a30*/  FADD R51, R2, R36 ;  /* 0x0000002402337221 */ /* 0x000fc40000000000 */
[C---:B------:R-:W-:Y:S01]  /*2a40*/  FADD R36, -R16.reuse, R45 ;  /* 0x0000002d10247221 */ /* 0x040fe20000000100 */
[C---:B------:R-:W-:Y:S01]  /*2a50*/  FADD R57, -R16.reuse, R57 ;  /* 0x0000003910397221 */ /* 0x040fe20000000100 */
[C---:B------:R-:W-:Y:S01]  /*2a60*/  FADD R45, -R16.reuse, R52 ;  /* 0x00000034102d7221 */ /* 0x040fe20000000100 */
[----:B------:R-:W-:Y:S01]  /*2a70*/  FADD R53, -R16, R53 ;  /* 0x0000003510357221 */ /* 0x000fe20000000100 */
[----:B------:R-:W-:Y:S01]  /*2a80*/  FADD R51, R51, -R16 ;  /* 0x8000001033337221 */ /* 0x000fe20000000000 */
[C---:B------:R-:W-:Y:S01]  /*2a90*/  FADD R16, R29.reuse, R61 ;  /* 0x0000003d1d107221 */ /* 0x040fe20000000000 */
[C---:B------:R-:W-:Y:S01]  /*2aa0*/  FADD R0, R29.reuse, R0 ;  /* 0x000000001d007221 */ /* 0x040fe20000000000 */
[C---:B------:R-:W-:Y:S01]  /*2ab0*/  FADD R46, R29.reuse, R46 ;  /* 0x0000002e1d2e7221 */ /* 0x040fe20000000000 */
[C---:B------:R-:W-:Y:S01]  /*2ac0*/  FADD R42, -R29.reuse, R42 ;  /* 0x0000002a1d2a7221 */ /* 0x040fe20000000100 */
[C---:B------:R-:W-:Y:S01]  /*2ad0*/  FADD R52, -R29.reuse, R41 ;  /* 0x000000291d347221 */ /* 0x040fe20000000100 */
[C---:B------:R-:W-:Y:S01]  /*2ae0*/  FADD R44, -R29.reuse, R44 ;  /* 0x0000002c1d2c7221 */ /* 0x040fe20000000100 */
[----:B------:R-:W-:Y:S01]  /*2af0*/  FFMA R26, R29, 1.5, R26 ;  /* 0x3fc000001d1a7823 */ /* 0x000fe2000000001a */
[----:B------:R-:W-:Y:S01]  /*2b00*/  FMUL R29, R7, 1.5 ;  /* 0x3fc00000071d7820 */ /* 0x000fe20000400000 */
[----:B------:R-:W-:-:S03]  /*2b10*/  FADD R41, R20, R20 ;  /* 0x0000001414297221 */ /* 0x000fc60000000000 */
[C---:B------:R-:W-:Y:S01]  /*2b20*/  FADD R56, -R29.reuse, R24 ;  /* 0x000000181d387221 */ /* 0x040fe20000000100 */
[C---:B------:R-:W-:Y:S01]  /*2b30*/  FADD R32, -R29.reuse, R32 ;  /* 0x000000201d207221 */ /* 0x040fe20000000100 */
[C---:B------:R-:W-:Y:S01]  /*2b40*/  FADD R24, -R29.reuse, R18 ;  /* 0x000000121d187221 */ /* 0x040fe20000000100 */
[----:B------:R-:W-:Y:S02]  /*2b50*/  FADD R54, -R29, R40 ;  /* 0x000000281d367221 */ /* 0x000fe40000000100 */
[C---:B------:R-:W-:Y:S01]  /*2b60*/  FADD R40, -R41.reuse, R32 ;  /* 0x0000002029287221 */ /* 0x040fe20000000100 */
[C---:B------:R-:W-:Y:S01]  /*2b70*/  FADD R32, -R41.reuse, R24 ;  /* 0x0000001829207221 */ /* 0x040fe20000000100 */
[C---:B------:R-:W-:Y:S02]  /*2b80*/  FADD R24, -R41.reuse, R54 ;  /* 0x0000003629187221 */ /* 0x040fe40000000100 */
[----:B------:R-:W0:Y:S01]  /*2b90*/  S2R R54, SR_TID.X ;  /* 0x0000000000367919 */ /* 0x000e220000002100 */
[----:B------:R-:W-:Y:S01]  /*2ba0*/  FADD R18, -R41, R56 ;  /* 0x0000003829127221 */ /* 0x000fe20000000100 */
[----:B------:R-:W-:Y:S01]  /*2bb0*/  FADD R56, R21, -R29 ;  /* 0x8000001d15387221 */ /* 0x000fe20000000000 */
[----:B------:R-:W-:-:S03]  /*2bc0*/  FADD R34, R27, R34 ;  /* 0x000000221b227221 */ /* 0x000fc60000000000 */
[----:B------:R-:W-:Y:S01]  /*2bd0*/  FADD R21, R56, -R41 ;  /* 0x8000002938157221 */ /* 0x000fe20000000000 */
[--C-:B------:R-:W-:Y:S01]  /*2be0*/  FADD R41, R16, R7.reuse ;  /* 0x0000000710297221 */ /* 0x100fe20000000000 */
[--C-:B------:R-:W-:Y:S01]  /*2bf0*/  FADD R16, R34, R7.reuse ;  /* 0x0000000722107221 */ /* 0x100fe20000000000 */
[----:B------:R-:W-:-:S03]  /*2c00*/  FADD R61, R0, -R7 ;  /* 0x80000007003d7221 */ /* 0x000fc60000000000 */
[C---:B------:R-:W-:Y:S01]  /*2c10*/  FFMA R16, R20.reuse, -2.5, R16 ;  /* 0xc020000014107823 */ /* 0x040fe20000000010 */
[C---:B------:R-:W-:Y:S01]  /*2c20*/  FFMA R0, R20.reuse, -2.5, R41 ;  /* 0xc020000014007823 */ /* 0x040fe20000000029 */
[----:B------:R-:W-:Y:S01]  /*2c30*/  MOV R56, 0x4 ;  /* 0x0000000400387802 */ /* 0x000fe20000000f00 */
[----:B------:R-:W-:Y:S02]  /*2c40*/  FFMA R34, R20, 0.5, R61 ;  /* 0x3f00000014227823 */ /* 0x000fe4000000003d */
[----:B------:R-:W-:Y:S01]  /*2c50*/  FFMA R0, R19, 0.5, R0 ;  /* 0x3f00000013007823 */ /* 0x000fe20000000000 */
[----:B0-----:R-:W-:Y:S01]  /*2c60*/  LEA R17, R17, R54, 0x7 ;  /* 0x0000003611117211 */ /* 0x001fe200078e38ff */
[C---:B------:R-:W-:Y:S01]  /*2c70*/  FFMA R54, R19.reuse, 0.5, R16 ;  /* 0x3f00000013367823 */ /* 0x040fe20000000010 */
[----:B------:R-:W-:-:S03]  /*2c80*/  FFMA R34, R19, 2.5, R34 ;  /* 0x4020000013227823 */ /* 0x000fc60000000022 */
[----:B------:R-:W-:Y:S01]  /*2c90*/  IMAD.WIDE R16, R17, R56, c[0x0][0x160] ;  /* 0x0000580011107625 */ /* 0x000fe200078e0238 */
[--C-:B------:R-:W-:Y:S01]  /*2ca0*/  FADD R54, R54, R5.reuse ;  /* 0x0000000536367221 */ /* 0x100fe20000000000 */
[----:B------:R-:W-:Y:S01]  /*2cb0*/  FADD R41, R0, R5 ;  /* 0x0000000500297221 */ /* 0x000fe20000000000 */
[----:B------:R-:W-:Y:S01]  /*2cc0*/  FADD R31, R2, R31 ;  /* 0x0000001f021f7221 */ /* 0x000fe20000000000 */
[----:B------:R-:W-:Y:S01]  /*2cd0*/  FADD R61, R34, R5 ;  /* 0x00000005223d7221 */ /* 0x000fe20000000000 */
[C---:B------:R-:W-:Y:S01]  /*2ce0*/  FADD R35, R27.reuse, R35 ;  /* 0x000000231b237221 */ /* 0x040fe20000000000 */
[----:B------:R0:W-:Y:S01]  /*2cf0*/  STG.E [R16.64+0x9f400], R54 ;  /* 0x09f4003610007986 */ /* 0x0001e2000c101904 */
[C---:B------:R-:W-:Y:S01]  /*2d00*/  FADD R34, R27.reuse, R37 ;  /* 0x000000251b227221 */ /* 0x040fe20000000000 */
[----:B------:R-:W-:Y:S01]  /*2d10*/  FFMA R38, R27, 1.5, R38 ;  /* 0x3fc000001b267823 */ /* 0x000fe20000000026 */
[C---:B------:R-:W-:Y:S01]  /*2d20*/  FADD R56, R22.reuse, R39 ;  /* 0x0000002716387221 */ /* 0x040fe20000000000 */
[----:B------:R-:W-:Y:S01]  /*2d30*/  FADD R0, -R22, R47 ;  /* 0x0000002f16007221 */ /* 0x000fe20000000100 */
[----:B------:R-:W-:Y:S01]  /*2d40*/  FADD R27, R29, R29 ;  /* 0x0000001d1d1b7221 */ /* 0x000fe20000000000 */
[--C-:B------:R-:W-:Y:S01]  /*2d50*/  FADD R39, R42, R7.reuse ;  /* 0x000000072a277221 */ /* 0x100fe20000000000 */
[----:B------:R-:W-:Y:S01]  /*2d60*/  FADD R37, R52, -R7 ;  /* 0x8000000734257221 */ /* 0x000fe20000000000 */
[----:B------:R1:W-:Y:S01]  /*2d70*/  STG.E [R16.64+0x55c00], R41 ;  /* 0x055c002910007986 */ /* 0x0003e2000c101904 */
[----:B------:R-:W-:Y:S01]  /*2d80*/  FADD R43, R22, R43 ;  /* 0x0000002b162b7221 */ /* 0x000fe20000000000 */
[----:B------:R-:W-:Y:S01]  /*2d90*/  FADD R33, R2, R33 ;  /* 0x0000002102217221 */ /* 0x000fe20000000000 */
[----:B0-----:R-:W-:Y:S01]  /*2da0*/  FADD R54, R22, R55 ;  /* 0x0000003716367221 */ /* 0x001fe20000000000 */
[----:B------:R-:W-:Y:S01]  /*2db0*/  FADD R49, R2, R49 ;  /* 0x0000003102317221 */ /* 0x000fe20000000000 */
[--C-:B------:R-:W-:Y:S01]  /*2dc0*/  FADD R31, R31, -R7.reuse ;  /* 0x800000071f1f7221 */ /* 0x100fe20000000000 */
[----:B------:R0:W-:Y:S01]  /*2dd0*/  STG.E [R16.64+0x62000], R61 ;  /* 0x0620003d10007986 */ /* 0x0001e2000c101904 */
[----:B------:R-:W-:Y:S01]  /*2de0*/  FADD R55, R54, R7 ;  /* 0x0000000736377221 */ /* 0x000fe20000000000 */
[----:B------:R-:W-:Y:S01]  /*2df0*/  FADD R0, R0, -R27 ;  /* 0x8000001b00007221 */ /* 0x000fe20000000000 */
[C---:B------:R-:W-:Y:S01]  /*2e00*/  FFMA R54, R20.reuse, -2.5, R39 ;  /* 0xc020000014367823 */ /* 0x040fe20000000027 */
[----:B-1----:R-:W-:Y:S01]  /*2e10*/  FADD R41, R35, -R7 ;  /* 0x8000000723297221 */ /* 0x002fe20000000000 */
[C---:B------:R-:W-:Y:S01]  /*2e20*/  FFMA R35, R7.reuse, 0.5, R44 ;  /* 0x3f00000007237823 */ /* 0x040fe2000000002c */
[----:B------:R-:W-:Y:S01]  /*2e30*/  FFMA R44, R20, 0.5, R37 ;  /* 0x3f000000142c7823 */ /* 0x000fe20000000025 */
[C---:B------:R-:W-:Y:S01]  /*2e40*/  FFMA R27, R7.reuse, 0.5, R46 ;  /* 0x3f000000071b7823 */ /* 0x040fe2000000002e */
[C---:B------:R-:W-:Y:S01]  /*2e50*/  FFMA R47, R7.reuse, 0.5, R34 ;  /* 0x3f000000072f7823 */ /* 0x040fe20000000022 */
[----:B------:R-:W-:Y:S01]  /*2e60*/  FFMA R43, R7, 0.5, R43 ;  /* 0x3f000000072b7823 */ /* 0x000fe2000000002b */
[--C-:B------:R-:W-:Y:S01]  /*2e70*/  FADD R33, R33, R7.reuse ;  /* 0x0000000721217221 */ /* 0x100fe20000000000 */
[----:B0-----:R-:W-:Y:S01]  /*2e80*/  FADD R61, R56, -R7 ;  /* 0x80000007383d7221 */ /* 0x001fe20000000000 */
[----:B------:R-:W-:Y:S01]  /*2e90*/  FFMA R39, R7, 0.5, R49 ;  /* 0x3f00000007277823 */ /* 0x000fe20000000031 */
[C---:B------:R-:W-:Y:S01]  /*2ea0*/  FFMA R37, R20.reuse, 0.5, R31 ;  /* 0x3f00000014257823 */ /* 0x040fe2000000001f */
[C---:B------:R-:W-:Y:S01]  /*2eb0*/  FMUL R31, R20.reuse, 1.5 ;  /* 0x3fc00000141f7820 */ /* 0x040fe20000400000 */
[C---:B------:R-:W-:Y:S01]  /*2ec0*/  FFMA R42, R20.reuse, 0.5, R41 ;  /* 0x3f000000142a7823 */ /* 0x040fe20000000029 */
[--C-:B------:R-:W-:Y:S01]  /*2ed0*/  FADD R27, R27, -R20.reuse ;  /* 0x800000141b1b7221 */ /* 0x100fe20000000000 */
[--C-:B------:R-:W-:Y:S01]  /*2ee0*/  FADD R56, R47, -R20.reuse ;  /* 0x800000142f387221 */ /* 0x100fe20000000000 */
[C---:B------:R-:W-:Y:S01]  /*2ef0*/  FFMA R34, R20.reuse, -2.5, R55 ;  /* 0xc020000014227823 */ /* 0x040fe20000000037 */
[----:B------:R-:W-:Y:S01]  /*2f00*/  FFMA R46, R20, 0.5, R61 ;  /* 0x3f000000142e7823 */ /* 0x000fe2000000003d */
[--C-:B------:R-:W-:Y:S01]  /*2f10*/  FADD R52, R43, -R20.reuse ;  /* 0x800000142b347221 */ /* 0x100fe20000000000 */
[--C-:B------:R-:W-:Y:S01]  /*2f20*/  FADD R57, R57, -R20.reuse ;  /* 0x8000001439397221 */ /* 0x100fe20000000000 */
[--C-:B------:R-:W-:Y:S01]  /*2f30*/  FADD R36, R36, -R20.reuse ;  /* 0x8000001424247221 */ /* 0x100fe20000000000 */
[--C-:B------:R-:W-:Y:S01]  /*2f40*/  FADD R35, R35, -R20.reuse ;  /* 0x8000001423237221 */ /* 0x100fe20000000000 */
[--C-:B------:R-:W-:Y:S01]  /*2f50*/  FADD R45, R45, -R20.reuse ;  /* 0x800000142d2d7221 */ /* 0x100fe20000000000 */
[--C-:B------:R-:W-:Y:S01]  /*2f60*/  FADD R53, R53, -R20.reuse ;  /* 0x8000001435357221 */ /* 0x100fe20000000000 */
[----:B------:R-:W-:Y:S01]  /*2f70*/  FFMA R41, R20, -2.5, R33 ;  /* 0xc020000014297823 */ /* 0x000fe20000000021 */
[--C-:B------:R-:W-:Y:S01]  /*2f80*/  FADD R39, R39, -R20.reuse ;  /* 0x8000001427277221 */ /* 0x100fe20000000000 */
[----:B------:R-:W-:Y:S01]  /*2f90*/  FADD R51, R51, -R20 ;  /* 0x8000001433337221 */ /* 0x000fe20000000000 */
[----:B------:R-:W-:Y:S01]  /*2fa0*/  FFMA R33, R29, -1.5, R60 ;  /* 0xbfc000001d217823 */ /* 0x000fe2000000003c */
[----:B------:R-:W-:-:S04]  /*2fb0*/  FADD R20, R31, R31 ;  /* 0x0000001f1f147221 */ /* 0x000fc80000000000 */
[----:B------:R-:W-:Y:S01]  /*2fc0*/  FADD R33, R33, -R20 ;  /* 0x8000001421217221 */ /* 0x000fe20000000000 */
[C---:B------:R-:W-:Y:S01]  /*2fd0*/  FADD R20, R19.reuse, R19 ;  /* 0x0000001313147221 */ /* 0x040fe20000000000 */
[----:B------:R-:W-:-:S03]  /*2fe0*/  FFMA R34, R19, 0.5, R34 ;  /* 0x3f00000013227823 */ /* 0x000fc60000000022 */
[C---:B------:R-:W-:Y:S01]  /*2ff0*/  FADD R36, R20.reuse, R36 ;  /* 0x0000002414247221 */ /* 0x040fe20000000000 */
[C---:B------:R-:W-:Y:S01]  /*3000*/  FFMA R43, R19.reuse, 2.5, R42 ;  /* 0x40200000132b7823 */ /* 0x040fe2000000002a */
[----:B------:R-:W-:Y:S01]  /*3010*/  FADD R42, R20, R57 ;  /* 0x00000039142a7221 */ /* 0x000fe20000000000 */
[--C-:B------:R-:W-:Y:S01]  /*3020*/  FADD R57, R34, R5.reuse ;  /* 0x0000000522397221 */ /* 0x100fe20000000000 */
[----:B------:R-:W-:Y:S01]  /*3030*/  FADD R49, R36, R5 ;  /* 0x0000000524317221 */ /* 0x000fe20000000000 */
[C---:B------:R-:W-:Y:S01]  /*3040*/  FFMA R34, R19.reuse, 2.5, R44 ;  /* 0x4020000013227823 */ /* 0x040fe2000000002c */
[C---:B------:R-:W-:Y:S01]  /*3050*/  FFMA R36, R19.reuse, -0.5, R35 ;  /* 0xbf00000013247823 */ /* 0x040fe20000000023 */
[----:B------:R-:W-:Y:S01]  /*3060*/  FFMA R60, R19, -0.5, R27 ;  /* 0xbf000000133c7823 */ /* 0x000fe2000000001b */
[--C-:B------:R-:W-:Y:S01]  /*3070*/  FADD R27, R42, R5.reuse ;  /* 0x000000052a1b7221 */ /* 0x100fe20000000000 */
[----:B------:R0:W-:Y:S01]  /*3080*/  STG.E [R16.64+0xb7c00], R49 ;  /* 0x0b7c003110007986 */ /* 0x0001e2000c101904 */
[----:B------:R-:W-:Y:S01]  /*3090*/  FADD R35, R34, R5 ;  /* 0x0000000522237221 */ /* 0x000fe20000000000 */
[----:B------:R-:W-:Y:S01]  /*30a0*/  FADD R12, R11, R12 ;  /* 0x0000000c0b0c7221 */ /* 0x000fe20000000000 */
[C---:B------:R-:W-:Y:S01]  /*30b0*/  FFMA R56, R19.reuse, -0.5, R56 ;  /* 0xbf00000013387823 */ /* 0x040fe20000000038 */
[C---:B------:R-:W-:Y:S01]  /*30c0*/  FFMA R46, R19.reuse, 2.5, R46 ;  /* 0x40200000132e7823 */ /* 0x040fe2000000002e */
[C---:B------:R-:W-:Y:S01]  /*30d0*/  FFMA R52, R19.reuse, -0.5, R52 ;  /* 0xbf00000013347823 */ /* 0x040fe20000000034 */
[C---:B------:R-:W-:Y:S01]  /*30e0*/  FFMA R54, R19.reuse, 0.5, R54 ;  /* 0x3f00000013367823 */ /* 0x040fe20000000036 */
[C---:B------:R-:W-:Y:S01]  /*30f0*/  FFMA R34, R19.reuse, 0.5, R41 ;  /* 0x3f00000013227823 */ /* 0x040fe20000000029 */
[C---:B------:R-:W-:Y:S01]  /*3100*/  FFMA R42, R19.reuse, -0.5, R39 ;  /* 0xbf000000132a7823 */ /* 0x040fe20000000027 */
[----:B------:R-:W-:Y:S01]  /*3110*/  FMUL R11, R14, -2 ;  /* 0xc00000000e0b7820 */ /* 0x000fe20000400000 */
[----:B0-----:R-:W-:Y:S01]  /*3120*/  FADD R49, R36, R5 ;  /* 0x0000000524317221 */ /* 0x001fe20000000000 */
[C---:B------:R-:W-:Y:S01]  /*3130*/  FFMA R36, R19.reuse, 2.5, R37 ;  /* 0x4020000013247823 */ /* 0x040fe20000000025 */
[----:B------:R-:W-:Y:S01]  /*3140*/  FMUL R19, R19, 1.5 ;  /* 0x3fc0000013137820 */ /* 0x000fe20000400000 */
[----:B------:R-:W-:Y:S01]  /*3150*/  FFMA R28, R11, 1.5, R28 ;  /* 0x3fc000000b1c7823 */ /* 0x000fe2000000001c */
[----:B------:R-:W-:Y:S01]  /*3160*/  FFMA R23, R23, -1.5, R12 ;  /* 0xbfc0000017177823 */ /* 0x000fe2000000000c */
[----:B------:R-:W-:Y:S01]  /*3170*/  FMUL R11, R14, -0.5 ;  /* 0xbf0000000e0b7820 */ /* 0x000fe20000400000 */
[----:B------:R-:W-:Y:S01]  /*3180*/  FADD R18, R19, R18 ;  /* 0x0000001213127221 */ /* 0x000fe20000000000 */
[----:B------:R0:W-:Y:S01]  /*3190*/  STG.E [R16.64+0x6e400], R27 ;  /* 0x06e4001b10007986 */ /* 0x0001e2000c101904 */
[C---:B------:R-:W-:Y:S01]  /*31a0*/  FADD R12, -R22.reuse, R59 ;  /* 0x0000003b160c7221 */ /* 0x040fe20000000100 */
[C---:B------:R-:W-:Y:S01]  /*31b0*/  FADD R58, -R22.reuse, R58 ;  /* 0x0000003a163a7221 */ /* 0x040fe20000000100 */
[----:B------:R-:W-:Y:S01]  /*31c0*/  FADD R14, -R22, R25 ;  /* 0x00000019160e7221 */ /* 0x000fe20000000100 */
[----:B------:R-:W-:Y:S01]  /*31d0*/  FADD R37, R18, R5 ;  /* 0x0000000512257221 */ /* 0x000fe20000000000 */
[----:B------:R-:W-:Y:S01]  /*31e0*/  FFMA R50, R11, 1.5, R50 ;  /* 0x3fc000000b327823 */ /* 0x000fe20000000032 */
[----:B------:R-:W-:Y:S01]  /*31f0*/  FADD R23, -R30, R23 ;  /* 0x000000171e177221 */ /* 0x000fe20000000100 */
[----:B------:R-:W-:Y:S01]  /*3200*/  FADD R18, R21, R19 ;  /* 0x0000001315127221 */ /* 0x000fe20000000000 */
[----:B--2---:R-:W-:Y:S01]  /*3210*/  FADD R11, R15, R15 ;  /* 0x0000000f0f0b7221 */ /* 0x004fe20000000000 */
[----:B0-----:R-:W-:Y:S01]  /*3220*/  FADD R27, R52, R5 ;  /* 0x00000005341b7221 */ /* 0x001fe20000000000 */
[C---:B------:R-:W-:Y:S01]  /*3230*/  FADD R12, R29.reuse, R12 ;  /* 0x0000000c1d0c7221 */ /* 0x040fe20000000000 */
[C---:B------:R-:W-:Y:S01]  /*3240*/  FADD R58, -R29.reuse, R58 ;  /* 0x0000003a1d3a7221 */ /* 0x040fe20000000100 */
[----:B------:R-:W-:Y:S01]  /*3250*/  FFMA R14, R29, 0.5, R14 ;  /* 0x3f0000001d0e7823 */ /* 0x000fe2000000000e */
[----:B------:R-:W-:Y:S01]  /*3260*/  FFMA R48, R22, 1.5, R48 ;  /* 0x3fc0000016307823 */ /* 0x000fe20000000030 */
[----:B------:R0:W-:Y:S01]  /*3270*/  STG.E [R16.64+0x10d800], R27 ;  /* 0x10d8001b10007986 */ /* 0x0001e2000c101904 */
[----:B------:R-:W-:Y:S01]  /*3280*/  FFMA R2, R2, 1.5, R23 ;  /* 0x3fc0000002027823 */ /* 0x000fe20000000017 */
[--C-:B------:R-:W-:Y:S01]  /*3290*/  FADD R47, R43, R5.reuse ;  /* 0x000000052b2f7221 */ /* 0x100fe20000000000 */
[--C-:B------:R-:W-:Y:S01]  /*32a0*/  FADD R21, R18, R5.reuse ;  /* 0x0000000512157221 */ /* 0x100fe20000000000 */
[----:B------:R-:W-:Y:S01]  /*32b0*/  FADD R28, -R11, R28 ;  /* 0x0000001c0b1c7221 */ /* 0x000fe20000000100 */
[----:B------:R-:W-:Y:S01]  /*32c0*/  FFMA R26, R15, 0.5, R26 ;  /* 0x3f0000000f1a7823 */ /* 0x000fe2000000001a */
[--C-:B------:R-:W-:Y:S01]  /*32d0*/  FADD R43, R60, R5.reuse ;  /* 0x000000053c2b7221 */ /* 0x100fe20000000000 */
[----:B------:R-:W-:Y:S01]  /*32e0*/  FADD R32, R19, R32 ;  /* 0x0000002013207221 */ /* 0x000fe20000000000 */
[C---:B------:R-:W-:Y:S01]  /*32f0*/  FFMA R12, R31.reuse, -2.5, R12 ;  /* 0xc02000001f0c7823 */ /* 0x040fe2000000000c */
[C---:B------:R-:W-:Y:S01]  /*3300*/  FFMA R58, R31.reuse, 0.5, R58 ;  /* 0x3f0000001f3a7823 */ /* 0x040fe2000000003a */
[----:B------:R-:W-:Y:S01]  /*3310*/  FADD R14, -R31, R14 ;  /* 0x0000000e1f0e7221 */ /* 0x000fe20000000100 */
[----:B0-----:R-:W-:Y:S01]  /*3320*/  FADD R27, R34, R5 ;  /* 0x00000005221b7221 */ /* 0x001fe20000000000 */
[----:B------:R-:W-:Y:S01]  /*3330*/  FADD R48, R48, R11 ;  /* 0x0000000b30307221 */ /* 0x000fe20000000000 */
[C---:B------:R-:W-:Y:S01]  /*3340*/  FFMA R38, R15.reuse, 2.5, R38 ;  /* 0x402000000f267823 */ /* 0x040fe20000000026 */
[C---:B------:R-:W-:Y:S01]  /*3350*/  FFMA R50, R15.reuse, -0.5, R50 ;  /* 0xbf0000000f327823 */ /* 0x040fe20000000032 */
[----:B------:R-:W-:Y:S01]  /*3360*/  FFMA R2, R15, 1.5, R2 ;  /* 0x3fc000000f027823 */ /* 0x000fe20000000002 */
[----:B------:R-:W-:Y:S01]  /*3370*/  FADD R44, R20, R45 ;  /* 0x0000002d142c7221 */ /* 0x000fe20000000000 */
[----:B------:R-:W-:Y:S01]  /*3380*/  FADD R28, R29, R28 ;  /* 0x0000001c1d1c7221 */ /* 0x000fe20000000000 */
[----:B------:R-:W-:Y:S01]  /*3390*/  FADD R26, R26, R7 ;  /* 0x000000071a1a7221 */ /* 0x000fe20000000000 */
[----:B------:R-:W-:Y:S01]  /*33a0*/  FADD R45, R32, R5 ;  /* 0x00000005202d7221 */ /* 0x000fe20000000000 */
[----:B------:R0:W-:Y:S01]  /*33b0*/  STG.E [R16.64+0xc400], R27 ;  /* 0x00c4001b10007986 */ /* 0x0001e2000c101904 */
[C---:B------:R-:W-:Y:S01]  /*33c0*/  FADD R40, R19.reuse, R40 ;  /* 0x0000002813287221 */ /* 0x040fe20000000000 */
[C---:B------:R-:W-:Y:S01]  /*33d0*/  FADD R32, R19.reuse, R24 ;  /* 0x0000001813207221 */ /* 0x040fe20000000000 */
[C---:B------:R-:W-:Y:S01]  /*33e0*/  FFMA R25, R19.reuse, 2.5, R58 ;  /* 0x4020000013197823 */ /* 0x040fe2000000003a */
[----:B------:R1:W-:Y:S01]  /*33f0*/  STG.E [R16.64], R21 ;  /* 0x0000001510007986 */ /* 0x0003e2000c101904 */
[----:B------:R-:W-:Y:S01]  /*3400*/  FFMA R33, R19, 1.5, R33 ;  /* 0x3fc0000013217823 */ /* 0x000fe20000000021 */
[----:B------:R-:W-:Y:S01]  /*3410*/  FADD R0, -R31, R0 ;  /* 0x000000001f007221 */ /* 0x000fe20000000100 */
[--C-:B------:R-:W-:Y:S01]  /*3420*/  FADD R38, R38, R7.reuse ;  /* 0x0000000726267221 */ /* 0x100fe20000000000 */
[----:B------:R2:W-:Y:S01]  /*3430*/  STG.E [R16.64+0x7a800], R43 ;  /* 0x07a8002b10007986 */ /* 0x0005e2000c101904 */
[--C-:B------:R-:W-:Y:S01]  /*3440*/  FADD R48, R48, R7.reuse ;  /* 0x0000000730307221 */ /* 0x100fe20000000000 */
[--C-:B------:R-:W-:Y:S01]  /*3450*/  FADD R50, R50, R7.reuse ;  /* 0x0000000732327221 */ /* 0x100fe20000000000 */
[----:B------:R-:W-:Y:S01]  /*3460*/  FADD R2, R2, R7 ;  /* 0x0000000702027221 */ /* 0x000fe20000000000 */
[----:B0-----:R-:W-:Y:S01]  /*3470*/  FFMA R27, R19, -0.5, R14 ;  /* 0xbf000000131b7823 */ /* 0x001fe2000000000e */
[----:B------:R0:W-:Y:S01]  /*3480*/  STG.E [R16.64+0xab800], R47 ;  /* 0x0ab8002f10007986 */ /* 0x0001e2000c101904 */
[----:B------:R-:W-:Y:S01]  /*3490*/  FFMA R28, R31, -1.5, R28 ;  /* 0xbfc000001f1c7823 */ /* 0x000fe2000000001c */
[C---:B-1----:R-:W-:Y:S01]  /*34a0*/  FFMA R21, R19.reuse, 0.5, R12 ;  /* 0x3f00000013157823 */ /* 0x042fe2000000000c */
[----:B------:R-:W-:Y:S01]  /*34b0*/  FADD R19, R19, R19 ;  /* 0x0000001313137221 */ /* 0x000fe20000000000 */
[----:B------:R-:W-:Y:S01]  /*34c0*/  FADD R7, -R31, R26 ;  /* 0x0000001a1f077221 */ /* 0x000fe20000000100 */
[----:B--2---:R-:W-:-:S02]  /*34d0*/  FADD R43, R54, R5 ;  /* 0x00000005362b7221 */ /* 0x004fc40000000000 */
[----:B------:R-:W-:Y:S01]  /*34e0*/  FADD R23, R0, R19 ;  /* 0x0000001300177221 */ /* 0x000fe20000000000 */
[----:B0-----:R-:W-:Y:S01]  /*34f0*/  FADD R47, R46, R5 ;  /* 0x000000052e2f7221 */ /* 0x001fe20000000000 */
[C---:B------:R-:W-:Y:S01]  /*3500*/  FADD R46, R20.reuse, R53 ;  /* 0x00000035142e7221 */ /* 0x040fe20000000000 */
[----:B------:R0:W-:Y:S01]  /*3510*/  STG.E [R16.64+0x132400], R43 ;  /* 0x1324002b10007986 */ /* 0x0001e2000c101904 */
[----:B------:R-:W-:Y:S01]  /*3520*/  FADD R29, -R19, R28 ;  /* 0x0000001c131d7221 */ /* 0x000fe20000000100 */
[----:B------:R-:W-:Y:S01]  /*3530*/  FMUL R0, R5, 1.5 ;  /* 0x3fc0000005007820 */ /* 0x000fe20000400000 */
[----:B------:R-:W-:Y:S01]  /*3540*/  FADD R7, -R20, R7 ;  /* 0x0000000714077221 */ /* 0x000fe20000000100 */
[----:B------:R-:W-:Y:S01]  /*3550*/  FADD R39, R44, R5 ;  /* 0x000000052c277221 */ /* 0x000fe20000000000 */
[C---:B------:R-:W-:Y:S01]  /*3560*/  FADD R11, -R31.reuse, R38 ;  /* 0x000000261f0b7221 */ /* 0x040fe20000000100 */
[C---:B------:R-:W-:Y:S01]  /*3570*/  FADD R15, -R31.reuse, R48 ;  /* 0x000000301f0f7221 */ /* 0x040fe20000000100 */
[----:B------:R-:W-:Y:S01]  /*3580*/  FADD R19, -R31, R50 ;  /* 0x000000321f137221 */ /* 0x000fe20000000100 */
[----:B------:R-:W-:Y:S01]  /*3590*/  FADD R31, R2, -R31 ;  /* 0x8000001f021f7221 */ /* 0x000fe20000000000 */
[----:B------:R-:W-:Y:S01]  /*35a0*/  FADD R24, R51, R20 ;  /* 0x0000001433187221 */ /* 0x000fe20000000000 */
[----:B0-----:R-:W-:Y:S01]  /*35b0*/  FADD R43, R46, R5 ;  /* 0x000000052e2b7221 */ /* 0x001fe20000000000 */
[----:B------:R-:W-:Y:S01]  /*35c0*/  FADD R2, R0, R7 ;  /* 0x0000000700027221 */ /* 0x000fe20000000000 */
[C---:B------:R-:W-:Y:S01]  /*35d0*/  FADD R11, -R20.reuse, R11 ;  /* 0x0000000b140b7221 */ /* 0x040fe20000000100 */
[C---:B------:R-:W-:Y:S01]  /*35e0*/  FADD R15, -R20.reuse, R15 ;  /* 0x0000000f140f7221 */ /* 0x040fe20000000100 */
[C---:B------:R-:W-:Y:S01]  /*35f0*/  FADD R19, -R20.reuse, R19 ;  /* 0x0000001314137221 */ /* 0x040fe20000000100 */
[----:B------:R0:W-:Y:S01]  /*3600*/  STG.E [R16.64+0x13e800], R35 ;  /* 0x13e8002310007986 */ /* 0x0001e2000c101904 */
[----:B------:R-:W-:Y:S01]  /*3610*/  FADD R31, -R20, R31 ;  /* 0x0000001f141f7221 */ /* 0x000fe20000000100 */
[--C-:B------:R-:W-:Y:S01]  /*3620*/  FADD R55, R56, R5.reuse ;  /* 0x0000000538377221 */ /* 0x100fe20000000000 */
[----:B------:R-:W-:Y:S01]  /*3630*/  FADD R41, R40, R5 ;  /* 0x0000000528297221 */ /* 0x000fe20000000000 */
[----:B------:R1:W-:Y:S01]  /*3640*/  STG.E [R16.64+0x101400], R39 ;  /* 0x1014002710007986 */ /* 0x0003e2000c101904 */
[----:B------:R-:W-:-:S03]  /*3650*/  FADD R21, R0, R21 ;  /* 0x0000001500157221 */ /* 0x000fc60000000000 */
[----:B------:R2:W-:Y:S01]  /*3660*/  STG.E [R16.64+0x14ac00], R43 ;  /* 0x14ac002b10007986 */ /* 0x0005e2000c101904 */
[----:B------:R-:W-:-:S03]  /*3670*/  FADD R25, R0, R25 ;  /* 0x0000001900197221 */ /* 0x000fc60000000000 */
[----:B------:R5:W-:Y:S01]  /*3680*/  STG.E [R16.64+0x49800], R37 ;  /* 0x0498002510007986 */ /* 0x000be2000c101904 */
[----:B0-----:R-:W-:Y:S01]  /*3690*/  FADD R35, R36, R5 ;  /* 0x0000000524237221 */ /* 0x001fe20000000000 */
[----:B------:R-:W-:Y:S01]  /*36a0*/  FADD R23, R0, R23 ;  /* 0x0000001700177221 */ /* 0x000fe20000000000 */
[----:B-1----:R-:W-:Y:S01]  /*36b0*/  FADD R39, R42, R5 ;  /* 0x000000052a277221 */ /* 0x002fe20000000000 */
[C---:B------:R-:W-:Y:S01]  /*36c0*/  FADD R27, R0.reuse, R27 ;  /* 0x0000001b001b7221 */ /* 0x040fe20000000000 */
[----:B------:R-:W-:Y:S01]  /*36d0*/  FADD R12, R0, R11 ;  /* 0x0000000b000c7221 */ /* 0x000fe20000000000 */
[----:B--2---:R-:W-:Y:S01]  /*36e0*/  FADD R43, R32, R5 ;  /* 0x00000005202b7221 */ /* 0x004fe20000000000 */
[C---:B------:R-:W-:Y:S01]  /*36f0*/  FFMA R18, R0.reuse, 1.5, R29 ;  /* 0x3fc0000000127823 */ /* 0x040fe2000000001d */
[----:B------:R-:W-:Y:S01]  /*3700*/  FADD R33, R0, R33 ;  /* 0x0000002100217221 */ /* 0x000fe20000000000 */
[----:B-----5:R-:W-:Y:S01]  /*3710*/  FADD R37, R24, R5 ;  /* 0x0000000518257221 */ /* 0x020fe20000000000 */
[----:B---3--:R-:W-:Y:S01]  /*3720*/  FADD R5, R2, R13 ;  /* 0x0000000d02057221 */ /* 0x008fe20000000000 */
[C---:B------:R-:W-:Y:S01]  /*3730*/  FADD R2, R0.reuse, R15 ;  /* 0x0000000f00027221 */ /* 0x040fe20000000000 */
[----:B------:R-:W-:Y:S01]  /*3740*/  FADD R14, R0, R19 ;  /* 0x00000013000e7221 */ /* 0x000fe20000000000 */
[----:B------:R-:W-:Y:S01]  /*3750*/  FADD R0, R31, R0 ;  /* 0x000000001f007221 */ /* 0x000fe20000000000 */
[--C-:B------:R-:W-:Y:S01]  /*3760*/  FADD R7, R12, R13.reuse ;  /* 0x0000000d0c077221 */ /* 0x100fe20000000000 */
[----:B------:R-:W-:Y:S01]  /*3770*/  FFMA R19, R13, 1.5, R18 ;  /* 0x3fc000000d137823 */ /* 0x000fe20000000012 */
[--C-:B------:R-:W-:Y:S01]  /*3780*/  FADD R11, R2, R13.reuse ;  /* 0x0000000d020b7221 */ /* 0x100fe20000000000 */
[--C-:B------:R-:W-:Y:S01]  /*3790*/  FADD R15, R14, R13.reuse ;  /* 0x0000000d0e0f7221 */ /* 0x100fe20000000000 */
[----:B------:R-:W-:Y:S01]  /*37a0*/  FADD R13, R0, R13 ;  /* 0x0000000d000d7221 */ /* 0x000fe20000000000 */
[----:B----4-:R-:W-:Y:S01]  /*37b0*/  FADD R0, R10, R10 ;  /* 0x0000000a0a007221 */ /* 0x010fe20000000000 */
[----:B------:R-:W-:Y:S01]  /*37c0*/  FADD R33, R33, R6 ;  /* 0x0000000621217221 */ /* 0x000fe20000000000 */
[----:B------:R-:W-:-:S02]  /*37d0*/  FADD R14, R19, R10 ;  /* 0x0000000a130e7221 */ /* 0x000fc40000000000 */
[----:B------:R-:W-:Y:S01]  /*37e0*/  FADD R12, R23, -R0 ;  /* 0x80000000170c7221 */ /* 0x000fe20000000000 */
[--C-:B------:R-:W-:Y:S01]  /*37f0*/  FADD R0, R21, R10.reuse ;  /* 0x0000000a15007221 */ /* 0x100fe20000000000 */
[----:B------:R0:W-:Y:S01]  /*3800*/  STG.E [R16.64+0x86c00], R5 ;  /* 0x086c000510007986 */ /* 0x0001e2000c101904 */
[----:B------:R-:W-:Y:S01]  /*3810*/  FADD R2, R25, -R10 ;  /* 0x8000000a19027221 */ /* 0x000fe20000000000 */
[----:B------:R-:W-:Y:S01]  /*3820*/  FFMA R6, R10, 0.5, R27 ;  /* 0x3f0000000a067823 */ /* 0x000fe2000000001b */
[----:B------:R-:W-:Y:S01]  /*3830*/  FADD R12, R12, -R9 ;  /* 0x800000090c0c7221 */ /* 0x000fe20000000000 */
[----:B------:R1:W-:Y:S01]  /*3840*/  STG.E [R16.64+0x119c00], R11 ;  /* 0x119c000b10007986 */ /* 0x0003e2000c101904 */
[----:B------:R-:W-:Y:S01]  /*3850*/  FFMA R33, R10, -1.5, R33 ;  /* 0xbfc000000a217823 */ /* 0x000fe20000000021 */
[C---:B------:R-:W-:Y:S02]  /*3860*/  FFMA R14, R9.reuse, -1.5, R14 ;  /* 0xbfc00000090e7823 */ /* 0x040fe4000000000e */
[----:B------:R2:W-:Y:S01]  /*3870*/  STG.E [R16.64+0xd0400], R7 ;  /* 0x0d04000710007986 */ /* 0x0005e2000c101904 */
[C---:B0-----:R-:W-:Y:S01]  /*3880*/  FFMA R5, R9.reuse, -2.5, R0 ;  /* 0xc020000009057823 */ /* 0x041fe20000000000 */
[----:B------:R-:W-:-:S02]  /*3890*/  FADD R0, R9, R9 ;  /* 0x0000000909007221 */ /* 0x000fc40000000000 */
[----:B------:R0:W-:Y:S01]  /*38a0*/  STG.E [R16.64+0x3d400], R13 ;  /* 0x03d4000d10007986 */ /* 0x0001e2000c101904 */
[----:B-1----:R-:W-:Y:S01]  /*38b0*/  FADD R11, R8, R8 ;  /* 0x00000008080b7221 */ /* 0x002fe20000000000 */
[----:B------:R-:W-:Y:S01]  /*38c0*/  FADD R33, R33, -R0 ;  /* 0x8000000021217221 */ /* 0x000fe20000000000 */
[----:B--2---:R-:W-:Y:S01]  /*38d0*/  FFMA R7, R9, 0.5, R2 ;  /* 0x3f00000009077823 */ /* 0x004fe20000000002 */
[----:B0-----:R-:W-:Y:S01]  /*38e0*/  FADD R13, R6, -R9 ;  /* 0x80000009060d7221 */ /* 0x001fe20000000000 */
[----:B------:R-:W-:Y:S01]  /*38f0*/  FADD R9, R12, R11 ;  /* 0x0000000b0c097221 */ /* 0x000fe20000000000 */
[----:B------:R-:W-:Y:S01]  /*3900*/  FADD R11, -R11, R14 ;  /* 0x0000000e0b0b7221 */ /* 0x000fe20000000100 */
[C---:B------:R-:W-:Y:S01]  /*3910*/  FFMA R5, R8.reuse, 0.5, R5 ;  /* 0x3f00000008057823 */ /* 0x040fe20000000005 */
[C---:B------:R-:W-:Y:S01]  /*3920*/  FFMA R7, R8.reuse, 2.5, R7 ;  /* 0x4020000008077823 */ /* 0x040fe20000000007 */
[C---:B------:R-:W-:Y:S01]  /*3930*/  FFMA R13, R8.reuse, -0.5, R13 ;  /* 0xbf000000080d7823 */ /* 0x040fe2000000000d */
[----:B------:R-:W-:Y:S01]  /*3940*/  FFMA R33, R8, 1.5, R33 ;  /* 0x3fc0000008217823 */ /* 0x000fe20000000021 */
[----:B------:R-:W-:Y:S01]  /*3950*/  FFMA R0, R4, 1.5, R11 ;  /* 0x3fc0000004007823 */ /* 0x000fe2000000000b */
[--C-:B------:R-:W-:Y:S01]  /*3960*/  FADD R5, R5, R4.reuse ;  /* 0x0000000405057221 */ /* 0x100fe20000000000 */
[--C-:B------:R-:W-:Y:S01]  /*3970*/  FADD R7, R7, R4.reuse ;  /* 0x0000000407077221 */ /* 0x100fe20000000000 */
[--C-:B------:R-:W-:Y:S01]  /*3980*/  FADD R9, R9, R4.reuse ;  /* 0x0000000409097221 */ /* 0x100fe20000000000 */
[--C-:B------:R-:W-:Y:S01]  /*3990*/  FADD R13, R13, R4.reuse ;  /* 0x000000040d0d7221 */ /* 0x100fe20000000000 */
[----:B------:R-:W-:Y:S01]  /*39a0*/  FADD R33, R33, R4 ;  /* 0x0000000421217221 */ /* 0x000fe20000000000 */
        /* <DEDUP_REMOVED lines=19> */
.L_x_55:
        /* <DEDUP_REMOVED lines=10> */
.L_x_130:


//--------------------- .text.tvmgen_default_fused_nn_conv2d_add_3_kernel --------------------------
	.section	.text.tvmgen_default_fused_nn_conv2d_add_3_kernel,"ax",@progbits
	.sectionflags	@"SHF_BARRIERS=1"
	.sectioninfo	@"SHI_REGISTERS=40"
	.align	128
        .global         tvmgen_default_fused_nn_conv2d_add_3_kernel
        .type           tvmgen_default_fused_nn_conv2d_add_3_kernel,@function
        .size           tvmgen_default_fused_nn_conv2d_add_3_kernel,(.L_x_131 - tvmgen_default_fused_nn_conv2d_add_3_kernel)
        .other          tvmgen_default_fused_nn_conv2d_add_3_kernel,@"STO_CUDA_ENTRY STV_DEFAULT"
tvmgen_default_fused_nn_conv2d_add_3_kernel:
.text.tvmgen_default_fused_nn_conv2d_add_3_kernel:
[----:B------:R-:W-:Y:S02]  /*0000*/  MOV R1, c[0x0][0x28] ;  /* 0x00000a0000017a02 */ /* 0x000fe40000000f00 */
[----:B------:R-:W0:Y:S01]  /*0010*/  S2R R35, SR_TID.X ;  /* 0x0000000000237919 */ /* 0x000e220000002100 */
[----:B------:R-:W-:Y:S01]  /*0020*/  CS2R R16, SRZ ;  /* 0x0000000000107805 */ /* 0x000fe2000001ff00 */
[----:B------:R-:W-:Y:S01]  /*0030*/  MOV R20, RZ ;  /* 0x000000ff00147202 */ /* 0x000fe20000000f00 */
[----:B------:R-:W-:Y:S01]  /*0040*/  IMAD.MOV.U32 R31, RZ, RZ, RZ ;  /* 0x000000ffff1f7224 */ /* 0x000fe200078e00ff */
[----:B------:R-:W1:Y:S01]  /*0050*/  S2R R32, SR_TID.Z ;  /* 0x0000000000207919 */ /* 0x000e620000002300 */
[----:B------:R-:W-:-:S03]  /*0060*/  ULDC.64 UR4, c[0x0][0x118] ;  /* 0x0000460000047ab9 */ /* 0x000fc60000000a00 */
[----:B------:R-:W2:Y:S04]  /*0070*/  S2R R37, SR_CTAID.Z ;  /* 0x0000000000257919 */ /* 0x000ea80000002700 */
[----:B------:R-:W3:Y:S01]  /*0080*/  S2R R14, SR_CTAID.Y ;  /* 0x00000000000e7919 */ /* 0x000ee20000002600 */
[C---:B0-----:R-:W-:Y:S01]  /*0090*/  IMAD R2, R35.reuse, 0x280, RZ ;  /* 0x0000028023027824 */ /* 0x041fe200078e02ff */
[C---:B------:R-:W-:Y:S01]  /*00a0*/  ISETP.GE.AND P0, PT, R35.reuse, 0x6, PT ;  /* 0x000000062300780c */ /* 0x040fe20003f06270 */
[C---:B------:R-:W-:Y:S01]  /*00b0*/  IMAD R9, R35.reuse, 0x5, RZ ;  /* 0x0000000523097824 */ /* 0x040fe200078e02ff */
[----:B-1----:R-:W-:Y:S02]  /*00c0*/  LEA.HI.SX32 R4, R35, R32, 0x1e ;  /* 0x0000002023047211 */ /* 0x002fe400078ff2ff */
[----:B------:R-:W-:-:S02]  /*00d0*/  LOP3.LUT R3, R2, 0xfffffc00, RZ, 0xc0, !PT ;  /* 0xfffffc0002037812 */ /* 0x000fc400078ec0ff */
[----:B--2---:R-:W-:Y:S02]  /*00e0*/  LEA R0, R37, R32, 0x5 ;  /* 0x0000002025007211 */ /* 0x004fe400078e28ff */
[C---:B------:R-:W-:Y:S02]  /*00f0*/  LOP3.LUT R2, R9.reuse, 0x7, RZ, 0xc0, !PT ;  /* 0x0000000709027812 */ /* 0x040fe400078ec0ff */
[C---:B------:R-:W-:Y:S01]  /*0100*/  IADD3 R7, R9.reuse, 0x2, RZ ;  /* 0x0000000209077810 */ /* 0x040fe20007ffe0ff */
[----:B------:R-:W-:Y:S01]  /*0110*/  IMAD.SHL.U32 R0, R0, 0x1000, RZ ;  /* 0x0000100000007824 */ /* 0x000fe200078e00ff */
[C---:B------:R-:W-:Y:S02]  /*0120*/  IADD3 R11, R9.reuse, 0x3, RZ ;  /* 0x00000003090b7810 */ /* 0x040fe40007ffe0ff */
[----:B------:R-:W-:Y:S02]  /*0130*/  IADD3 R13, R9, 0x4, RZ ;  /* 0x00000004090d7810 */ /* 0x000fe40007ffe0ff */
[----:B------:R-:W-:-:S02]  /*0140*/  IADD3 R29, R2, R0, R3 ;  /* 0x00000000021d7210 */ /* 0x000fc40007ffe003 */
[----:B------:R-:W-:Y:S02]  /*0150*/  LEA R36, R32, R35, 0x2 ;  /* 0x0000002320247211 */ /* 0x000fe400078e10ff */
[----:B------:R-:W-:Y:S02]  /*0160*/  IADD3 R3, R9, 0x1, RZ ;  /* 0x0000000109037810 */ /* 0x000fe40007ffe0ff */
[-C--:B------:R-:W-:Y:S01]  /*0170*/  LEA.HI.SX32 R5, R7, R32.reuse, 0x1b ;  /* 0x0000002007057211 */ /* 0x080fe200078fdaff */
[----:B------:R-:W-:Y:S01]  /*0180*/  IMAD.HI R2, R36, 0x4ec4ec4f, RZ ;  /* 0x4ec4ec4f24027827 */ /* 0x000fe200078e02ff */
[-C--:B------:R-:W-:Y:S02]  /*0190*/  LEA.HI.SX32 R8, R11, R32.reuse, 0x1b ;  /* 0x000000200b087211 */ /* 0x080fe400078fdaff */
[----:B------:R-:W-:Y:S02]  /*01a0*/  ISETP.GE.AND P1, PT, R4, 0x1a, PT ;  /* 0x0000001a0400780c */ /* 0x000fe40003f26270 */
[----:B------:R-:W-:-:S02]  /*01b0*/  LEA.HI.SX32 R10, R13, R32, 0x1b ;  /* 0x000000200d0a7211 */ /* 0x000fc400078fdaff */
[----:B------:R-:W-:Y:S02]  /*01c0*/  SHF.L.U32 R4, R3, 0x7, RZ ;  /* 0x0000000703047819 */ /* 0x000fe400000006ff */
[----:B------:R-:W-:Y:S02]  /*01d0*/  ISETP.LT.AND P2, PT, R5, 0x20, !P0 ;  /* 0x000000200500780c */ /* 0x000fe40004741270 */
[----:B------:R-:W-:Y:S01]  /*01e0*/  ISETP.LT.AND P3, PT, R8, 0x20, !P0 ;  /* 0x000000200800780c */ /* 0x000fe20004761270 */
[----:B------:R-:W-:Y:S01]  /*01f0*/  IMAD.SHL.U32 R8, R11, 0x80, RZ ;  /* 0x000000800b087824 */ /* 0x000fe200078e00ff */
[----:B------:R-:W-:Y:S02]  /*0200*/  ISETP.LT.AND P0, PT, R10, 0x20, !P0 ;  /* 0x000000200a00780c */ /* 0x000fe40004701270 */
[----:B------:R-:W-:Y:S02]  /*0210*/  LOP3.LUT R6, R3, 0x7, RZ, 0xc0, !PT ;  /* 0x0000000703067812 */ /* 0x000fe400078ec0ff */
[----:B------:R-:W-:-:S02]  /*0220*/  LOP3.LUT R5, R4, 0xfffffc00, RZ, 0xc0, !PT ;  /* 0xfffffc0004057812 */ /* 0x000fc400078ec0ff */
[----:B------:R-:W-:Y:S02]  /*0230*/  SHF.L.U32 R10, R13, 0x7, RZ ;  /* 0x000000070d0a7819 */ /* 0x000fe400000006ff */
[----:B------:R-:W-:Y:S02]  /*0240*/  SHF.R.U32.HI R3, RZ, 0x1f, R2 ;  /* 0x0000001fff037819 */ /* 0x000fe40000011602 */
[----:B------:R-:W-:Y:S02]  /*0250*/  SHF.L.U32 R4, R7, 0x7, RZ ;  /* 0x0000000707047819 */ /* 0x000fe400000006ff */
[----:B------:R-:W-:Y:S02]  /*0260*/  LOP3.LUT R12, R13, 0x7, RZ, 0xc0, !PT ;  /* 0x000000070d0c7812 */ /* 0x000fe400078ec0ff */
[----:B------:R-:W-:Y:S02]  /*0270*/  IADD3 R5, R6, R0, R5 ;  /* 0x0000000006057210 */ /* 0x000fe40007ffe005 */
[----:B------:R-:W-:-:S02]  /*0280*/  LOP3.LUT R13, R10, 0xfffffc00, RZ, 0xc0, !PT ;  /* 0xfffffc000a0d7812 */ /* 0x000fc400078ec0ff */
[----:B------:R-:W-:Y:S02]  /*0290*/  LOP3.LUT R6, R7, 0x7, RZ, 0xc0, !PT ;  /* 0x0000000707067812 */ /* 0x000fe400078ec0ff */
[----:B------:R-:W-:Y:S02]  /*02a0*/  LOP3.LUT R10, R11, 0x7, RZ, 0xc0, !PT ;  /* 0x000000070b0a7812 */ /* 0x000fe400078ec0ff */
[----:B------:R-:W-:Y:S01]  /*02b0*/  LEA.HI.SX32 R3, R2, R3, 0x1e ;  /* 0x0000000302037211 */ /* 0x000fe200078ff2ff */
[----:B------:R-:W-:Y:S01]  /*02c0*/  IMAD.MOV.U32 R2, RZ, RZ, 0x4 ;  /* 0x00000004ff027424 */ /* 0x000fe200078e00ff */
[----:B------:R-:W-:Y:S02]  /*02d0*/  LOP3.LUT R7, R4, 0xfffffc00, RZ, 0xc0, !PT ;  /* 0xfffffc0004077812 */ /* 0x000fe400078ec0ff */
[----:B------:R-:W-:Y:S01]  /*02e0*/  LOP3.LUT R11, R8, 0xfffffc00, RZ, 0xc0, !PT ;  /* 0xfffffc00080b7812 */ /* 0x000fe200078ec0ff */
[----:B------:R-:W-:Y:S01]  /*02f0*/  IMAD.WIDE R28, R29, R2, c[0x0][0x170] ;  /* 0x00005c001d1c7625 */ /* 0x000fe200078e0202 */
[----:B------:R-:W-:-:S02]  /*0300*/  IADD3 R13, R12, R0, R13 ;  /* 0x000000000c0d7210 */ /* 0x000fc40007ffe00d */
[----:B------:R-:W-:Y:S01]  /*0310*/  IADD3 R27, R6, R0, R7 ;  /* 0x00000000061b7210 */ /* 0x000fe20007ffe007 */
[----:B------:R-:W-:Y:S01]  /*0320*/  IMAD.WIDE R4, R5, R2, c[0x0][0x170] ;  /* 0x00005c0005047625 */ /* 0x000fe200078e0202 */
[----:B------:R-:W-:Y:S02]  /*0330*/  IADD3 R11, R10, R0, R11 ;  /* 0x000000000a0b7210 */ /* 0x000fe40007ffe00b */
[----:B------:R-:W-:Y:S01]  /*0340*/  MOV R30, R28 ;  /* 0x0000001c001e7202 */ /* 0x000fe20000000f00 */
[----:B------:R-:W-:Y:S01]  /*0350*/  IMAD R0, R3, -0xd, R36 ;  /* 0xfffffff303007824 */ /* 0x000fe200078e0224 */
[----:B------:R-:W-:Y:S01]  /*0360*/  MOV R28, R4 ;  /* 0x00000004001c7202 */ /* 0x000fe20000000f00 */
[-C--:B------:R-:W-:Y:S01]  /*0370*/  IMAD.WIDE R6, R13, R2.reuse, c[0x0][0x170] ;  /* 0x00005c000d067625 */ /* 0x080fe200078e0202 */
[----:B------:R-:W-:Y:S02]  /*0380*/  ISETP.LT.AND P1, PT, R35, 0x4, !P1 ;  /* 0x000000042300780c */ /* 0x000fe40004f21270 */
[----:B------:R-:W-:Y:S01]  /*0390*/  MOV R4, RZ ;  /* 0x000000ff00047202 */ /* 0x000fe20000000f00 */
[----:B------:R-:W-:Y:S01]  /*03a0*/  IMAD R3, R3, 0xc4, R0 ;  /* 0x000000c403037824 */ /* 0x000fe200078e0200 */
[----:B------:R-:W-:Y:S01]  /*03b0*/  MOV R0, R7 ;  /* 0x0000000700007202 */ /* 0x000fe20000000f00 */
[----:B------:R-:W-:-:S04]  /*03c0*/  IMAD.WIDE R24, R11, R2, c[0x0][0x170] ;  /* 0x00005c000b187625 */ /* 0x000fc800078e0202 */
[----:B------:R-:W-:-:S04]  /*03d0*/  IMAD.WIDE R26, R27, R2, c[0x0][0x170] ;  /* 0x00005c001b1a7625 */ /* 0x000fc800078e0202 */
[----:B---3--:R-:W-:Y:S02]  /*03e0*/  IMAD R3, R14, 0x1c, R3 ;  /* 0x0000001c0e037824 */ /* 0x008fe400078e0203 */
[----:B------:R-:W-:Y:S01]  /*03f0*/  IMAD.MOV.U32 R7, RZ, RZ, R25 ;  /* 0x000000ffff077224 */ /* 0x000fe200078e0019 */
[----:B------:R-:W-:Y:S01]  /*0400*/  MOV R25, R27 ;  /* 0x0000001b00197202 */ /* 0x000fe20000000f00 */
[----:B------:R-:W-:Y:S01]  /*0410*/  IMAD.MOV.U32 R27, RZ, RZ, R5 ;  /* 0x000000ffff1b7224 */ /* 0x000fe200078e0005 */
[C---:B------:R-:W-:Y:S01]  /*0420*/  LEA R5, R32.reuse, R9, 0x5 ;  /* 0x0000000920057211 */ /* 0x040fe200078e28ff */
[----:B------:R-:W-:Y:S01]  /*0430*/  IMAD.WIDE R2, R3, R2, c[0x0][0x168] ;  /* 0x00005a0003027625 */ /* 0x000fe200078e0202 */
[----:B------:R-:W-:-:S03]  /*0440*/  SHF.L.U32 R32, R32, 0x5, RZ ;  /* 0x0000000520207819 */ /* 0x000fc600000006ff */
.L_x_56:
[----:B------:R-:W-:Y:S01]  /*0450*/  IMAD.MOV.U32 R8, RZ, RZ, R30 ;  /* 0x000000ffff087224 */ /* 0x000fe200078e001e */
[----:B------:R-:W-:Y:S01]  /*0460*/  MOV R9, R29 ;  /* 0x0000001d00097202 */ /* 0x000fe20000000f00 */
[----:B------:R-:W-:Y:S01]  /*0470*/  IMAD.MOV.U32 R11, RZ, RZ, R27 ;  /* 0x000000ffff0b7224 */ /* 0x000fe200078e001b */
[----:B------:R-:W-:Y:S01]  /*0480*/  MOV R10, R28 ;  /* 0x0000001c000a7202 */ /* 0x000fe20000000f00 */
[----:B------:R0:W2:Y:S04]  /*0490*/  @P1 LDG.E.CONSTANT R19, [R2.64] ;  /* 0x0000000402131981 */ /* 0x0000a8000c1e9900 */
[----:B------:R1:W3:Y:S04]  /*04a0*/  LDG.E.CONSTANT R18, [R8.64] ;  /* 0x0000000408127981 */ /* 0x0002e8000c1e9900 */
[----:B------:R-:W4:Y:S04]  /*04b0*/  LDG.E.CONSTANT R22, [R10.64] ;  /* 0x000000040a167981 */ /* 0x000f28000c1e9900 */
[----:B------:R-:W-:Y:S01]  /*04c0*/  BAR.SYNC.DEFER_BLOCKING 0x0 ;  /* 0x0000000000007b1d */ /* 0x000fe20000010000 */
[----:B-1----:R-:W-:-:S02]  /*04d0*/  @P2 MOV R8, R26 ;  /* 0x0000001a00082202 */ /* 0x002fc40000000f00 */
[----:B------:R-:W-:-:S05]  /*04e0*/  @P2 MOV R9, R25 ;  /* 0x0000001900092202 */ /* 0x000fca0000000f00 */
[----:B------:R1:W5:Y:S02]  /*04f0*/  @P2 LDG.E.CONSTANT R21, [R8.64] ;  /* 0x0000000408152981 */ /* 0x000364000c1e9900 */
[----:B-1----:R-:W-:Y:S01]  /*0500*/  @P3 IMAD.MOV.U32 R8, RZ, RZ, R24 ;  /* 0x000000ffff083224 */ /* 0x002fe200078e0018 */
[----:B------:R-:W-:-:S05]  /*0510*/  @P3 MOV R9, R7 ;  /* 0x0000000700093202 */ /* 0x000fca0000000f00 */
[----:B------:R1:W5:Y:S02]  /*0520*/  @P3 LDG.E.CONSTANT R23, [R8.64] ;  /* 0x0000000408173981 */ /* 0x000364000c1e9900 */
[----:B-1----:R-:W-:Y:S01]  /*0530*/  @P0 MOV R8, R6 ;  /* 0x0000000600080202 */ /* 0x002fe20000000f00 */
[----:B------:R-:W-:-:S05]  /*0540*/  @P0 IMAD.MOV.U32 R9, RZ, RZ, R0 ;  /* 0x000000ffff090224 */ /* 0x000fca00078e0000 */
[----:B------:R-:W5:Y:S01]  /*0550*/  @P0 LDG.E.CONSTANT R14, [R8.64] ;  /* 0x00000004080e0981 */ /* 0x000f62000c1e9900 */
[----:B------:R-:W-:Y:S02]  /*0560*/  IADD3 R30, P6, R30, 0x20, RZ ;  /* 0x000000201e1e7810 */ /* 0x000fe40007fde0ff */
[----:B------:R-:W-:Y:S02]  /*0570*/  IADD3 R4, R4, 0x1, RZ ;  /* 0x0000000104047810 */ /* 0x000fe40007ffe0ff */
[----:B------:R-:W-:Y:S02]  /*0580*/  IADD3.X R29, RZ, R29, RZ, P6, !PT ;  /* 0x0000001dff1d7210 */ /* 0x000fe400037fe4ff */
[----:B0-----:R-:W-:Y:S02]  /*0590*/  IADD3 R2, P5, R2, 0x1880, RZ ;  /* 0x0000188002027810 */ /* 0x001fe40007fbe0ff */
[----:B------:R-:W-:Y:S02]  /*05a0*/  ISETP.NE.AND P6, PT, R4, 0x80, PT ;  /* 0x000000800400780c */ /* 0x000fe40003fc5270 */
[----:B------:R-:W-:-:S02]  /*05b0*/  IADD3.X R3, RZ, R3, RZ, P5, !PT ;  /* 0x00000003ff037210 */ /* 0x000fc40002ffe4ff */
[----:B------:R-:W-:Y:S02]  /*05c0*/  IADD3 R28, P4, R28, 0x20, RZ ;  /* 0x000000201c1c7810 */ /* 0x000fe40007f9e0ff */
[----:B------:R-:W-:-:S03]  /*05d0*/  IADD3 R26, P5, R26, 0x20, RZ ;  /* 0x000000201a1a7810 */ /* 0x000fc60007fbe0ff */
[----:B------:R-:W-:Y:S01]  /*05e0*/  IMAD.X R27, RZ, RZ, R27, P4 ;  /* 0x000000ffff1b7224 */ /* 0x000fe200020e061b */
[----:B------:R-:W-:Y:S02]  /*05f0*/  IADD3.X R25, RZ, R25, RZ, P5, !PT ;  /* 0x00000019ff197210 */ /* 0x000fe40002ffe4ff */
[----:B------:R-:W-:Y:S02]  /*0600*/  IADD3 R6, P5, R6, 0x20, RZ ;  /* 0x0000002006067810 */ /* 0x000fe40007fbe0ff */
[----:B------:R-:W-:-:S03]  /*0610*/  IADD3 R24, P4, R24, 0x20, RZ ;  /* 0x0000002018187810 */ /* 0x000fc60007f9e0ff */
[----:B------:R-:W-:Y:S01]  /*0620*/  IMAD.X R0, RZ, RZ, R0, P5 ;  /* 0x000000ffff007224 */ /* 0x000fe200028e0600 */
[----:B------:R-:W-:Y:S01]  /*0630*/  IADD3.X R7, RZ, R7, RZ, P4, !PT ;  /* 0x00000007ff077210 */ /* 0x000fe200027fe4ff */
[----:B--2---:R-:W-:Y:S04]  /*0640*/  @P1 STS [R36.X4], R19 ;  /* 0x0000001324001388 */ /* 0x004fe80000004800 */
[----:B---3--:R-:W-:Y:S04]  /*0650*/  STS [R5.X4+0x1a0], R18 ;  /* 0x0001a01205007388 */ /* 0x008fe80000004800 */
[----:B----4-:R-:W-:Y:S04]  /*0660*/  STS [R5.X4+0x1a4], R22 ;  /* 0x0001a41605007388 */ /* 0x010fe80000004800 */
[----:B-----5:R-:W-:Y:S04]  /*0670*/  @P2 STS [R5.X4+0x1a8], R21 ;  /* 0x0001a81505002388 */ /* 0x020fe80000004800 */
[----:B------:R-:W-:Y:S04]  /*0680*/  @P3 STS [R5.X4+0x1ac], R23 ;  /* 0x0001ac1705003388 */ /* 0x000fe80000004800 */
[----:B------:R-:W-:Y:S04]  /*0690*/  @P0 STS [R5.X4+0x1b0], R14 ;  /* 0x0001b00e05000388 */ /* 0x000fe80000004800 */
[----:B------:R-:W-:Y:S06]  /*06a0*/  BAR.SYNC.DEFER_BLOCKING 0x0 ;  /* 0x0000000000007b1d */ /* 0x000fec0000010000 */
[----:B------:R-:W-:Y:S04]  /*06b0*/  LDS R33, [R35.X8] ;  /* 0x0000000023217984 */ /* 0x000fe80000008800 */
[----:B------:R-:W0:Y:S04]  /*06c0*/  LDS.128 R8, [R32+0x1a0] ;  /* 0x0001a00020087984 */ /* 0x000e280000000c00 */
[----:B------:R-:W1:Y:S04]  /*06d0*/  LDS.128 R12, [R32+0x5a0] ;  /* 0x0005a000200c7984 */ /* 0x000e680000000c00 */
[----:B------:R-:W2:Y:S01]  /*06e0*/  LDS R34, [R35.X8+0x34] ;  /* 0x0000340023227984 */ /* 0x000ea20000008800 */
[----:B0-----:R-:W-:Y:S01]  /*06f0*/  FFMA R19, R8, R33, R16 ;  /* 0x0000002108137223 */ /* 0x001fe20000000010 */
[----:B-1----:R-:W-:-:S03]  /*0700*/  FFMA R8, R33, R12, R17 ;  /* 0x0000000c21087223 */ /* 0x002fc60000000011 */
[C---:B--2---:R-:W-:Y:S01]  /*0710*/  FFMA R12, R34.reuse, R9, R19 ;  /* 0x00000009220c7223 */ /* 0x044fe20000000013 */
[----:B------:R-:W-:Y:S01]  /*0720*/  FFMA R21, R34, R13, R8 ;  /* 0x0000000d22157223 */ /* 0x000fe20000000008 */
[----:B------:R-:W0:Y:S04]  /*0730*/  LDS.128 R16, [R32+0x9a0] ;  /* 0x0009a00020107984 */ /* 0x000e280000000c00 */
[----:B------:R-:W1:Y:S01]  /*0740*/  LDS R9, [R35.X8+0x68] ;  /* 0x0000680023097984 */ /* 0x000e620000008800 */
[----:B0-----:R-:W-:Y:S01]  /*0750*/  FFMA R13, R33, R16, R20 ;  /* 0x00000010210d7223 */ /* 0x001fe20000000014 */
[----:B-1----:R-:W-:-:S03]  /*0760*/  FFMA R14, R9, R14, R21 ;  /* 0x0000000e090e7223 */ /* 0x002fc60000000015 */
[C---:B------:R-:W-:Y:S01]  /*0770*/  FFMA R8, R34.reuse, R17, R13 ;  /* 0x0000001122087223 */ /* 0x040fe2000000000d */
[----:B------:R-:W0:Y:S01]  /*0780*/  LDS.128 R20, [R32+0xda0] ;  /* 0x000da00020147984 */ /* 0x000e220000000c00 */
[C---:B------:R-:W-:Y:S02]  /*0790*/  FFMA R10, R9.reuse, R10, R12 ;  /* 0x0000000a090a7223 */ /* 0x040fe4000000000c */
[----:B------:R-:W-:Y:S01]  /*07a0*/  FFMA R8, R9, R18, R8 ;  /* 0x0000001209087223 */ /* 0x000fe20000000008 */
[----:B0-----:R-:W-:Y:S02]  /*07b0*/  FFMA R33, R33, R20, R31 ;  /* 0x0000001421217223 */ /* 0x001fe4000000001f */
[----:B------:R-:W0:Y:S02]  /*07c0*/  LDS R31, [R35.X8+0x9c] ;  /* 0x00009c00231f7984 */ /* 0x000e240000008800 */
[----:B------:R-:W-:Y:S02]  /*07d0*/  FFMA R21, R34, R21, R33 ;  /* 0x0000001522157223 */ /* 0x000fe40000000021 */
[----:B------:R-:W-:Y:S02]  /*07e0*/  LDS R33, [R35.X8+0xd0] ;  /* 0x0000d00023217984 */ /* 0x000fe40000008800 */
[----:B------:R-:W-:-:S02]  /*07f0*/  FFMA R22, R9, R22, R21 ;  /* 0x0000001609167223 */ /* 0x000fc40000000015 */
[----:B------:R-:W-:Y:S01]  /*0800*/  LDS R34, [R35.X8+0x104] ;  /* 0x0001040023227984 */ /* 0x000fe20000008800 */
[C---:B0-----:R-:W-:Y:S01]  /*0810*/  FFMA R17, R31.reuse, R11, R10 ;  /* 0x0000000b1f117223 */ /* 0x041fe2000000000a */
[C---:B------:R-:W-:Y:S01]  /*0820*/  FFMA R20, R31.reuse, R19, R8 ;  /* 0x000000131f147223 */ /* 0x040fe20000000008 */
[C---:B------:R-:W-:Y:S01]  /*0830*/  FFMA R16, R31.reuse, R15, R14 ;  /* 0x0000000f1f107223 */ /* 0x040fe2000000000e */
[----:B------:R-:W0:Y:S01]  /*0840*/  LDS.128 R8, [R32+0x1b0] ;  /* 0x0001b00020087984 */ /* 0x000e220000000c00 */
[----:B------:R-:W-:-:S03]  /*0850*/  FFMA R31, R31, R23, R22 ;  /* 0x000000171f1f7223 */ /* 0x000fc60000000016 */
[----:B------:R-:W1:Y:S01]  /*0860*/  LDS.128 R12, [R32+0x5b0] ;  /* 0x0005b000200c7984 */ /* 0x000e620000000c00 */
[----:B0-----:R-:W-:Y:S01]  /*0870*/  FFMA R17, R8, R33, R17 ;  /* 0x0000002108117223 */ /* 0x001fe20000000011 */
[----:B-1----:R-:W-:-:S03]  /*0880*/  FFMA R12, R33, R12, R16 ;  /* 0x0000000c210c7223 */ /* 0x002fc60000000010 */
[C---:B------:R-:W-:Y:S02]  /*0890*/  FFMA R8, R34.reuse, R9, R17 ;  /* 0x0000000922087223 */ /* 0x040fe40000000011 */
[----:B------:R-:W0:Y:S01]  /*08a0*/  LDS R9, [R35.X8+0x138] ;  /* 0x0001380023097984 */ /* 0x000e220000008800 */
[----:B------:R-:W-:-:S03]  /*08b0*/  FFMA R21, R34, R13, R12 ;  /* 0x0000000d22157223 */ /* 0x000fc6000000000c */
[----:B------:R-:W1:Y:S01]  /*08c0*/  LDS.128 R16, [R32+0x9b0] ;  /* 0x0009b00020107984 */ /* 0x000e620000000c00 */
[C---:B0-----:R-:W-:Y:S01]  /*08d0*/  FFMA R14, R9.reuse, R14, R21 ;  /* 0x0000000e090e7223 */ /* 0x041fe20000000015 */
[----:B------:R-:W-:Y:S01]  /*08e0*/  FFMA R10, R9, R10, R8 ;  /* 0x0000000a090a7223 */ /* 0x000fe20000000008 */
[----:B-1----:R-:W-:Y:S02]  /*08f0*/  FFMA R13, R33, R16, R20 ;  /* 0x00000010210d7223 */ /* 0x002fe40000000014 */
[----:B------:R-:W0:Y:S02]  /*0900*/  LDS.128 R20, [R32+0xdb0] ;  /* 0x000db00020147984 */ /* 0x000e240000000c00 */
[----:B------:R-:W-:-:S04]  /*0910*/  FFMA R8, R34, R17, R13 ;  /* 0x0000001122087223 */ /* 0x000fc8000000000d */
[----:B------:R-:W-:Y:S01]  /*0920*/  FFMA R8, R9, R18, R8 ;  /* 0x0000001209087223 */ /* 0x000fe20000000008 */
[----:B0-----:R-:W-:Y:S02]  /*0930*/  FFMA R33, R33, R20, R31 ;  /* 0x0000001421217223 */ /* 0x001fe4000000001f */
[----:B------:R-:W0:Y:S02]  /*0940*/  LDS R31, [R35.X8+0x16c] ;  /* 0x00016c00231f7984 */ /* 0x000e240000008800 */
[----:B------:R-:W-:-:S04]  /*0950*/  FFMA R21, R34, R21, R33 ;  /* 0x0000001522157223 */ /* 0x000fc80000000021 */
[----:B------:R-:W-:Y:S01]  /*0960*/  FFMA R22, R9, R22, R21 ;  /* 0x0000001609167223 */ /* 0x000fe20000000015 */
[C---:B0-----:R-:W-:Y:S01]  /*0970*/  FFMA R16, R31.reuse, R11, R10 ;  /* 0x0000000b1f107223 */ /* 0x041fe2000000000a */
[C---:B------:R-:W-:Y:S01]  /*0980*/  FFMA R17, R31.reuse, R15, R14 ;  /* 0x0000000f1f117223 */ /* 0x040fe2000000000e */
[C---:B------:R-:W-:Y:S01]  /*0990*/  FFMA R20, R31.reuse, R19, R8 ;  /* 0x000000131f147223 */ /* 0x040fe20000000008 */
[----:B------:R-:W-:Y:S01]  /*09a0*/  FFMA R31, R31, R23, R22 ;  /* 0x000000171f1f7223 */ /* 0x000fe20000000016 */
[----:B------:R-:W-:Y:S05]  /*09b0*/  @P6 BRA `(.L_x_56) ;  /* 0xfffffa9000006947 */ /* 0x000fea000383ffff */
[----:B------:R-:W0:Y:S01]  /*09c0*/  S2R R0, SR_TID.Z ;  /* 0x0000000000007919 */ /* 0x000e220000002300 */
[----:B------:R-:W-:Y:S02]  /*09d0*/  MOV R11, 0x4 ;  /* 0x00000004000b7802 */ /* 0x000fe40000000f00 */
[----:B0-----:R-:W-:-:S05]  /*09e0*/  LEA R2, R37, R0, 0x7 ;  /* 0x0000000025027211 */ /* 0x001fca00078e38ff */
[----:B------:R-:W-:-:S05]  /*09f0*/  IMAD.WIDE R2, R2, R11, c[0x0][0x178] ;  /* 0x00005e0002027625 */ /* 0x000fca00078e020b */
[----:B------:R-:W2:Y:S04]  /*0a00*/  LDG.E.CONSTANT R5, [R2.64] ;  /* 0x0000000402057981 */ /* 0x000ea8000c1e9900 */
[----:B------:R-:W3:Y:S04]  /*0a10*/  LDG.E.CONSTANT R6, [R2.64+0x80] ;  /* 0x0000800402067981 */ /* 0x000ee8000c1e9900 */
[----:B------:R-:W4:Y:S04]  /*0a20*/  LDG.E.CONSTANT R9, [R2.64+0x100] ;  /* 0x0001000402097981 */ /* 0x000f28000c1e9900 */
[----:B------:R-:W5:Y:S04]  /*0a30*/  LDG.E.CONSTANT R8, [R2.64+0x180] ;  /* 0x0001800402087981 */ /* 0x000f68000c1e9900 */
[----:B------:R-:W0:Y:S01]  /*0a40*/  S2R R12, SR_CTAID.Y ;  /* 0x00000000000c7919 */ /* 0x000e220000002600 */
[----:B------:R-:W-:-:S04]  /*0a50*/  IMAD R0, R0, 0x31, R35 ;  /* 0x0000003100007824 */ /* 0x000fc800078e0223 */
[----:B------:R-:W-:-:S04]  /*0a60*/  IMAD R0, R37, 0x1880, R0 ;  /* 0x0000188025007824 */ /* 0x000fc800078e0200 */
[----:B0-----:R-:W-:Y:S01]  /*0a70*/  IMAD R0, R12, 0x7, R0 ;  /* 0x000000070c007824 */ /* 0x001fe200078e0200 */
[----:B--2---:R-:W-:-:S03]  /*0a80*/  FADD R7, R16, R5 ;  /* 0x0000000510077221 */ /* 0x004fc60000000000 */
[----:B------:R-:W-:Y:S01]  /*0a90*/  IMAD.WIDE R4, R0, R11, c[0x0][0x160] ;  /* 0x0000580000047625 */ /* 0x000fe200078e020b */
[----:B---3--:R-:W-:Y:S01]  /*0aa0*/  FADD R17, R17, R6 ;  /* 0x0000000611117221 */ /* 0x008fe20000000000 */
[----:B----4-:R-:W-:Y:S01]  /*0ab0*/  FADD R9, R20, R9 ;  /* 0x0000000914097221 */ /* 0x010fe20000000000 */
[----:B-----5:R-:W-:Y:S02]  /*0ac0*/  FADD R31, R31, R8 ;  /* 0x000000081f1f7221 */ /* 0x020fe40000000000 */
[----:B------:R-:W-:Y:S04]  /*0ad0*/  STG.E [R4.64], R7 ;  /* 0x0000000704007986 */ /* 0x000fe8000c101904 */
[----:B------:R-:W-:Y:S04]  /*0ae0*/  STG.E [R4.64+0x1880], R17 ;  /* 0x0018801104007986 */ /* 0x000fe8000c101904 */
[----:B------:R-:W-:Y:S04]  /*0af0*/  STG.E [R4.64+0x3100], R9 ;  /* 0x0031000904007986 */ /* 0x000fe8000c101904 */
[----:B------:R-:W-:Y:S01]  /*0b00*/  STG.E [R4.64+0x4980], R31 ;  /* 0x0049801f04007986 */ /* 0x000fe2000c101904 */
[----:B------:R-:W-:Y:S05]  /*0b10*/  EXIT ;  /* 0x000000000000794d */ /* 0x000fea0003800000 */
.L_x_57:
        /* <DEDUP_REMOVED lines=14> */
.L_x_131:


//--------------------- .text.tvmgen_default_fused_nn_contrib_conv2d_winograd_without_weight_transform_add_nn_relu_kernel_1 --------------------------
	.section	.text.tvmgen_default_fused_nn_contrib_conv2d_winograd_without_weight_transform_add_nn_relu_kernel_1,"ax",@progbits
	.sectionflags	@"SHF_BARRIERS=1"
	.sectioninfo	@"SHI_REGISTERS=56"
	.align	128
        .global         tvmgen_default_fused_nn_contrib_conv2d_winograd_without_weight_transform_add_nn_relu_kernel_1
        .type           tvmgen_default_fused_nn_contrib_conv2d_winograd_without_weight_transform_add_nn_relu_kernel_1,@function
        .size           tvmgen_default_fused_nn_contrib_conv2d_winograd_without_weight_transform_add_nn_relu_kernel_1,(.L_x_132 - tvmgen_default_fused_nn_contrib_conv2d_winograd_without_weight_transform_add_nn_relu_kernel_1)
        .other          tvmgen_default_fused_nn_contrib_conv2d_winograd_without_weight_transform_add_nn_relu_kernel_1,@"STO_CUDA_ENTRY STV_DEFAULT"
tvmgen_default_fused_nn_contrib_conv2d_winograd_without_weight_transform_add_nn_relu_kernel_1:
.text.tvmgen_default_fused_nn_contrib_conv2d_winograd_without_weight_transform_add_nn_relu_kernel_1:
[----:B------:R-:W-:Y:S02]  /*0000*/  MOV R1, c[0x0][0x28] ;  /* 0x00000a0000017a02 */ /* 0x000fe40000000f00 */
[----:B------:R-:W0:Y:S01]  /*0010*/  S2R R2, SR_TID.X ;  /* 0x0000000000027919 */ /* 0x000e220000002100 */
[----:B------:R-:W-:Y:S01]  /*0020*/  MOV R4, RZ ;  /* 0x000000ff00047202 */ /* 0x000fe20000000f00 */
[----:B------:R-:W-:Y:S01]  /*0030*/  CS2R R50, SRZ ;  /* 0x0000000000327805 */ /* 0x000fe2000001ff00 */
[----:B------:R-:W-:Y:S01]  /*0040*/  CS2R R48, SRZ ;  /* 0x0000000000307805 */ /* 0x000fe2000001ff00 */
[----:B------:R-:W1:Y:S01]  /*0050*/  S2R R0, SR_TID.Y ;  /* 0x0000000000007919 */ /* 0x000e620000002200 */
[----:B------:R-:W-:Y:S01]  /*0060*/  CS2R R44, SRZ ;  /* 0x00000000002c7805 */ /* 0x000fe2000001ff00 */
[----:B------:R-:W-:Y:S01]  /*0070*/  CS2R R40, SRZ ;  /* 0x0000000000287805 */ /* 0x000fe2000001ff00 */
[----:B------:R-:W-:Y:S01]  /*0080*/  CS2R R28, SRZ ;  /* 0x00000000001c7805 */ /* 0x000fe2000001ff00 */
[----:B------:R-:W2:Y:S01]  /*0090*/  S2R R3, SR_CTAID.Y ;  /* 0x0000000000037919 */ /* 0x000ea20000002600 */
[----:B------:R-:W-:Y:S01]  /*00a0*/  CS2R R46, SRZ ;  /* 0x00000000002e7805 */ /* 0x000fe2000001ff00 */
[----:B------:R-:W-:Y:S01]  /*00b0*/  CS2R R36, SRZ ;  /* 0x0000000000247805 */ /* 0x000fe2000001ff00 */
[----:B------:R-:W-:Y:S01]  /*00c0*/  CS2R R42, SRZ ;  /* 0x00000000002a7805 */ /* 0x000fe2000001ff00 */
[----:B------:R-:W-:Y:S01]  /*00d0*/  MOV R39, RZ ;  /* 0x000000ff00277202 */ /* 0x000fe20000000f00 */
[----:B------:R-:W-:Y:S01]  /*00e0*/  CS2R R26, SRZ ;  /* 0x00000000001a7805 */ /* 0x000fe2000001ff00 */
[----:B------:R-:W-:Y:S01]  /*00f0*/  CS2R R32, SRZ ;  /* 0x0000000000207805 */ /* 0x000fe2000001ff00 */
[----:B------:R-:W-:Y:S01]  /*0100*/  CS2R R24, SRZ ;  /* 0x0000000000187805 */ /* 0x000fe2000001ff00 */
[----:B------:R-:W-:Y:S01]  /*0110*/  CS2R R10, SRZ ;  /* 0x00000000000a7805 */ /* 0x000fe2000001ff00 */
[----:B------:R-:W-:Y:S01]  /*0120*/  CS2R R22, SRZ ;  /* 0x0000000000167805 */ /* 0x000fe2000001ff00 */
[----:B------:R-:W-:Y:S01]  /*0130*/  CS2R R30, SRZ ;  /* 0x00000000001e7805 */ /* 0x000fe2000001ff00 */
[----:B------:R-:W-:Y:S01]  /*0140*/  MOV R9, RZ ;  /* 0x000000ff00097202 */ /* 0x000fe20000000f00 */
[----:B------:R-:W-:Y:S01]  /*0150*/  CS2R R20, SRZ ;  /* 0x0000000000147805 */ /* 0x000fe2000001ff00 */
[----:B0-----:R-:W-:-:S05]  /*0160*/  SHF.R.S32.HI R5, RZ, 0x1, R2 ;  /* 0x00000001ff057819 */ /* 0x001fca0000011402 */
[----:B-1----:R-:W-:Y:S02]  /*0170*/  IMAD R6, R0, 0x31, R5 ;  /* 0x0000003100067824 */ /* 0x002fe400078e0205 */
.L_x_59:
[----:B------:R-:W-:Y:S01]  /*0180*/  BAR.SYNC.DEFER_BLOCKING 0x0 ;  /* 0x0000000000007b1d */ /* 0x000fe20000010000 */
[C---:B------:R-:W-:Y:S01]  /*0190*/  ISETP.GT.AND P0, PT, R0.reuse, RZ, PT ;  /* 0x000000ff0000720c */ /* 0x040fe20003f04270 */
[C---:B------:R-:W-:Y:S01]  /*01a0*/  IMAD R18, R0.reuse, 0x62, R2 ;  /* 0x0000006200127824 */ /* 0x040fe200078e0202 */
[----:B------:R-:W-:Y:S02]  /*01b0*/  ISETP.GT.AND P1, PT, R0, 0x2, PT ;  /* 0x000000020000780c */ /* 0x000fe40003f24270 */
[C---:B------:R-:W-:Y:S01]  /*01c0*/  ISETP.GT.OR P0, PT, R6.reuse, 0x1d, P0 ;  /* 0x0000001d0600780c */ /* 0x040fe20000704670 */
[----:B------:R-:W0:Y:S01]  /*01d0*/  S2R R7, SR_CTAID.Z ;  /* 0x0000000000077919 */ /* 0x000e220000002700 */
[----:B------:R-:W-:Y:S01]  /*01e0*/  ISETP.GT.OR P1, PT, R6, 0x7f, P1 ;  /* 0x0000007f0600780c */ /* 0x000fe20000f24670 */
[----:B------:R-:W-:Y:S01]  /*01f0*/  ULDC.64 UR4, c[0x0][0x118] ;  /* 0x0000460000047ab9 */ /* 0x000fe20000000a00 */
[----:B--2---:R-:W-:Y:S02]  /*0200*/  SHF.L.U32 R12, R3, 0x5, RZ ;  /* 0x00000005030c7819 */ /* 0x004fe400000006ff */
[----:B------:R-:W-:-:S07]  /*0210*/  MOV R19, 0x4 ;  /* 0x0000000400137802 */ /* 0x000fce0000000f00 */
[--C-:B------:R-:W-:Y:S02]  /*0220*/  @!P0 SHF.R.U32.HI R13, RZ, 0x1, R2.reuse ;  /* 0x00000001ff0d8819 */ /* 0x100fe40000011602 */
[----:B------:R-:W-:Y:S02]  /*0230*/  @!P1 SHF.R.U32.HI R5, RZ, 0x1, R2 ;  /* 0x00000001ff059819 */ /* 0x000fe40000011602 */
[----:B------:R-:W-:Y:S01]  /*0240*/  @!P0 IADD3 R14, R18, 0xc4, RZ ;  /* 0x000000c4120e8810 */ /* 0x000fe20007ffe0ff */
[C---:B------:R-:W-:Y:S02]  /*0250*/  @!P0 IMAD R13, R0.reuse, 0x31, R13 ;  /* 0x00000031000d8824 */ /* 0x040fe400078e020d */
[----:B------:R-:W-:Y:S01]  /*0260*/  @!P1 IMAD R8, R0, 0x31, R5 ;  /* 0x0000003100089824 */ /* 0x000fe200078e0205 */
[----:B------:R-:W-:Y:S02]  /*0270*/  @!P0 LOP3.LUT R14, R14, 0x1f, RZ, 0xc0, !PT ;  /* 0x0000001f0e0e8812 */ /* 0x000fe400078ec0ff */
[----:B------:R-:W-:-:S02]  /*0280*/  @!P0 SHF.L.U32 R13, R13, 0x2, RZ ;  /* 0x000000020d0d8819 */ /* 0x000fc400000006ff */
[-C--:B0-----:R-:W-:Y:S02]  /*0290*/  @!P0 LEA R15, R7, R12.reuse, 0xc ;  /* 0x0000000c070f8211 */ /* 0x081fe400078e60ff */
[----:B------:R-:W-:Y:S02]  /*02a0*/  @!P0 LOP3.LUT R13, R13, 0xfffffff8, RZ, 0xc0, !PT ;  /* 0xfffffff80d0d8812 */ /* 0x000fe400078ec0ff */
[----:B------:R-:W-:Y:S02]  /*02b0*/  @!P1 LEA R5, R7, R12, 0xc ;  /* 0x0000000c07059211 */ /* 0x000fe400078e60ff */
[----:B------:R-:W-:Y:S02]  /*02c0*/  @!P0 IADD3 R13, R13, 0x188, RZ ;  /* 0x000001880d0d8810 */ /* 0x000fe40007ffe0ff */
[----:B------:R-:W-:Y:S02]  /*02d0*/  @!P1 SHF.L.U32 R8, R8, 0x2, RZ ;  /* 0x0000000208089819 */ /* 0x000fe400000006ff */
[----:B------:R-:W-:Y:S01]  /*02e0*/  @!P0 LEA R16, R4, R15, 0x9 ;  /* 0x0000000f04108211 */ /* 0x000fe200078e48ff */
[----:B------:R-:W-:Y:S01]  /*02f0*/  IMAD R15, R7, 0x3100, R18 ;  /* 0x00003100070f7824 */ /* 0x000fe200078e0212 */
[----:B------:R-:W-:-:S02]  /*0300*/  @!P0 LOP3.LUT R13, R13, 0xffffffc0, RZ, 0xc0, !PT ;  /* 0xffffffc00d0d8812 */ /* 0x000fc400078ec0ff */
[----:B------:R-:W-:Y:S02]  /*0310*/  @!P1 LOP3.LUT R12, R18, 0x1f, RZ, 0xc0, !PT ;  /* 0x0000001f120c9812 */ /* 0x000fe400078ec0ff */
[----:B------:R-:W-:Y:S02]  /*0320*/  @!P1 LEA R5, R4, R5, 0x9 ;  /* 0x0000000504059211 */ /* 0x000fe400078e48ff */
[----:B------:R-:W-:Y:S02]  /*0330*/  @!P1 LOP3.LUT R8, R8, 0xffffffc0, RZ, 0xc0, !PT ;  /* 0xffffffc008089812 */ /* 0x000fe400078ec0ff */
[----:B------:R-:W-:Y:S02]  /*0340*/  @!P0 IADD3 R14, R14, R16, R13 ;  /* 0x000000100e0e8210 */ /* 0x000fe40007ffe00d */
[----:B------:R-:W-:Y:S01]  /*0350*/  @!P1 IADD3 R5, R12, R5, R8 ;  /* 0x000000050c059210 */ /* 0x000fe20007ffe008 */
[----:B------:R-:W-:Y:S02]  /*0360*/  IMAD R12, R4, 0x620, R15 ;  /* 0x00000620040c7824 */ /* 0x000fe400078e020f */
[----:B------:R-:W-:-:S04]  /*0370*/  @!P0 IMAD.WIDE R14, R14, R19, c[0x0][0x170] ;  /* 0x00005c000e0e8625 */ /* 0x000fc800078e0213 */
[-C--:B------:R-:W-:Y:S02]  /*0380*/  @!P1 IMAD.WIDE R16, R5, R19.reuse, c[0x0][0x170] ;  /* 0x00005c0005109625 */ /* 0x080fe400078e0213 */
[----:B------:R0:W2:Y:S02]  /*0390*/  @!P0 LDG.E.CONSTANT R15, [R14.64] ;  /* 0x000000040e0f8981 */ /* 0x0000a4000c1e9900 */
[----:B------:R-:W-:Y:S02]  /*03a0*/  IMAD.WIDE R12, R12, R19, c[0x0][0x168] ;  /* 0x00005a000c0c7625 */ /* 0x000fe400078e0213 */
[----:B------:R-:W3:Y:S04]  /*03b0*/  @!P1 LDG.E.CONSTANT R17, [R16.64] ;  /* 0x0000000410119981 */ /* 0x000ee8000c1e9900 */
[----:B------:R-:W4:Y:S04]  /*03c0*/  LDG.E.CONSTANT R19, [R12.64] ;  /* 0x000000040c137981 */ /* 0x000f28000c1e9900 */
[----:B------:R-:W5:Y:S04]  /*03d0*/  LDG.E.CONSTANT R35, [R12.64+0x310] ;  /* 0x000310040c237981 */ /* 0x000f68000c1e9900 */
[----:B------:R-:W5:Y:S04]  /*03e0*/  LDG.E.CONSTANT R53, [R12.64+0x620] ;  /* 0x000620040c357981 */ /* 0x000f68000c1e9900 */
[----:B------:R-:W5:Y:S04]  /*03f0*/  LDG.E.CONSTANT R34, [R12.64+0x930] ;  /* 0x000930040c227981 */ /* 0x000f68000c1e9900 */
[----:B------:R-:W5:Y:S04]  /*0400*/  LDG.E.CONSTANT R38, [R12.64+0xc40] ;  /* 0x000c40040c267981 */ /* 0x000f68000c1e9900 */
[----:B------:R-:W5:Y:S04]  /*0410*/  LDG.E.CONSTANT R52, [R12.64+0xf50] ;  /* 0x000f50040c347981 */ /* 0x000f68000c1e9900 */
[----:B------:R-:W5:Y:S04]  /*0420*/  LDG.E.CONSTANT R5, [R12.64+0x1260] ;  /* 0x001260040c057981 */ /* 0x000f68000c1e9900 */
[----:B0-----:R-:W5:Y:S01]  /*0430*/  LDG.E.CONSTANT R14, [R12.64+0x1570] ;  /* 0x001570040c0e7981 */ /* 0x001f62000c1e9900 */
[----:B------:R-:W-:Y:S01]  /*0440*/  LEA R8, R2, 0x400, 0x2 ;  /* 0x0000040002087811 */ /* 0x000fe200078e10ff */
[----:B------:R-:W-:-:S02]  /*0450*/  UMOV UR4, 0x188 ;  /* 0x0000018800047882 */ /* 0x000fc40000000000 */
[----:B--2---:R-:W-:Y:S04]  /*0460*/  @!P0 STS [R18.X4+0x310], R15 ;  /* 0x0003100f12008388 */ /* 0x004fe80000004800 */
[----:B---3--:R-:W-:Y:S04]  /*0470*/  @!P1 STS [R18.X4], R17 ;  /* 0x0000001112009388 */ /* 0x008fe80000004800 */
[----:B----4-:R-:W-:Y:S04]  /*0480*/  STS [R18.X4+0x400], R19 ;  /* 0x0004001312007388 */ /* 0x010fe80000004800 */
[----:B-----5:R-:W-:Y:S04]  /*0490*/  STS [R18.X4+0x710], R35 ;  /* 0x0007102312007388 */ /* 0x020fe80000004800 */
[----:B------:R-:W-:Y:S04]  /*04a0*/  STS [R18.X4+0xa20], R53 ;  /* 0x000a203512007388 */ /* 0x000fe80000004800 */
[----:B------:R-:W-:Y:S04]  /*04b0*/  STS [R18.X4+0xd30], R34 ;  /* 0x000d302212007388 */ /* 0x000fe80000004800 */
[----:B------:R-:W-:Y:S04]  /*04c0*/  STS [R18.X4+0x1040], R38 ;  /* 0x0010402612007388 */ /* 0x000fe80000004800 */
[----:B------:R-:W-:Y:S04]  /*04d0*/  STS [R18.X4+0x1350], R52 ;  /* 0x0013503412007388 */ /* 0x000fe80000004800 */
[----:B------:R0:W-:Y:S04]  /*04e0*/  STS [R18.X4+0x1660], R5 ;  /* 0x0016600512007388 */ /* 0x0001e80000004800 */
[----:B------:R1:W-:Y:S01]  /*04f0*/  STS [R18.X4+0x1970], R14 ;  /* 0x0019700e12007388 */ /* 0x0003e20000004800 */
[----:B0-----:R-:W-:-:S03]  /*0500*/  LEA R5, R0, 0x40, 0x5 ;  /* 0x0000004000057811 */ /* 0x001fc600078e28ff */
[----:B------:R-:W-:Y:S06]  /*0510*/  BAR.SYNC.DEFER_BLOCKING 0x0 ;  /* 0x0000000000007b1d */ /* 0x000fec0000010000 */
.L_x_58:
[----:B------:R-:W-:Y:S04]  /*0520*/  LDS R52, [R8+UR4+-0x188] ;  /* 0xfffe780408347984 */ /* 0x000fe80008000800 */
[----:B-1----:R-:W0:Y:S04]  /*0530*/  LDS.128 R12, [R5+-0x40] ;  /* 0xffffc000050c7984 */ /* 0x002e280000000c00 */
[----:B------:R-:W1:Y:S04]  /*0540*/  LDS R38, [R8+UR4] ;  /* 0x0000000408267984 */ /* 0x000e680008000800 */
[----:B------:R-:W2:Y:S04]  /*0550*/  LDS.128 R16, [R5] ;  /* 0x0000000005107984 */ /* 0x000ea80000000c00 */
[----:B------:R-:W-:Y:S04]  /*0560*/  LDS R35, [R8+UR4+0x188] ;  /* 0x0001880408237984 */ /* 0x000fe80008000800 */
[----:B------:R-:W-:Y:S01]  /*0570*/  LDS R34, [R8+UR4+0x310] ;  /* 0x0003100408227984 */ /* 0x000fe20008000800 */
[----:B0-----:R-:W-:Y:S01]  /*0580*/  FFMA R20, R12, R52, R20 ;  /* 0x000000340c147223 */ /* 0x001fe20000000014 */
[C---:B------:R-:W-:Y:S01]  /*0590*/  FFMA R21, R52.reuse, R13, R21 ;  /* 0x0000000d34157223 */ /* 0x040fe20000000015 */
[C---:B------:R-:W-:Y:S01]  /*05a0*/  FFMA R24, R52.reuse, R14, R24 ;  /* 0x0000000e34187223 */ /* 0x040fe20000000018 */
[----:B------:R-:W-:Y:S01]  /*05b0*/  FFMA R31, R52, R15, R31 ;  /* 0x0000000f341f7223 */ /* 0x000fe2000000001f */
[----:B-1----:R-:W-:Y:S01]  /*05c0*/  FFMA R22, R12, R38, R22 ;  /* 0x000000260c167223 */ /* 0x002fe20000000016 */
[C---:B------:R-:W-:Y:S01]  /*05d0*/  FFMA R26, R38.reuse, R13, R26 ;  /* 0x0000000d261a7223 */ /* 0x040fe2000000001a */
[C---:B------:R-:W-:Y:S01]  /*05e0*/  FFMA R33, R38.reuse, R14, R33 ;  /* 0x0000000e26217223 */ /* 0x040fe20000000021 */
[----:B------:R-:W-:Y:S01]  /*05f0*/  FFMA R41, R38, R15, R41 ;  /* 0x0000000f26297223 */ /* 0x000fe20000000029 */
[----:B--2---:R-:W-:Y:S01]  /*0600*/  FFMA R42, R52, R16, R42 ;  /* 0x00000010342a7223 */ /* 0x004fe2000000002a */
[----:B------:R-:W-:Y:S01]  /*0610*/  FFMA R46, R16, R38, R46 ;  /* 0x00000026102e7223 */ /* 0x000fe2000000002e */
[-C--:B------:R-:W-:Y:S01]  /*0620*/  FFMA R45, R52, R17.reuse, R45 ;  /* 0x00000011342d7223 */ /* 0x080fe2000000002d */
[----:B------:R-:W-:Y:S01]  /*0630*/  FFMA R49, R38, R17, R49 ;  /* 0x0000001126317223 */ /* 0x000fe20000000031 */
[-C--:B------:R-:W-:Y:S01]  /*0640*/  FFMA R27, R52, R18.reuse, R27 ;  /* 0x00000012341b7223 */ /* 0x080fe2000000001b */
[----:B------:R-:W-:Y:S01]  /*0650*/  FFMA R29, R38, R18, R29 ;  /* 0x00000012261d7223 */ /* 0x000fe2000000001d */
[-C--:B------:R-:W-:Y:S01]  /*0660*/  FFMA R28, R52, R19.reuse, R28 ;  /* 0x00000013341c7223 */ /* 0x080fe2000000001c */
[C---:B------:R-:W-:Y:S01]  /*0670*/  FFMA R40, R38.reuse, R19, R40 ;  /* 0x0000001326287223 */ /* 0x040fe20000000028 */
[----:B------:R-:W0:Y:S04]  /*0680*/  LDS.128 R12, [R5+-0x30] ;  /* 0xffffd000050c7984 */ /* 0x000e280000000c00 */
[----:B------:R-:W1:Y:S01]  /*0690*/  LDS.128 R16, [R5+0x10] ;  /* 0x0000100005107984 */ /* 0x000e620000000c00 */
[C---:B0-----:R-:W-:Y:S01]  /*06a0*/  FFMA R11, R38.reuse, R12, R11 ;  /* 0x0000000c260b7223 */ /* 0x041fe2000000000b */
[C---:B------:R-:W-:Y:S01]  /*06b0*/  FFMA R25, R38.reuse, R13, R25 ;  /* 0x0000000d26197223 */ /* 0x040fe20000000019 */
[C---:B------:R-:W-:Y:S01]  /*06c0*/  FFMA R32, R38.reuse, R14, R32 ;  /* 0x0000000e26207223 */ /* 0x040fe20000000020 */
[C---:B------:R-:W-:Y:S01]  /*06d0*/  FFMA R37, R38.reuse, R15, R37 ;  /* 0x0000000f26257223 */ /* 0x040fe20000000025 */
[C---:B-1----:R-:W-:Y:S01]  /*06e0*/  FFMA R44, R38.reuse, R16, R44 ;  /* 0x00000010262c7223 */ /* 0x042fe2000000002c */
[CC--:B------:R-:W-:Y:S01]  /*06f0*/  FFMA R48, R38.reuse, R17.reuse, R48 ;  /* 0x0000001126307223 */ /* 0x0c0fe20000000030 */
[----:B------:R-:W-:Y:S01]  /*0700*/  FFMA R50, R38, R18, R50 ;  /* 0x0000001226327223 */ /* 0x000fe20000000032 */
[C---:B------:R-:W-:Y:S01]  /*0710*/  FFMA R39, R52.reuse, R16, R39 ;  /* 0x0000001034277223 */ /* 0x040fe20000000027 */
[C---:B------:R-:W-:Y:S01]  /*0720*/  FFMA R43, R52.reuse, R17, R43 ;  /* 0x00000011342b7223 */ /* 0x040fe2000000002b */
[C---:B------:R-:W-:Y:S01]  /*0730*/  FFMA R47, R52.reuse, R18, R47 ;  /* 0x00000012342f7223 */ /* 0x040fe2000000002f */
[-C--:B------:R-:W-:Y:S01]  /*0740*/  FFMA R36, R52, R19.reuse, R36 ;  /* 0x0000001334247223 */ /* 0x080fe20000000024 */
[----:B------:R-:W-:Y:S01]  /*0750*/  FFMA R38, R38, R19, R51 ;  /* 0x0000001326267223 */ /* 0x000fe20000000033 */
[C---:B------:R-:W-:Y:S01]  /*0760*/  FFMA R9, R52.reuse, R12, R9 ;  /* 0x0000000c34097223 */ /* 0x040fe20000000009 */
[C---:B------:R-:W-:Y:S01]  /*0770*/  FFMA R10, R52.reuse, R13, R10 ;  /* 0x0000000d340a7223 */ /* 0x040fe2000000000a */
[C---:B------:R-:W-:Y:S01]  /*0780*/  FFMA R23, R52.reuse, R14, R23 ;  /* 0x0000000e34177223 */ /* 0x040fe20000000017 */
[----:B------:R-:W-:Y:S01]  /*0790*/  FFMA R30, R52, R15, R30 ;  /* 0x0000000f341e7223 */ /* 0x000fe2000000001e */
[----:B------:R-:W0:Y:S04]  /*07a0*/  LDS.128 R16, [R5+0x80] ;  /* 0x0000800005107984 */ /* 0x000e280000000c00 */
[----:B------:R-:W1:Y:S01]  /*07b0*/  LDS.128 R12, [R5+0x40] ;  /* 0x00004000050c7984 */ /* 0x000e620000000c00 */
[C---:B0-----:R-:W-:Y:S01]  /*07c0*/  FFMA R42, R35.reuse, R16, R42 ;  /* 0x00000010232a7223 */ /* 0x041fe2000000002a */
[----:B------:R-:W-:Y:S01]  /*07d0*/  FFMA R46, R16, R34, R46 ;  /* 0x00000022102e7223 */ /* 0x000fe2000000002e */
[CC--:B------:R-:W-:Y:S01]  /*07e0*/  FFMA R45, R35.reuse, R17.reuse, R45 ;  /* 0x00000011232d7223 */ /* 0x0c0fe2000000002d */
[C---:B------:R-:W-:Y:S01]  /*07f0*/  FFMA R49, R34.reuse, R17, R49 ;  /* 0x0000001122317223 */ /* 0x040fe20000000031 */
[CC--:B------:R-:W-:Y:S01]  /*0800*/  FFMA R27, R35.reuse, R18.reuse, R27 ;  /* 0x00000012231b7223 */ /* 0x0c0fe2000000001b */
[C---:B------:R-:W-:Y:S01]  /*0810*/  FFMA R29, R34.reuse, R18, R29 ;  /* 0x00000012221d7223 */ /* 0x040fe2000000001d */
[CC--:B------:R-:W-:Y:S01]  /*0820*/  FFMA R28, R35.reuse, R19.reuse, R28 ;  /* 0x00000013231c7223 */ /* 0x0c0fe2000000001c */
[----:B------:R-:W-:Y:S01]  /*0830*/  FFMA R40, R34, R19, R40 ;  /* 0x0000001322287223 */ /* 0x000fe20000000028 */
[C---:B-1----:R-:W-:Y:S01]  /*0840*/  FFMA R20, R12.reuse, R35, R20 ;  /* 0x000000230c147223 */ /* 0x042fe20000000014 */
[----:B------:R-:W-:Y:S01]  /*0850*/  FFMA R22, R12, R34, R22 ;  /* 0x000000220c167223 */ /* 0x000fe20000000016 */
[CC--:B------:R-:W-:Y:S01]  /*0860*/  FFMA R21, R35.reuse, R13.reuse, R21 ;  /* 0x0000000d23157223 */ /* 0x0c0fe20000000015 */
[C---:B------:R-:W-:Y:S01]  /*0870*/  FFMA R26, R34.reuse, R13, R26 ;  /* 0x0000000d221a7223 */ /* 0x040fe2000000001a */
[CC--:B------:R-:W-:Y:S01]  /*0880*/  FFMA R24, R35.reuse, R14.reuse, R24 ;  /* 0x0000000e23187223 */ /* 0x0c0fe20000000018 */
[C---:B------:R-:W-:Y:S01]  /*0890*/  FFMA R33, R34.reuse, R14, R33 ;  /* 0x0000000e22217223 */ /* 0x040fe20000000021 */
[CC--:B------:R-:W-:Y:S01]  /*08a0*/  FFMA R31, R35.reuse, R15.reuse, R31 ;  /* 0x0000000f231f7223 */ /* 0x0c0fe2000000001f */
[C---:B------:R-:W-:Y:S01]  /*08b0*/  FFMA R41, R34.reuse, R15, R41 ;  /* 0x0000000f22297223 */ /* 0x040fe20000000029 */
[----:B------:R-:W0:Y:S04]  /*08c0*/  LDS.128 R16, [R5+0x90] ;  /* 0x0000900005107984 */ /* 0x000e280000000c00 */
[----:B------:R-:W1:Y:S01]  /*08d0*/  LDS.128 R12, [R5+0x50] ;  /* 0x00005000050c7984 */ /* 0x000e620000000c00 */
[CC--:B0-----:R-:W-:Y:S01]  /*08e0*/  FFMA R39, R35.reuse, R16.reuse, R39 ;  /* 0x0000001023277223 */ /* 0x0c1fe20000000027 */
[C---:B------:R-:W-:Y:S01]  /*08f0*/  FFMA R44, R34.reuse, R16, R44 ;  /* 0x00000010222c7223 */ /* 0x040fe2000000002c */
[CC--:B------:R-:W-:Y:S01]  /*0900*/  FFMA R43, R35.reuse, R17.reuse, R43 ;  /* 0x00000011232b7223 */ /* 0x0c0fe2000000002b */
[C---:B------:R-:W-:Y:S01]  /*0910*/  FFMA R48, R34.reuse, R17, R48 ;  /* 0x0000001122307223 */ /* 0x040fe20000000030 */
[CC--:B------:R-:W-:Y:S01]  /*0920*/  FFMA R51, R35.reuse, R18.reuse, R47 ;  /* 0x0000001223337223 */ /* 0x0c0fe2000000002f */
[C---:B------:R-:W-:Y:S01]  /*0930*/  FFMA R52, R34.reuse, R18, R50 ;  /* 0x0000001222347223 */ /* 0x040fe20000000032 */
[CC--:B------:R-:W-:Y:S01]  /*0940*/  FFMA R36, R35.reuse, R19.reuse, R36 ;  /* 0x0000001323247223 */ /* 0x0c0fe20000000024 */
[C---:B------:R-:W-:Y:S01]  /*0950*/  FFMA R38, R34.reuse, R19, R38 ;  /* 0x0000001322267223 */ /* 0x040fe20000000026 */
[CC--:B-1----:R-:W-:Y:S01]  /*0960*/  FFMA R9, R35.reuse, R12.reuse, R9 ;  /* 0x0000000c23097223 */ /* 0x0c2fe20000000009 */
[C---:B------:R-:W-:Y:S01]  /*0970*/  FFMA R11, R34.reuse, R12, R11 ;  /* 0x0000000c220b7223 */ /* 0x040fe2000000000b */
[CC--:B------:R-:W-:Y:S01]  /*0980*/  FFMA R10, R35.reuse, R13.reuse, R10 ;  /* 0x0000000d230a7223 */ /* 0x0c0fe2000000000a */
[C---:B------:R-:W-:Y:S01]  /*0990*/  FFMA R25, R34.reuse, R13, R25 ;  /* 0x0000000d22197223 */ /* 0x040fe20000000019 */
[CC--:B------:R-:W-:Y:S01]  /*09a0*/  FFMA R23, R35.reuse, R14.reuse, R23 ;  /* 0x0000000e23177223 */ /* 0x0c0fe20000000017 */
[C---:B------:R-:W-:Y:S01]  /*09b0*/  FFMA R32, R34.reuse, R14, R32 ;  /* 0x0000000e22207223 */ /* 0x040fe20000000020 */
[-C--:B------:R-:W-:Y:S01]  /*09c0*/  FFMA R30, R35, R15.reuse, R30 ;  /* 0x0000000f231e7223 */ /* 0x080fe2000000001e */
[----:B------:R-:W-:Y:S01]  /*09d0*/  FFMA R37, R34, R15, R37 ;  /* 0x0000000f22257223 */ /* 0x000fe20000000025 */
[----:B------:R-:W-:Y:S04]  /*09e0*/  LDS R50, [R8+UR4+0x498] ;  /* 0x0004980408327984 */ /* 0x000fe80008000800 */
[----:B------:R-:W-:Y:S04]  /*09f0*/  LDS R47, [R8+UR4+0x620] ;  /* 0x00062004082f7984 */ /* 0x000fe80008000800 */
[----:B------:R-:W0:Y:S04]  /*0a00*/  LDS.128 R16, [R5+0x100] ;  /* 0x0001000005107984 */ /* 0x000e280000000c00 */
[----:B------:R-:W1:Y:S04]  /*0a10*/  LDS.128 R12, [R5+0xc0] ;  /* 0x0000c000050c7984 */ /* 0x000e680000000c00 */
[----:B------:R-:W-:Y:S04]  /*0a20*/  LDS R35, [R8+UR4+0x7a8] ;  /* 0x0007a80408237984 */ /* 0x000fe80008000800 */
[----:B------:R-:W-:Y:S01]  /*0a30*/  LDS R34, [R8+UR4+0x930] ;  /* 0x0009300408227984 */ /* 0x000fe20008000800 */
[----:B------:R-:W-:-:S04]  /*0a40*/  UIADD3 UR4, UR4, 0xc40, URZ ;  /* 0x00000c4004047890 */ /* 0x000fc8000fffe03f */
[----:B------:R-:W-:-:S06]  /*0a50*/  UISETP.NE.AND UP0, UPT, UR4, 0x1a08, UPT ;  /* 0x00001a080400788c */ /* 0x000fcc000bf05270 */
[----:B------:R-:W-:Y:S01]  /*0a60*/  PLOP3.LUT P0, PT, PT, PT, UP0, 0x80, 0x0 ;  /* 0x000000000000781c */ /* 0x000fe20003f0f008 */
[----:B0-----:R-:W-:Y:S01]  /*0a70*/  FFMA R42, R50, R16, R42 ;  /* 0x00000010322a7223 */ /* 0x001fe2000000002a */
[----:B------:R-:W-:Y:S01]  /*0a80*/  FFMA R46, R16, R47, R46 ;  /* 0x0000002f102e7223 */ /* 0x000fe2000000002e */
[CC--:B------:R-:W-:Y:S01]  /*0a90*/  FFMA R45, R50.reuse, R17.reuse, R45 ;  /* 0x00000011322d7223 */ /* 0x0c0fe2000000002d */
[C---:B------:R-:W-:Y:S01]  /*0aa0*/  FFMA R49, R47.reuse, R17, R49 ;  /* 0x000000112f317223 */ /* 0x040fe20000000031 */
[CC--:B------:R-:W-:Y:S01]  /*0ab0*/  FFMA R27, R50.reuse, R18.reuse, R27 ;  /* 0x00000012321b7223 */ /* 0x0c0fe2000000001b */
[C---:B------:R-:W-:Y:S01]  /*0ac0*/  FFMA R29, R47.reuse, R18, R29 ;  /* 0x000000122f1d7223 */ /* 0x040fe2000000001d */
[-C--:B------:R-:W-:Y:S01]  /*0ad0*/  FFMA R28, R50, R19.reuse, R28 ;  /* 0x00000013321c7223 */ /* 0x080fe2000000001c */
[C---:B------:R-:W-:Y:S01]  /*0ae0*/  FFMA R40, R47.reuse, R19, R40 ;  /* 0x000000132f287223 */ /* 0x040fe20000000028 */
        /* <DEDUP_REMOVED lines=42> */
[-C--:B------:R-:W-:Y:S01]  /*0d90*/  FFMA R31, R35, R15.reuse, R31 ;  /* 0x0000000f231f7223 */ /* 0x080fe2000000001f */
[C---:B------:R-:W-:Y:S01]  /*0da0*/  FFMA R41, R34.reuse, R15, R41 ;  /* 0x0000000f22297223 */ /* 0x040fe20000000029 */
[----:B------:R-:W0:Y:S04]  /*0db0*/  LDS.128 R16, [R5+0x190] ;  /* 0x0001900005107984 */ /* 0x000e280000000c00 */
[----:B------:R1:W2:Y:S02]  /*0dc0*/  LDS.128 R12, [R5+0x150] ;  /* 0x00015000050c7984 */ /* 0x0002a40000000c00 */
[----:B-1----:R-:W-:Y:S01]  /*0dd0*/  IADD3 R5, R5, 0x200, RZ ;  /* 0x0000020005057810 */ /* 0x002fe20007ffe0ff */
[C---:B0-----:R-:W-:Y:S01]  /*0de0*/  FFMA R47, R35.reuse, R18, R51 ;  /* 0x00000012232f7223 */ /* 0x041fe20000000033 */
[CC--:B------:R-:W-:Y:S01]  /*0df0*/  FFMA R39, R35.reuse, R16.reuse, R39 ;  /* 0x0000001023277223 */ /* 0x0c0fe20000000027 */
[C---:B------:R-:W-:Y:S01]  /*0e00*/  FFMA R44, R34.reuse, R16, R44 ;  /* 0x00000010222c7223 */ /* 0x040fe2000000002c */
[C---:B------:R-:W-:Y:S01]  /*0e10*/  FFMA R43, R35.reuse, R17, R43 ;  /* 0x00000011232b7223 */ /* 0x040fe2000000002b */
[CC--:B--2---:R-:W-:Y:S01]  /*0e20*/  FFMA R9, R35.reuse, R12.reuse, R9 ;  /* 0x0000000c23097223 */ /* 0x0c4fe20000000009 */
[C---:B------:R-:W-:Y:S01]  /*0e30*/  FFMA R11, R34.reuse, R12, R11 ;  /* 0x0000000c220b7223 */ /* 0x040fe2000000000b */
[CC--:B------:R-:W-:Y:S01]  /*0e40*/  FFMA R10, R35.reuse, R13.reuse, R10 ;  /* 0x0000000d230a7223 */ /* 0x0c0fe2000000000a */
[C---:B------:R-:W-:Y:S01]  /*0e50*/  FFMA R25, R34.reuse, R13, R25 ;  /* 0x0000000d22197223 */ /* 0x040fe20000000019 */
[CC--:B------:R-:W-:Y:S01]  /*0e60*/  FFMA R23, R35.reuse, R14.reuse, R23 ;  /* 0x0000000e23177223 */ /* 0x0c0fe20000000017 */
[C---:B------:R-:W-:Y:S01]  /*0e70*/  FFMA R32, R34.reuse, R14, R32 ;  /* 0x0000000e22207223 */ /* 0x040fe20000000020 */
[CC--:B------:R-:W-:Y:S01]  /*0e80*/  FFMA R30, R35.reuse, R15.reuse, R30 ;  /* 0x0000000f231e7223 */ /* 0x0c0fe2000000001e */
[C---:B------:R-:W-:Y:S01]  /*0e90*/  FFMA R37, R34.reuse, R15, R37 ;  /* 0x0000000f22257223 */ /* 0x040fe20000000025 */
[C---:B------:R-:W-:Y:S01]  /*0ea0*/  FFMA R48, R34.reuse, R17, R48 ;  /* 0x0000001122307223 */ /* 0x040fe20000000030 */
[C---:B------:R-:W-:Y:S01]  /*0eb0*/  FFMA R50, R34.reuse, R18, R52 ;  /* 0x0000001222327223 */ /* 0x040fe20000000034 */
[-C--:B------:R-:W-:Y:S01]  /*0ec0*/  FFMA R36, R35, R19.reuse, R36 ;  /* 0x0000001323247223 */ /* 0x080fe20000000024 */
[----:B------:R-:W-:Y:S01]  /*0ed0*/  FFMA R51, R34, R19, R38 ;  /* 0x0000001322337223 */ /* 0x000fe20000000026 */
[----:B------:R-:W-:Y:S05]  /*0ee0*/  @P0 BRA `(.L_x_58) ;  /* 0xfffff63000000947 */ /* 0x000fea000383ffff */
[----:B------:R-:W-:-:S04]  /*0ef0*/  IADD3 R4, R4, 0x1, RZ ;  /* 0x0000000104047810 */ /* 0x000fc80007ffe0ff */
[----:B------:R-:W-:-:S13]  /*0f00*/  ISETP.GE.U32.AND P0, PT, R4, 0x8, PT ;  /* 0x000000080400780c */ /* 0x000fda0003f06070 */
[----:B------:R-:W-:Y:S05]  /*0f10*/  @!P0 BRA `(.L_x_59) ;  /* 0xfffff26000008947 */ /* 0x000fea000383ffff */
[----:B------:R-:W-:Y:S01]  /*0f20*/  IMAD R2, R3, 0x1880, R2 ;  /* 0x0000188003027824 */ /* 0x000fe200078e0202 */
[----:B------:R-:W-:Y:S01]  /*0f30*/  MOV R3, 0x4 ;  /* 0x0000000400037802 */ /* 0x000fe20000000f00 */
[----:B------:R-:W-:Y:S02]  /*0f40*/  ULDC.64 UR4, c[0x0][0x118] ;  /* 0x0000460000047ab9 */ /* 0x000fe40000000a00 */
[----:B------:R-:W-:-:S04]  /*0f50*/  IMAD R7, R7, 0x3100, R2 ;  /* 0x0000310007077824 */ /* 0x000fc800078e0202 */
        /* <DEDUP_REMOVED lines=35> */
.L_x_60:
        /* <DEDUP_REMOVED lines=15> */
.L_x_132:


//--------------------- .text.tvmgen_default_fused_nn_contrib_conv2d_winograd_without_weight_transform_add_nn_relu_3_kernel_2 --------------------------
	.section	.text.tvmgen_default_fused_nn_contrib_conv2d_winograd_without_weight_transform_add_nn_relu_3_kernel_2,"ax",@progbits
	.sectioninfo	@"SHI_REGISTERS=29"
	.align	128
        .global         tvmgen_default_fused_nn_contrib_conv2d_winograd_without_weight_transform_add_nn_relu_3_kernel_2
        .type           tvmgen_default_fused_nn_contrib_conv2d_winograd_without_weight_transform_add_nn_relu_3_kernel_2,@function
        .size           tvmgen_default_fused_nn_contrib_conv2d_winograd_without_weight_transform_add_nn_relu_3_kernel_2,(.L_x_133 - tvmgen_default_fused_nn_contrib_conv2d_winograd_without_weight_transform_add_nn_relu_3_kernel_2)
        .other          tvmgen_default_fused_nn_contrib_conv2d_winograd_without_weight_transform_add_nn_relu_3_kernel_2,@"STO_CUDA_ENTRY STV_DEFAULT"
tvmgen_default_fused_nn_contrib_conv2d_winograd_without_weight_transform_add_nn_relu_3_kernel_2:
.text.tvmgen_default_fused_nn_contrib_conv2d_winograd_without_weight_transform_add_nn_relu_3_kernel_2:
[----:B------:R-:W-:Y:S02]  /*0000*/  MOV R1, c[0x0][0x28] ;  /* 0x00000a0000017a02 */ /* 0x000fe40000000f00 */
[----:B------:R-:W0:Y:S01]  /*0010*/  S2R R26, SR_TID.X ;  /* 0x00000000001a7919 */ /* 0x000e220000002100 */
[----:B------:R-:W-:Y:S01]  /*0020*/  MOV R4, 0x4 ;  /* 0x0000000400047802 */ /* 0x000fe20000000f00 */
[----:B------:R-:W-:Y:S02]  /*0030*/  ULDC.64 UR4, c[0x0][0x118] ;  /* 0x0000460000047ab9 */ /* 0x000fe40000000a00 */
[----:B------:R-:W0:Y:S02]  /*0040*/  S2R R25, SR_CTAID.X ;  /* 0x0000000000197919 */ /* 0x000e240000002500 */
[----:B0-----:R-:W-:-:S05]  /*0050*/  LEA R3, R25, R26, 0x7 ;  /* 0x0000001a19037211 */ /* 0x001fca00078e38ff */
[----:B------:R-:W-:-:S05]  /*0060*/  IMAD.WIDE R2, R3, R4, c[0x0][0x168] ;  /* 0x00005a0003027625 */ /* 0x000fca00078e0204 */
[----:B------:R-:W2:Y:S04]  /*0070*/  LDG.E.CONSTANT R17, [R2.64] ;  /* 0x0000000402117981 */ /* 0x000ea8000c1e9900 */
[----:B------:R-:W3:Y:S04]  /*0080*/  LDG.E.CONSTANT R20, [R2.64+0x8000] ;  /* 0x0080000402147981 */ /* 0x000ee8000c1e9900 */
[----:B------:R-:W4:Y:S04]  /*0090*/  LDG.E.CONSTANT R22, [R2.64+0x10000] ;  /* 0x0100000402167981 */ /* 0x000f28000c1e9900 */
[----:B------:R-:W4:Y:S04]  /*00a0*/  LDG.E.CONSTANT R24, [R2.64+0x18000] ;  /* 0x0180000402187981 */ /* 0x000f28000c1e9900 */
[----:B------:R-:W4:Y:S04]  /*00b0*/  LDG.E.CONSTANT R16, [R2.64+0x20000] ;  /* 0x0200000402107981 */ /* 0x000f28000c1e9900 */
[----:B------:R0:W4:Y:S04]  /*00c0*/  LDG.E.CONSTANT R15, [R2.64+0x28000] ;  /* 0x02800004020f7981 */ /* 0x000128000c1e9900 */
[----:B------:R0:W4:Y:S01]  /*00d0*/  LDG.E.CONSTANT R14, [R2.64+0x30000] ;  /* 0x03000004020e7981 */ /* 0x000122000c1e9900 */
[----:B------:R-:W-:-:S03]  /*00e0*/  SHF.R.S32.HI R0, RZ, 0x4, R26 ;  /* 0x00000004ff007819 */ /* 0x000fc6000001141a */
[----:B------:R0:W4:Y:S01]  /*00f0*/  LDG.E.CONSTANT R10, [R2.64+0x38000] ;  /* 0x03800004020a7981 */ /* 0x000122000c1e9900 */
[----:B------:R-:W-:-:S03]  /*0100*/  LEA R25, R25, R0, 0x3 ;  /* 0x0000000019197211 */ /* 0x000fc600078e18ff */
[----:B------:R0:W4:Y:S04]  /*0110*/  LDG.E.CONSTANT R13, [R2.64+0x40000] ;  /* 0x04000004020d7981 */ /* 0x000128000c1e9900 */
[----:B------:R0:W4:Y:S01]  /*0120*/  LDG.E.CONSTANT R9, [R2.64+0x48000] ;  /* 0x0480000402097981 */ /* 0x000122000c1e9900 */
[----:B------:R-:W-:-:S03]  /*0130*/  IMAD.WIDE R18, R25, R4, c[0x0][0x170] ;  /* 0x00005c0019127625 */ /* 0x000fc600078e0204 */
[----:B------:R0:W4:Y:S04]  /*0140*/  LDG.E.CONSTANT R8, [R2.64+0x50000] ;  /* 0x0500000402087981 */ /* 0x000128000c1e9900 */
[----:B------:R0:W4:Y:S04]  /*0150*/  LDG.E.CONSTANT R0, [R2.64+0x58000] ;  /* 0x0580000402007981 */ /* 0x000128000c1e9900 */
[----:B------:R1:W4:Y:S04]  /*0160*/  LDG.E.CONSTANT R5, [R18.64] ;  /* 0x0000000412057981 */ /* 0x000328000c1e9900 */
[----:B------:R0:W4:Y:S04]  /*0170*/  LDG.E.CONSTANT R12, [R2.64+0x60000] ;  /* 0x06000004020c7981 */ /* 0x000128000c1e9900 */
[----:B------:R0:W4:Y:S04]  /*0180*/  LDG.E.CONSTANT R7, [R2.64+0x68000] ;  /* 0x0680000402077981 */ /* 0x000128000c1e9900 */
[----:B------:R0:W4:Y:S01]  /*0190*/  LDG.E.CONSTANT R6, [R2.64+0x70000] ;  /* 0x0700000402067981 */ /* 0x000122000c1e9900 */
[----:B-1----:R-:W-:-:S02]  /*01a0*/  SHF.L.U32 R19, R26, 0x1, RZ ;  /* 0x000000011a137819 */ /* 0x002fc400000006ff */
[----:B------:R-:W-:Y:S01]  /*01b0*/  LOP3.LUT R18, R26, 0xc, RZ, 0xc0, !PT ;  /* 0x0000000c1a127812 */ /* 0x000fe200078ec0ff */
[----:B------:R0:W5:Y:S01]  /*01c0*/  LDG.E.CONSTANT R11, [R2.64+0x78000] ;  /* 0x07800004020b7981 */ /* 0x000162000c1e9900 */
[----:B------:R-:W-:Y:S02]  /*01d0*/  LOP3.LUT R19, R19, 0x6, RZ, 0xc0, !PT ;  /* 0x0000000613137812 */ /* 0x000fe400078ec0ff */
[----:B------:R-:W-:Y:S02]  /*01e0*/  ISETP.NE.AND P0, PT, R18, 0xc, PT ;  /* 0x0000000c1200780c */ /* 0x000fe40003f05270 */
[----:B------:R-:W-:Y:S01]  /*01f0*/  SHF.R.U32.HI R18, RZ, 0x2, R18 ;  /* 0x00000002ff127819 */ /* 0x000fe20000011612 */
[----:B------:R-:W-:Y:S01]  /*0200*/  IMAD R25, R25, 0x31, R19 ;  /* 0x0000003119197824 */ /* 0x000fe200078e0213 */
[----:B------:R-:W-:-:S04]  /*0210*/  LOP3.LUT R23, R26, 0x3, RZ, 0xc0, !PT ;  /* 0x000000031a177812 */ /* 0x000fc800078ec0ff */
[----:B------:R-:W-:Y:S01]  /*0220*/  ISETP.NE.AND P1, PT, R23, 0x3, PT ;  /* 0x000000031700780c */ /* 0x000fe20003f25270 */
[----:B--2---:R-:W-:Y:S01]  /*0230*/  FADD R17, RZ, R17 ;  /* 0x00000011ff117221 */ /* 0x004fe20000000000 */
[----:B---3--:R-:W-:-:S03]  /*0240*/  FADD R21, RZ, -R20 ;  /* 0x80000014ff157221 */ /* 0x008fc60000000000 */
[----:B------:R-:W-:Y:S01]  /*0250*/  FADD R17, R17, R20 ;  /* 0x0000001411117221 */ /* 0x000fe20000000000 */
[----:B----4-:R-:W-:-:S03]  /*0260*/  FADD R21, R22, R21 ;  /* 0x0000001516157221 */ /* 0x010fc60000000000 */
[----:B------:R-:W-:Y:S01]  /*0270*/  FADD R17, R17, R22 ;  /* 0x0000001611117221 */ /* 0x000fe20000000000 */
[----:B------:R-:W-:-:S03]  /*0280*/  FADD R24, R21, R24 ;  /* 0x0000001815187221 */ /* 0x000fc60000000000 */
[--C-:B0-----:R-:W-:Y:S01]  /*0290*/  FADD R2, R17, R16.reuse ;  /* 0x0000001011027221 */ /* 0x101fe20000000000 */
[----:B------:R-:W-:Y:S01]  /*02a0*/  FADD R16, RZ, -R16 ;  /* 0x80000010ff107221 */ /* 0x000fe20000000000 */
[C---:B------:R-:W-:Y:S02]  /*02b0*/  FADD R3, -R15.reuse, R24 ;  /* 0x000000180f037221 */ /* 0x040fe40000000100 */
[----:B------:R-:W-:Y:S01]  /*02c0*/  FADD R17, R2, R15 ;  /* 0x0000000f02117221 */ /* 0x000fe20000000000 */
[----:B------:R-:W-:Y:S01]  /*02d0*/  FADD R21, -R15, R16 ;  /* 0x000000100f157221 */ /* 0x000fe20000000100 */
[----:B------:R-:W-:Y:S02]  /*02e0*/  FADD R19, R14, R3 ;  /* 0x000000030e137221 */ /* 0x000fe40000000000 */
[----:B------:R-:W-:Y:S01]  /*02f0*/  FADD R2, R17, R14 ;  /* 0x0000000e11027221 */ /* 0x000fe20000000000 */
[----:B------:R-:W-:Y:S01]  /*0300*/  IMAD R3, R18, 0xe, R25 ;  /* 0x0000000e12037824 */ /* 0x000fe200078e0219 */
[----:B------:R-:W-:Y:S01]  /*0310*/  FADD R17, RZ, R15 ;  /* 0x0000000fff117221 */ /* 0x000fe20000000000 */
[----:B------:R-:W-:Y:S01]  /*0320*/  FADD R16, R19, R10 ;  /* 0x0000000a13107221 */ /* 0x000fe20000000000 */
[----:B------:R-:W-:-:S02]  /*0330*/  FADD R18, -R14, R21 ;  /* 0x000000150e127221 */ /* 0x000fc40000000100 */
[----:B------:R-:W-:Y:S01]  /*0340*/  FADD R17, -R14, R17 ;  /* 0x000000110e117221 */ /* 0x000fe20000000100 */
[----:B------:R-:W-:Y:S01]  /*0350*/  FADD R2, R2, R13 ;  /* 0x0000000d02027221 */ /* 0x000fe20000000000 */
[----:B------:R-:W-:Y:S02]  /*0360*/  FADD R18, R13, R18 ;  /* 0x000000120d127221 */ /* 0x000fe40000000000 */
[----:B------:R-:W-:Y:S01]  /*0370*/  FADD R14, -R10, R17 ;  /* 0x000000110a0e7221 */ /* 0x000fe20000000100 */
[C---:B------:R-:W-:Y:S01]  /*0380*/  FADD R15, -R9.reuse, R16 ;  /* 0x00000010090f7221 */ /* 0x040fe20000000100 */
[----:B------:R-:W-:Y:S01]  /*0390*/  FADD R13, R2, R9 ;  /* 0x00000009020d7221 */ /* 0x000fe20000000000 */
[C---:B------:R-:W-:Y:S01]  /*03a0*/  FADD R17, R9.reuse, R18 ;  /* 0x0000001209117221 */ /* 0x040fe20000000000 */
[----:B------:R-:W-:Y:S01]  /*03b0*/  FADD R9, -R9, R14 ;  /* 0x0000000e09097221 */ /* 0x000fe20000000100 */
[C---:B------:R-:W-:Y:S01]  /*03c0*/  FADD R15, R8.reuse, R15 ;  /* 0x0000000f080f7221 */ /* 0x040fe20000000000 */
[----:B------:R-:W-:Y:S01]  /*03d0*/  FADD R2, R13, R8 ;  /* 0x000000080d027221 */ /* 0x000fe20000000000 */
[C---:B------:R-:W-:Y:S01]  /*03e0*/  FADD R17, R8.reuse, R17 ;  /* 0x0000001108117221 */ /* 0x040fe20000000000 */
[----:B------:R-:W-:Y:S01]  /*03f0*/  FADD R9, R8, R9 ;  /* 0x0000000908097221 */ /* 0x000fe20000000000 */
[----:B------:R-:W-:-:S03]  /*0400*/  FADD R10, R15, R0 ;  /* 0x000000000f0a7221 */ /* 0x000fc60000000000 */
[----:B------:R-:W-:Y:S01]  /*0410*/  FADD R0, R0, R9 ;  /* 0x0000000900007221 */ /* 0x000fe20000000000 */
[--C-:B------:R-:W-:Y:S01]  /*0420*/  FADD R13, R2, R5.reuse ;  /* 0x00000005020d7221 */ /* 0x100fe20000000000 */
[----:B------:R-:W-:Y:S01]  /*0430*/  @P1 FADD R10, R10, R5 ;  /* 0x000000050a0a1221 */ /* 0x000fe20000000000 */
[----:B------:R-:W-:Y:S01]  /*0440*/  IMAD.WIDE R2, R3, R4, c[0x0][0x160] ;  /* 0x0000580003027625 */ /* 0x000fe200078e0204 */
[----:B------:R-:W-:Y:S02]  /*0450*/  FADD R12, R17, R12 ;  /* 0x0000000c110c7221 */ /* 0x000fe40000000000 */
[----:B------:R-:W-:Y:S02]  /*0460*/  FMNMX R13, RZ, R13, !PT ;  /* 0x0000000dff0d7209 */ /* 0x000fe40007800000 */
[----:B------:R-:W-:Y:S01]  /*0470*/  @P1 FMNMX R15, RZ, R10, !PT ;  /* 0x0000000aff0f1209 */ /* 0x000fe20007800000 */
[----:B------:R-:W-:Y:S01]  /*0480*/  FADD R9, R12, R7 ;  /* 0x000000070c097221 */ /* 0x000fe20000000000 */
[----:B------:R-:W-:Y:S01]  /*0490*/  FADD R7, -R7, R0 ;  /* 0x0000000007077221 */ /* 0x000fe20000000100 */
[----:B------:R0:W-:Y:S02]  /*04a0*/  STG.E [R2.64], R13 ;  /* 0x0000000d02007986 */ /* 0x0001e4000c101904 */
[----:B------:R-:W-:-:S02]  /*04b0*/  FADD R0, R9, R6 ;  /* 0x0000000609007221 */ /* 0x000fc40000000000 */
[----:B------:R0:W-:Y:S01]  /*04c0*/  @P1 STG.E [R2.64+0x4], R15 ;  /* 0x0000040f02001986 */ /* 0x0001e2000c101904 */
[----:B------:R-:W-:Y:S05]  /*04d0*/  @!P0 EXIT ;  /* 0x000000000000894d */ /* 0x000fea0003800000 */
[----:B------:R-:W-:Y:S01]  /*04e0*/  FADD R0, R0, R5 ;  /* 0x0000000500007221 */ /* 0x000fe20000000000 */
[----:B------:R-:W-:-:S04]  /*04f0*/  FADD R6, R6, R7 ;  /* 0x0000000706067221 */ /* 0x000fc80000000000 */
[----:B------:R-:W-:Y:S01]  /*0500*/  FMNMX R7, RZ, R0, !PT ;  /* 0x00000000ff077209 */ /* 0x000fe20007800000 */
[----:B-----5:R-:W-:-:S04]  /*0510*/  FADD R6, R6, R11 ;  /* 0x0000000b06067221 */ /* 0x020fc80000000000 */
[----:B------:R1:W-:Y:S01]  /*0520*/  STG.E [R2.64+0x1c], R7 ;  /* 0x00001c0702007986 */ /* 0x0003e2000c101904 */
[----:B------:R-:W-:Y:S05]  /*0530*/  @!P1 EXIT ;  /* 0x000000000000994d */ /* 0x000fea0003800000 */
[----:B------:R-:W-:-:S05]  /*0540*/  FADD R6, R6, R5 ;  /* 0x0000000506067221 */ /* 0x000fca0000000000 */
[----:B------:R-:W-:-:S05]  /*0550*/  FMNMX R5, RZ, R6, !PT ;  /* 0x00000006ff057209 */ /* 0x000fca0007800000 */
[----:B------:R-:W-:Y:S01]  /*0560*/  STG.E [R2.64+0x20], R5 ;  /* 0x0000200502007986 */ /* 0x000fe2000c101904 */
[----:B------:R-:W-:Y:S05]  /*0570*/  EXIT ;  /* 0x000000000000794d */ /* 0x000fea0003800000 */
.L_x_61:
        /* <DEDUP_REMOVED lines=16> */
.L_x_133:


//--------------------- .text.tvmgen_default_fused_nn_conv2d_add_nn_relu_5_kernel --------------------------
	.section	.text.tvmgen_default_fused_nn_conv2d_add_nn_relu_5_kernel,"ax",@progbits
	.sectionflags	@"SHF_BARRIERS=1"
	.sectioninfo	@"SHI_REGISTERS=40"
	.align	128
        .global         tvmgen_default_fused_nn_conv2d_add_nn_relu_5_kernel
        .type           tvmgen_default_fused_nn_conv2d_add_nn_relu_5_kernel,@function
        .size           tvmgen_default_fused_nn_conv2d_add_nn_relu_5_kernel,(.L_x_134 - tvmgen_default_fused_nn_conv2d_add_nn_relu_5_kernel)
        .other          tvmgen_default_fused_nn_conv2d_add_nn_relu_5_kernel,@"STO_CUDA_ENTRY STV_DEFAULT"
tvmgen_default_fused_nn_conv2d_add_nn_relu_5_kernel:
.text.tvmgen_default_fused_nn_conv2d_add_nn_relu_5_kernel:
[----:B------:R-:W-:Y:S02]  /*0000*/  MOV R1, c[0x0][0x28] ;  /* 0x00000a0000017a02 */ /* 0x000fe40000000f00 */
[----:B------:R-:W0:Y:S01]  /*0010*/  S2R R0, SR_TID.X ;  /* 0x0000000000007919 */ /* 0x000e220000002100 */
[----:B------:R-:W-:Y:S01]  /*0020*/  MOV R22, 0x4 ;  /* 0x0000000400167802 */ /* 0x000fe20000000f00 */
[----:B------:R-:W-:Y:S01]  /*0030*/  ULDC.64 UR4, c[0x0][0x118] ;  /* 0x0000460000047ab9 */ /* 0x000fe20000000a00 */
[----:B------:R-:W-:Y:S01]  /*0040*/  MOV R30, RZ ;  /* 0x000000ff001e7202 */ /* 0x000fe20000000f00 */
[----:B------:R-:W1:Y:S01]  /*0050*/  S2R R3, SR_TID.Z ;  /* 0x0000000000037919 */ /* 0x000e620000002300 */
[----:B------:R-:W-:Y:S02]  /*0060*/  MOV R19, RZ ;  /* 0x000000ff00137202 */ /* 0x000fe40000000f00 */
[----:B------:R-:W-:Y:S01]  /*0070*/  MOV R17, RZ ;  /* 0x000000ff00117202 */ /* 0x000fe20000000f00 */
[----:B------:R-:W2:Y:S01]  /*0080*/  S2R R2, SR_CTAID.Z ;  /* 0x0000000000027919 */ /* 0x000ea20000002700 */
[----:B------:R-:W-:Y:S02]  /*0090*/  MOV R15, RZ ;  /* 0x000000ff000f7202 */ /* 0x000fe40000000f00 */
[----:B------:R-:W-:Y:S01]  /*00a0*/  MOV R13, RZ ;  /* 0x000000ff000d7202 */ /* 0x000fe20000000f00 */
[----:B------:R-:W3:Y:S01]  /*00b0*/  S2R R20, SR_CTAID.Y ;  /* 0x0000000000147919 */ /* 0x000ee20000002600 */
[----:B0-----:R-:W-:-:S04]  /*00c0*/  SHF.L.U32 R4, R0, 0x6, RZ ;  /* 0x0000000600047819 */ /* 0x001fc800000006ff */
[----:B------:R-:W-:Y:S01]  /*00d0*/  LOP3.LUT R4, R4, 0xfffffe00, RZ, 0xc0, !PT ;  /* 0xfffffe0004047812 */ /* 0x000fe200078ec0ff */
[C-C-:B-1----:R-:W-:Y:S01]  /*00e0*/  IMAD R28, R3.reuse, 0x1c, R0.reuse ;  /* 0x0000001c031c7824 */ /* 0x142fe200078e0200 */
[C---:B------:R-:W-:Y:S02]  /*00f0*/  LOP3.LUT R5, R3.reuse, 0x1, RZ, 0xc0, !PT ;  /* 0x0000000103057812 */ /* 0x040fe400078ec0ff */
[----:B--2---:R-:W-:Y:S02]  /*0100*/  LEA R7, R2, R3, 0x4 ;  /* 0x0000000302077211 */ /* 0x004fe400078e20ff */
[----:B------:R-:W-:Y:S02]  /*0110*/  LEA R21, R3, 0x700, 0x5 ;  /* 0x0000070003157811 */ /* 0x000fe400078e28ff */
[----:B------:R-:W-:Y:S01]  /*0120*/  LEA R6, R7, R4, 0xa ;  /* 0x0000000407067211 */ /* 0x000fe200078e50ff */
[----:B------:R-:W-:Y:S01]  /*0130*/  IMAD R7, R5, 0x1c, R0 ;  /* 0x0000001c05077824 */ /* 0x000fe200078e0200 */
[----:B------:R-:W-:-:S02]  /*0140*/  SHF.R.S32.HI R4, RZ, 0x1, R3 ;  /* 0x00000001ff047819 */ /* 0x000fc40000011403 */
[----:B------:R-:W-:-:S03]  /*0150*/  LOP3.LUT R5, R0, 0x7, RZ, 0xc0, !PT ;  /* 0x0000000700057812 */ /* 0x000fc600078ec0ff */
[----:B------:R-:W-:Y:S01]  /*0160*/  IMAD R7, R4, 0x310, R7 ;  /* 0x0000031004077824 */ /* 0x000fe200078e0207 */
[----:B------:R-:W-:Y:S02]  /*0170*/  IADD3 R5, R5, R6, RZ ;  /* 0x0000000605057210 */ /* 0x000fe40007ffe0ff */
[----:B------:R-:W-:Y:S01]  /*0180*/  LEA.HI.SX32 R4, R0, R3, 0x1c ;  /* 0x0000000300047211 */ /* 0x000fe200078fe2ff */
[----:B---3--:R-:W-:Y:S02]  /*0190*/  IMAD R7, R20, 0x38, R7 ;  /* 0x0000003814077824 */ /* 0x008fe400078e0207 */
[----:B------:R-:W-:Y:S01]  /*01a0*/  IMAD.WIDE R24, R5, R22, c[0x0][0x170] ;  /* 0x00005c0005187625 */ /* 0x000fe200078e0216 */
[----:B------:R-:W-:-:S03]  /*01b0*/  ISETP.GE.AND P0, PT, R4, 0x10, PT ;  /* 0x000000100400780c */ /* 0x000fc60003f06270 */
[----:B------:R-:W-:Y:S01]  /*01c0*/  IMAD.WIDE R22, R7, R22, c[0x0][0x168] ;  /* 0x00005a0007167625 */ /* 0x000fe200078e0216 */
[----:B------:R-:W-:Y:S02]  /*01d0*/  MOV R26, R24 ;  /* 0x00000018001a7202 */ /* 0x000fe40000000f00 */
[----:B------:R-:W-:-:S13]  /*01e0*/  ISETP.LT.AND P0, PT, R0, 0x10, !P0 ;  /* 0x000000100000780c */ /* 0x000fda0004701270 */
.L_x_62:
[----:B------:R-:W-:Y:S01]  /*01f0*/  @P0 MOV R24, R26 ;  /* 0x0000001a00180202 */ /* 0x000fe20000000f00 */
[----:B------:R0:W2:Y:S04]  /*0200*/  LDG.E.CONSTANT R31, [R22.64] ;  /* 0x00000004161f7981 */ /* 0x0000a8000c1e9900 */
[----:B------:R1:W3:Y:S01]  /*0210*/  @P0 LDG.E.CONSTANT R12, [R24.64] ;  /* 0x00000004180c0981 */ /* 0x0002e2000c1e9900 */
[----:B------:R-:W-:Y:S01]  /*0220*/  @P0 IMAD R33, R3, -0xc, R28 ;  /* 0xfffffff403210824 */ /* 0x000fe200078e021c */
[----:B------:R-:W-:-:S02]  /*0230*/  IADD3 R30, R30, 0x1, RZ ;  /* 0x000000011e1e7810 */ /* 0x000fc40007ffe0ff */
[----:B------:R-:W-:Y:S01]  /*0240*/  BAR.SYNC.DEFER_BLOCKING 0x0 ;  /* 0x0000000000007b1d */ /* 0x000fe20000010000 */
[----:B------:R-:W-:Y:S02]  /*0250*/  IADD3 R26, P2, R26, 0x20, RZ ;  /* 0x000000201a1a7810 */ /* 0x000fe40007f5e0ff */
[----:B------:R-:W-:Y:S02]  /*0260*/  ISETP.NE.AND P1, PT, R30, 0x40, PT ;  /* 0x000000401e00780c */ /* 0x000fe40003f25270 */
[----:B0-----:R-:W-:Y:S02]  /*0270*/  IADD3 R22, P3, R22, 0x6200, RZ ;  /* 0x0000620016167810 */ /* 0x001fe40007f7e0ff */
[----:B-1----:R-:W-:Y:S02]  /*0280*/  IADD3.X R25, RZ, R25, RZ, P2, !PT ;  /* 0x00000019ff197210 */ /* 0x002fe400017fe4ff */
[----:B------:R-:W-:Y:S01]  /*0290*/  IADD3.X R23, RZ, R23, RZ, P3, !PT ;  /* 0x00000017ff177210 */ /* 0x000fe20001ffe4ff */
[----:B--2---:R-:W-:Y:S04]  /*02a0*/  STS [R28.X4], R31 ;  /* 0x0000001f1c007388 */ /* 0x004fe80000004800 */
[----:B---3--:R-:W-:Y:S04]  /*02b0*/  @P0 STS [R33.X4+0x700], R12 ;  /* 0x0007000c21000388 */ /* 0x008fe80000004800 */
[----:B------:R-:W-:Y:S06]  /*02c0*/  BAR.SYNC.DEFER_BLOCKING 0x0 ;  /* 0x0000000000007b1d */ /* 0x000fec0000010000 */
[----:B------:R-:W-:Y:S04]  /*02d0*/  LDS R14, [R0.X4] ;  /* 0x00000000000e7984 */ /* 0x000fe80000004800 */
[----:B------:R-:W0:Y:S04]  /*02e0*/  LDS.128 R4, [R21] ;  /* 0x0000000015047984 */ /* 0x000e280000000c00 */
[----:B------:R-:W1:Y:S04]  /*02f0*/  LDS.128 R8, [R21+0x200] ;  /* 0x0002000015087984 */ /* 0x000e680000000c00 */
[----:B------:R-:W2:Y:S04]  /*0300*/  LDS R16, [R0.X4+0x70] ;  /* 0x0000700000107984 */ /* 0x000ea80000004800 */
[----:B------:R-:W3:Y:S04]  /*0310*/  LDS R35, [R0.X4+0xe0] ;  /* 0x0000e00000237984 */ /* 0x000ee80000004800 */
[----:B------:R-:W4:Y:S04]  /*0320*/  LDS R37, [R0.X4+0x150] ;  /* 0x0001500000257984 */ /* 0x000f280000004800 */
[----:B------:R-:W5:Y:S04]  /*0330*/  LDS R29, [R0.X4+0x1c0] ;  /* 0x0001c000001d7984 */ /* 0x000f680000004800 */
[----:B------:R-:W5:Y:S04]  /*0340*/  LDS R27, [R0.X4+0x230] ;  /* 0x00023000001b7984 */ /* 0x000f680000004800 */
[----:B------:R-:W5:Y:S04]  /*0350*/  LDS R24, [R0.X4+0x2a0] ;  /* 0x0002a00000187984 */ /* 0x000f680000004800 */
[----:B------:R-:W-:Y:S01]  /*0360*/  LDS R33, [R0.X4+0x540] ;  /* 0x0005400000217984 */ /* 0x000fe20000004800 */
[C---:B0-----:R-:W-:Y:S01]  /*0370*/  FFMA R12, R14.reuse, R4, R13 ;  /* 0x000000040e0c7223 */ /* 0x041fe2000000000d */
[----:B-1----:R-:W-:Y:S01]  /*0380*/  FFMA R14, R14, R8, R17 ;  /* 0x000000080e0e7223 */ /* 0x002fe20000000011 */
[-C--:B--2---:R-:W-:Y:S01]  /*0390*/  FFMA R4, R4, R16.reuse, R15 ;  /* 0x0000001004047223 */ /* 0x084fe2000000000f */
[----:B------:R-:W-:-:S02]  /*03a0*/  FFMA R8, R8, R16, R19 ;  /* 0x0000001008087223 */ /* 0x000fc40000000013 */
[----:B------:R-:W-:Y:S01]  /*03b0*/  LDS.128 R16, [R21+0x210] ;  /* 0x0002100015107984 */ /* 0x000fe20000000c00 */
[C---:B---3--:R-:W-:Y:S01]  /*03c0*/  FFMA R12, R35.reuse, R5, R12 ;  /* 0x00000005230c7223 */ /* 0x048fe2000000000c */
[----:B------:R-:W-:Y:S01]  /*03d0*/  FFMA R35, R35, R9, R14 ;  /* 0x0000000923237223 */ /* 0x000fe2000000000e */
[C---:B----4-:R-:W-:Y:S01]  /*03e0*/  FFMA R14, R37.reuse, R5, R4 ;  /* 0x00000005250e7223 */ /* 0x050fe20000000004 */
[----:B------:R-:W-:Y:S01]  /*03f0*/  FFMA R8, R37, R9, R8 ;  /* 0x0000000925087223 */ /* 0x000fe20000000008 */
[----:B------:R-:W-:Y:S01]  /*0400*/  LDS R5, [R0.X4+0x3f0] ;  /* 0x0003f00000057984 */ /* 0x000fe20000004800 */
[C---:B-----5:R-:W-:Y:S01]  /*0410*/  FFMA R31, R29.reuse, R6, R12 ;  /* 0x000000061d1f7223 */ /* 0x060fe2000000000c */
[----:B------:R-:W-:Y:S02]  /*0420*/  FFMA R4, R29, R10, R35 ;  /* 0x0000000a1d047223 */ /* 0x000fe40000000023 */
[----:B------:R-:W-:Y:S01]  /*0430*/  LDS R9, [R0.X4+0x380] ;  /* 0x0003800000097984 */ /* 0x000fe20000004800 */
[C---:B------:R-:W-:Y:S01]  /*0440*/  FFMA R6, R27.reuse, R6, R14 ;  /* 0x000000061b067223 */ /* 0x040fe2000000000e */
[----:B------:R-:W-:-:S02]  /*0450*/  FFMA R32, R27, R10, R8 ;  /* 0x0000000a1b207223 */ /* 0x000fc40000000008 */
[----:B------:R-:W0:Y:S01]  /*0460*/  LDS R29, [R0.X4+0x310] ;  /* 0x00031000001d7984 */ /* 0x000e220000004800 */
[C---:B------:R-:W-:Y:S01]  /*0470*/  FFMA R34, R24.reuse, R7, R31 ;  /* 0x0000000718227223 */ /* 0x040fe2000000001f */
[----:B------:R-:W-:Y:S02]  /*0480*/  FFMA R31, R24, R11, R4 ;  /* 0x0000000b181f7223 */ /* 0x000fe40000000004 */
[----:B------:R-:W1:Y:S04]  /*0490*/  LDS.128 R12, [R21+0x10] ;  /* 0x00001000150c7984 */ /* 0x000e680000000c00 */
[----:B------:R-:W2:Y:S04]  /*04a0*/  LDS R10, [R0.X4+0x460] ;  /* 0x00046000000a7984 */ /* 0x000ea80000004800 */
[----:B------:R-:W3:Y:S04]  /*04b0*/  LDS R8, [R0.X4+0x4d0] ;  /* 0x0004d00000087984 */ /* 0x000ee80000004800 */
[----:B------:R-:W4:Y:S04]  /*04c0*/  LDS R27, [R0.X4+0x5b0] ;  /* 0x0005b000001b7984 */ /* 0x000f280000004800 */
[----:B------:R-:W5:Y:S04]  /*04d0*/  LDS R24, [R0.X4+0x620] ;  /* 0x0006200000187984 */ /* 0x000f680000004800 */
[----:B------:R-:W5:Y:S01]  /*04e0*/  LDS R4, [R0.X4+0x690] ;  /* 0x0006900000047984 */ /* 0x000f620000004800 */
[C---:B0-----:R-:W-:Y:S01]  /*04f0*/  FFMA R7, R29.reuse, R7, R6 ;  /* 0x000000071d077223 */ /* 0x041fe20000000006 */
[----:B------:R-:W-:Y:S01]  /*0500*/  FFMA R11, R29, R11, R32 ;  /* 0x0000000b1d0b7223 */ /* 0x000fe20000000020 */
[C---:B------:R-:W-:Y:S01]  /*0510*/  FFMA R6, R9.reuse, R16, R31 ;  /* 0x0000001009067223 */ /* 0x040fe2000000001f */
[----:B-1----:R-:W-:Y:S01]  /*0520*/  FFMA R29, R9, R12, R34 ;  /* 0x0000000c091d7223 */ /* 0x002fe20000000022 */
[-C--:B------:R-:W-:Y:S01]  /*0530*/  FFMA R7, R12, R5.reuse, R7 ;  /* 0x000000050c077223 */ /* 0x080fe20000000007 */
[----:B------:R-:W-:-:S02]  /*0540*/  FFMA R11, R16, R5, R11 ;  /* 0x00000005100b7223 */ /* 0x000fc4000000000b */
[C---:B--2---:R-:W-:Y:S01]  /*0550*/  FFMA R12, R10.reuse, R13, R29 ;  /* 0x0000000d0a0c7223 */ /* 0x044fe2000000001d */
[----:B------:R-:W-:Y:S01]  /*0560*/  FFMA R5, R10, R17, R6 ;  /* 0x000000110a057223 */ /* 0x000fe20000000006 */
[C---:B---3--:R-:W-:Y:S01]  /*0570*/  FFMA R6, R8.reuse, R13, R7 ;  /* 0x0000000d08067223 */ /* 0x048fe20000000007 */
[----:B------:R-:W-:Y:S01]  /*0580*/  FFMA R11, R8, R17, R11 ;  /* 0x00000011080b7223 */ /* 0x000fe2000000000b */
[C---:B------:R-:W-:Y:S01]  /*0590*/  FFMA R13, R33.reuse, R14, R12 ;  /* 0x0000000e210d7223 */ /* 0x040fe2000000000c */
[----:B------:R-:W-:Y:S01]  /*05a0*/  FFMA R8, R33, R18, R5 ;  /* 0x0000001221087223 */ /* 0x000fe20000000005 */
[C---:B----4-:R-:W-:Y:S01]  /*05b0*/  FFMA R5, R27.reuse, R14, R6 ;  /* 0x0000000e1b057223 */ /* 0x050fe20000000006 */
[----:B------:R-:W-:Y:S01]  /*05c0*/  FFMA R11, R27, R18, R11 ;  /* 0x000000121b0b7223 */ /* 0x000fe2000000000b */
[C---:B-----5:R-:W-:Y:S01]  /*05d0*/  FFMA R13, R24.reuse, R15, R13 ;  /* 0x0000000f180d7223 */ /* 0x060fe2000000000d */
[----:B------:R-:W-:Y:S01]  /*05e0*/  FFMA R17, R24, R19, R8 ;  /* 0x0000001318117223 */ /* 0x000fe20000000008 */
[C---:B------:R-:W-:Y:S01]  /*05f0*/  FFMA R15, R4.reuse, R15, R5 ;  /* 0x0000000f040f7223 */ /* 0x040fe20000000005 */
[----:B------:R-:W-:Y:S01]  /*0600*/  FFMA R19, R4, R19, R11 ;  /* 0x0000001304137223 */ /* 0x000fe2000000000b */
[----:B------:R-:W-:Y:S05]  /*0610*/  @P1 BRA `(.L_x_62) ;  /* 0xfffffbd000001947 */ /* 0x000fea000383ffff */
[----:B------:R-:W-:Y:S02]  /*0620*/  LEA R4, R2, R3, 0x5 ;  /* 0x0000000302047211 */ /* 0x000fe400078e28ff */
[----:B------:R-:W-:-:S05]  /*0630*/  MOV R7, 0x4 ;  /* 0x0000000400077802 */ /* 0x000fca0000000f00 */
[----:B------:R-:W-:-:S05]  /*0640*/  IMAD.WIDE R4, R4, R7, c[0x0][0x178] ;  /* 0x00005e0004047625 */ /* 0x000fca00078e0207 */
[----:B------:R-:W2:Y:S04]  /*0650*/  LDG.E.CONSTANT R6, [R4.64+0x40] ;  /* 0x0000400404067981 */ /* 0x000ea8000c1e9900 */
[----:B------:R-:W3:Y:S01]  /*0660*/  LDG.E.CONSTANT R8, [R4.64] ;  /* 0x0000000404087981 */ /* 0x000ee2000c1e9900 */
[----:B------:R-:W-:-:S04]  /*0670*/  IMAD R3, R3, 0x310, R0 ;  /* 0x0000031003037824 */ /* 0x000fc800078e0200 */
[----:B------:R-:W-:-:S04]  /*0680*/  IMAD R3, R2, 0x6200, R3 ;  /* 0x0000620002037824 */ /* 0x000fc800078e0203 */
[----:B------:R-:W-:-:S04]  /*0690*/  IMAD R3, R20, 0x38, R3 ;  /* 0x0000003814037824 */ /* 0x000fc800078e0203 */
[----:B------:R-:W-:Y:S01]  /*06a0*/  IMAD.WIDE R2, R3, R7, c[0x0][0x160] ;  /* 0x0000580003027625 */ /* 0x000fe200078e0207 */
[--C-:B--2---:R-:W-:Y:S01]  /*06b0*/  FADD R17, R17, R6.reuse ;  /* 0x0000000611117221 */ /* 0x104fe20000000000 */
[----:B------:R-:W-:Y:S01]  /*06c0*/  FADD R6, R19, R6 ;  /* 0x0000000613067221 */ /* 0x000fe20000000000 */
[--C-:B---3--:R-:W-:Y:S01]  /*06d0*/  FADD R13, R13, R8.reuse ;  /* 0x000000080d0d7221 */ /* 0x108fe20000000000 */
[----:B------:R-:W-:Y:S02]  /*06e0*/  FADD R8, R15, R8 ;  /* 0x000000080f087221 */ /* 0x000fe40000000000 */
[----:B------:R-:W-:Y:S02]  /*06f0*/  FMNMX R17, RZ, R17, !PT ;  /* 0x00000011ff117209 */ /* 0x000fe40007800000 */
[----:B------:R-:W-:Y:S02]  /*0700*/  FMNMX R7, RZ, R6, !PT ;  /* 0x00000006ff077209 */ /* 0x000fe40007800000 */
[----:B------:R-:W-:Y:S01]  /*0710*/  FMNMX R13, RZ, R13, !PT ;  /* 0x0000000dff0d7209 */ /* 0x000fe20007800000 */
[----:B------:R-:W-:Y:S01]  /*0720*/  STG.E [R2.64+0xc400], R17 ;  /* 0x00c4001102007986 */ /* 0x000fe2000c101904 */
[----:B------:R-:W-:-:S03]  /*0730*/  FMNMX R5, RZ, R8, !PT ;  /* 0x00000008ff057209 */ /* 0x000fc60007800000 */
[----:B------:R-:W-:Y:S04]  /*0740*/  STG.E [R2.64+0xc470], R7 ;  /* 0x00c4700702007986 */ /* 0x000fe8000c101904 */
[----:B------:R-:W-:Y:S04]  /*0750*/  STG.E [R2.64], R13 ;  /* 0x0000000d02007986 */ /* 0x000fe8000c101904 */
[----:B------:R-:W-:Y:S01]  /*0760*/  STG.E [R2.64+0x70], R5 ;  /* 0x0000700502007986 */ /* 0x000fe2000c101904 */
[----:B------:R-:W-:Y:S05]  /*0770*/  EXIT ;  /* 0x000000000000794d */ /* 0x000fea0003800000 */
.L_x_63:
        /* <DEDUP_REMOVED lines=16> */
.L_x_134:


//--------------------- .text.tvmgen_default_fused_nn_conv2d_add_nn_relu_kernel --------------------------
	.section	.text.tvmgen_default_fused_nn_conv2d_add_nn_relu_kernel,"ax",@progbits
	.sectionflags	@"SHF_BARRIERS=1"
	.sectioninfo	@"SHI_REGISTERS=93"
	.align	128
        .global         tvmgen_default_fused_nn_conv2d_add_nn_relu_kernel
        .type           tvmgen_default_fused_nn_conv2d_add_nn_relu_kernel,@function
        .size           tvmgen_default_fused_nn_conv2d_add_nn_relu_kernel,(.L_x_135 - tvmgen_default_fused_nn_conv2d_add_nn_relu_kernel)
        .other          tvmgen_default_fused_nn_conv2d_add_nn_relu_kernel,@"STO_CUDA_ENTRY STV_DEFAULT"
tvmgen_default_fused_nn_conv2d_add_nn_relu_kernel:
.text.tvmgen_default_fused_nn_conv2d_add_nn_relu_kernel:
        /* <DEDUP_REMOVED lines=8> */
[----:B------:R-:W-:Y:S01]  /*0080*/  MOV R8, RZ ;  /* 0x000000ff00087202 */ /* 0x000fe20000000f00 */
[----:B------:R-:W-:Y:S01]  /*0090*/  CS2R R62, SRZ ;  /* 0x00000000003e7805 */ /* 0x000fe2000001ff00 */
[----:B------:R-:W-:Y:S01]  /*00a0*/  MOV R10, RZ ;  /* 0x000000ff000a7202 */ /* 0x000fe20000000f00 */
[----:B------:R-:W-:Y:S01]  /*00b0*/  CS2R R60, SRZ ;  /* 0x00000000003c7805 */ /* 0x000fe2000001ff00 */
[----:B------:R-:W-:Y:S01]  /*00c0*/  MOV R74, 0x38 ;  /* 0x00000038004a7802 */ /* 0x000fe20000000f00 */
        /* <DEDUP_REMOVED lines=12> */
[C---:B0-----:R-:W-:Y:S01]  /*0190*/  IMAD.HI R0, R3.reuse, -0x6db6db6d, R2 ;  /* 0x9249249303007827 */ /* 0x041fe200078e0202 */
[----:B------:R-:W-:Y:S01]  /*01a0*/  SHF.L.U32 R5, R3, 0x2, RZ ;  /* 0x0000000203057819 */ /* 0x000fe200000006ff */
[----:B------:R-:W-:Y:S01]  /*01b0*/  CS2R R36, SRZ ;  /* 0x0000000000247805 */ /* 0x000fe2000001ff00 */
[----:B------:R-:W-:Y:S01]  /*01c0*/  CS2R R34, SRZ ;  /* 0x0000000000227805 */ /* 0x000fe2000001ff00 */
[----:B------:R-:W-:Y:S01]  /*01d0*/  CS2R R32, SRZ ;  /* 0x0000000000207805 */ /* 0x000fe2000001ff00 */
[----:B------:R-:W-:Y:S01]  /*01e0*/  SHF.R.U32.HI R11, RZ, 0x1f, R0 ;  /* 0x0000001fff0b7819 */ /* 0x000fe20000011600 */
[C---:B------:R-:W-:Y:S01]  /*01f0*/  IMAD.HI R71, R5.reuse, -0x6db6db6d, R4 ;  /* 0x9249249305477827 */ /* 0x040fe200078e0204 */
[C---:B------:R-:W-:Y:S01]  /*0200*/  IADD3 R7, R5.reuse, 0x1, RZ ;  /* 0x0000000105077810 */ /* 0x040fe20007ffe0ff */
[----:B------:R-:W-:Y:S01]  /*0210*/  CS2R R30, SRZ ;  /* 0x00000000001e7805 */ /* 0x000fe2000001ff00 */
[----:B------:R-:W-:Y:S01]  /*0220*/  LEA.HI.SX32 R0, R0, R11, 0x1d ;  /* 0x0000000b00007211 */ /* 0x000fe200078feaff */
[----:B------:R-:W-:Y:S01]  /*0230*/  CS2R R28, SRZ ;  /* 0x00000000001c7805 */ /* 0x000fe2000001ff00 */
[----:B------:R-:W-:Y:S01]  /*0240*/  IADD3 R9, R5, 0x2, RZ ;  /* 0x0000000205097810 */ /* 0x000fe20007ffe0ff */
[----:B------:R-:W-:Y:S01]  /*0250*/  IMAD.HI R73, R7, -0x6db6db6d, R6 ;  /* 0x9249249307497827 */ /* 0x000fe200078e0206 */
[----:B------:R-:W-:Y:S01]  /*0260*/  IADD3 R11, R5, 0x3, RZ ;  /* 0x00000003050b7810 */ /* 0x000fe20007ffe0ff */
[----:B------:R-:W-:Y:S01]  /*0270*/  CS2R R26, SRZ ;  /* 0x00000000001a7805 */ /* 0x000fe2000001ff00 */
[----:B------:R-:W-:Y:S01]  /*0280*/  SHF.R.U32.HI R4, RZ, 0x1f, R71 ;  /* 0x0000001fff047819 */ /* 0x000fe20000011647 */
[----:B------:R-:W-:Y:S01]  /*0290*/  IMAD.HI R75, R9, -0x6db6db6d, R8 ;  /* 0x92492493094b7827 */ /* 0x000fe200078e0208 */
[----:B-1----:R-:W-:Y:S01]  /*02a0*/  IADD3 R0, R0, R69, RZ ;  /* 0x0000004500007210 */ /* 0x002fe20007ffe0ff */
[----:B------:R-:W-:Y:S01]  /*02b0*/  CS2R R24, SRZ ;  /* 0x0000000000187805 */ /* 0x000fe2000001ff00 */
[----:B------:R-:W-:Y:S01]  /*02c0*/  LEA.HI.SX32 R71, R71, R4, 0x1e ;  /* 0x0000000447477211 */ /* 0x000fe200078ff2ff */
[----:B------:R-:W-:Y:S01]  /*02d0*/  IMAD.HI R77, R11, -0x6db6db6d, R10 ;  /* 0x924924930b4d7827 */ /* 0x000fe200078e020a */
[----:B------:R-:W-:Y:S01]  /*02e0*/  SHF.R.U32.HI R4, RZ, 0x1f, R73 ;  /* 0x0000001fff047819 */ /* 0x000fe20000011649 */
[----:B------:R-:W-:Y:S01]  /*02f0*/  CS2R R22, SRZ ;  /* 0x0000000000167805 */ /* 0x000fe2000001ff00 */
[----:B------:R-:W-:Y:S01]  /*0300*/  SHF.R.U32.HI R6, RZ, 0x1f, R75 ;  /* 0x0000001fff067819 */ /* 0x000fe2000001164b */
[----:B------:R-:W-:Y:S01]  /*0310*/  CS2R R20, SRZ ;  /* 0x0000000000147805 */ /* 0x000fe2000001ff00 */
[----:B------:R-:W-:Y:S01]  /*0320*/  SHF.R.U32.HI R8, RZ, 0x1f, R77 ;  /* 0x0000001fff087819 */ /* 0x000fe2000001164d */
[----:B------:R-:W-:Y:S01]  /*0330*/  CS2R R18, SRZ ;  /* 0x0000000000127805 */ /* 0x000fe2000001ff00 */
[----:B------:R-:W-:Y:S01]  /*0340*/  LEA.HI.SX32 R73, R73, R4, 0x1e ;  /* 0x0000000449497211 */ /* 0x000fe200078ff2ff */
[----:B------:R-:W-:Y:S01]  /*0350*/  CS2R R16, SRZ ;  /* 0x0000000000107805 */ /* 0x000fe2000001ff00 */
[----:B------:R-:W-:Y:S01]  /*0360*/  LEA.HI.SX32 R75, R75, R6, 0x1e ;  /* 0x000000064b4b7211 */ /* 0x000fe200078ff2ff */
[----:B------:R-:W-:Y:S01]  /*0370*/  CS2R R14, SRZ ;  /* 0x00000000000e7805 */ /* 0x000fe2000001ff00 */
[----:B------:R-:W-:Y:S01]  /*0380*/  LEA.HI.SX32 R77, R77, R8, 0x1e ;  /* 0x000000084d4d7211 */ /* 0x000fe200078ff2ff */
[----:B------:R-:W-:Y:S01]  /*0390*/  IMAD R74, R69, R74, 0x394 ;  /* 0x00000394454a7424 */ /* 0x000fe200078e024a */
[----:B------:R-:W-:Y:S01]  /*03a0*/  ISETP.GE.AND P0, PT, R0, 0x8, PT ;  /* 0x000000080000780c */ /* 0x000fe20003f06270 */
[----:B------:R-:W-:Y:S01]  /*03b0*/  IMAD R76, R71, -0x7, R5 ;  /* 0xfffffff9474c7824 */ /* 0x000fe200078e0205 */
[----:B------:R-:W-:Y:S01]  /*03c0*/  MOV R0, RZ ;  /* 0x000000ff00007202 */ /* 0x000fe20000000f00 */
[----:B------:R-:W-:Y:S01]  /*03d0*/  IMAD R78, R73, -0x7, R7 ;  /* 0xfffffff9494e7824 */ /* 0x000fe200078e0207 */
[----:B------:R-:W-:Y:S01]  /*03e0*/  ISETP.LT.AND P0, PT, R3, 0xe, !P0 ;  /* 0x0000000e0300780c */ /* 0x000fe20004701270 */
[----:B------:R-:W-:Y:S01]  /*03f0*/  IMAD R79, R75, -0x7, R9 ;  /* 0xfffffff94b4f7824 */ /* 0x000fe200078e0209 */
[----:B------:R-:W-:Y:S01]  /*0400*/  MOV R68, RZ ;  /* 0x000000ff00447202 */ /* 0x000fe20000000f00 */
[----:B------:R-:W-:Y:S01]  /*0410*/  IMAD R80, R77, -0x7, R11 ;  /* 0xfffffff94d507824 */ /* 0x000fe200078e020b */
[----:B------:R-:W-:-:S02]  /*0420*/  ULDC.64 UR6, c[0x0][0x118] ;  /* 0x0000460000067ab9 */ /* 0x000fc40000000a00 */
.L_x_77:
[----:B------:R-:W-:-:S07]  /*0430*/  MOV R81, RZ ;  /* 0x000000ff00517202 */ /* 0x000fce0000000f00 */
.L_x_76:
[----:B------:R-:W0:Y:S01]  /*0440*/  S2R R70, SR_CTAID.Y ;  /* 0x0000000000467919 */ /* 0x000e220000002600 */
[----:B------:R-:W-:Y:S03]  /*0450*/  BSSY B0, `(.L_x_64) ;  /* 0x0000030000007945 */ /* 0x000fe60003800000 */
[----:B------:R-:W-:Y:S01]  /*0460*/  BAR.SYNC.DEFER_BLOCKING 0x0 ;  /* 0x0000000000007b1d */ /* 0x000fe20000010000 */
[----:B0-----:R-:W-:-:S04]  /*0470*/  LEA R4, R70, R81, 0x1 ;  /* 0x0000005146047211 */ /* 0x001fc800078e08ff */
[----:B------:R-:W-:-:S04]  /*0480*/  IADD3 R4, R4, -0x3, RZ ;  /* 0xfffffffd04047810 */ /* 0x000fc80007ffe0ff */
[----:B------:R-:W-:-:S13]  /*0490*/  ISETP.GE.U32.AND P1, PT, R4, 0xe0, PT ;  /* 0x000000e00400780c */ /* 0x000fda0003f26070 */
[----:B------:R-:W-:Y:S05]  /*04a0*/  @!P1 BRA `(.L_x_65) ;  /* 0x000000a000009947 */ /* 0x000fea0003800000 */
[C---:B------:R-:W-:Y:S02]  /*04b0*/  SHF.L.U32 R4, R3.reuse, 0x1, RZ ;  /* 0x0000000103047819 */ /* 0x040fe400000006ff */
[----:B------:R-:W-:-:S03]  /*04c0*/  ISETP.GT.AND P1, PT, R3, 0xe, PT ;  /* 0x0000000e0300780c */ /* 0x000fc60003f24270 */
[----:B------:R-:W-:-:S05]  /*04d0*/  IMAD R4, R69, 0x1d, R4 ;  /* 0x0000001d45047824 */ /* 0x000fca00078e0204 */
[----:B------:R-:W-:-:S13]  /*04e0*/  ISETP.GT.OR P1, PT, R4, 0xe4, P1 ;  /* 0x000000e40400780c */ /* 0x000fda0000f24670 */
[----:B------:R0:W-:Y:S01]  /*04f0*/  @!P1 STS [R4.X4], RZ ;  /* 0x000000ff04009388 */ /* 0x0001e20000004800 */
[----:B------:R-:W-:-:S04]  /*0500*/  ISETP.GT.AND P1, PT, R3, 0xd, PT ;  /* 0x0000000d0300780c */ /* 0x000fc80003f24270 */
[----:B------:R-:W-:-:S13]  /*0510*/  ISETP.GT.OR P1, PT, R4, 0xe3, P1 ;  /* 0x000000e30400780c */ /* 0x000fda0000f24670 */
[----:B------:R-:W-:Y:S05]  /*0520*/  @P1 BRA `(.L_x_66) ;  /* 0x0000022000001947 */ /* 0x000fea0003800000 */
[----:B0-----:R0:W-:Y:S01]  /*0530*/  STS [R4.X4+0x4], RZ ;  /* 0x000004ff04007388 */ /* 0x0011e20000004800 */
[----:B------:R-:W-:Y:S05]  /*0540*/  BRA `(.L_x_66) ;  /* 0x0000020000007947 */ /* 0x000fea0003800000 */
.L_x_65:
[C---:B------:R-:W-:Y:S01]  /*0550*/  SHF.L.U32 R4, R3.reuse, 0x1, RZ ;  /* 0x0000000103047819 */ /* 0x040fe200000006ff */
[----:B------:R-:W-:Y:S01]  /*0560*/  BSSY B1, `(.L_x_67) ;  /* 0x0000013000017945 */ /* 0x000fe20003800000 */
[----:B------:R-:W-:-:S03]  /*0570*/  ISETP.GT.AND P1, PT, R3, 0xe, PT ;  /* 0x0000000e0300780c */ /* 0x000fc60003f24270 */
[----:B------:R-:W-:-:S04]  /*0580*/  IMAD R7, R69, 0x1d, R4 ;  /* 0x0000001d45077824 */ /* 0x000fc800078e0204 */
[----:B------:R-:W-:Y:S01]  /*0590*/  IMAD R4, R70, 0x1c0, R7 ;  /* 0x000001c046047824 */ /* 0x000fe200078e0207 */
[----:B------:R-:W-:-:S04]  /*05a0*/  ISETP.GT.OR P1, PT, R7, 0xe4, P1 ;  /* 0x000000e40700780c */ /* 0x000fc80000f24670 */
[----:B------:R-:W-:-:S05]  /*05b0*/  IADD3 R5, R4, -0x2a3, RZ ;  /* 0xfffffd5d04057810 */ /* 0x000fca0007ffe0ff */
[----:B------:R-:W-:Y:S01]  /*05c0*/  IMAD R4, R72, 0xc400, R5 ;  /* 0x0000c40048047824 */ /* 0x000fe200078e0205 */
[----:B------:R-:W-:-:S03]  /*05d0*/  MOV R5, 0x4 ;  /* 0x0000000400057802 */ /* 0x000fc60000000f00 */
[----:B------:R-:W-:-:S04]  /*05e0*/  IMAD R4, R81, 0xe0, R4 ;  /* 0x000000e051047824 */ /* 0x000fc800078e0204 */
[----:B------:R-:W-:Y:S01]  /*05f0*/  IMAD.WIDE R4, R4, R5, c[0x0][0x168] ;  /* 0x00005a0004047625 */ /* 0x000fe200078e0205 */
[----:B------:R-:W-:Y:S05]  /*0600*/  @P1 BRA `(.L_x_68) ;  /* 0x0000008000001947 */ /* 0x000fea0003800000 */
[----:B------:R-:W-:Y:S01]  /*0610*/  IADD3 R6, R7, -0x3, RZ ;  /* 0xfffffffd07067810 */ /* 0x000fe20007ffe0ff */
[----:B------:R-:W-:Y:S03]  /*0620*/  BSSY B2, `(.L_x_69) ;  /* 0x0000005000027945 */ /* 0x000fe60003800000 */
[----:B------:R-:W-:Y:S02]  /*0630*/  ISETP.GT.U32.AND P1, PT, R6, 0xdf, PT ;  /* 0x000000df0600780c */ /* 0x000fe40003f24070 */
[----:B------:R-:W-:-:S11]  /*0640*/  MOV R6, RZ ;  /* 0x000000ff00067202 */ /* 0x000fd60000000f00 */
[----:B------:R-:W-:Y:S05]  /*0650*/  @P1 BRA `(.L_x_70) ;  /* 0x0000001000001947 */ /* 0x000fea0003800000 */
[----:B------:R0:W5:Y:S02]  /*0660*/  LDG.E.CONSTANT R6, [R4.64] ;  /* 0x0000000604067981 */ /* 0x000164000c1e9900 */
.L_x_70:
[----:B------:R-:W-:Y:S05]  /*0670*/  BSYNC B2 ;  /* 0x0000000000027941 */ /* 0x000fea0003800000 */
.L_x_69:
[----:B-----5:R1:W-:Y:S02]  /*0680*/  STS [R7.X4], R6 ;  /* 0x0000000607007388 */ /* 0x0203e40000004800 */
.L_x_68:
[----:B------:R-:W-:Y:S05]  /*0690*/  BSYNC B1 ;  /* 0x0000000000017941 */ /* 0x000fea0003800000 */
.L_x_67:
[----:B------:R-:W-:-:S04]  /*06a0*/  ISETP.GT.AND P1, PT, R3, 0xd, PT ;  /* 0x0000000d0300780c */ /* 0x000fc80003f24270 */
[----:B------:R-:W-:-:S13]  /*06b0*/  ISETP.GT.OR P1, PT, R7, 0xe3, P1 ;  /* 0x000000e30700780c */ /* 0x000fda0000f24670 */
[----:B------:R-:W-:Y:S05]  /*06c0*/  @P1 BRA `(.L_x_66) ;  /* 0x0000008000001947 */ /* 0x000fea0003800000 */
[----:B-1----:R-:W-:Y:S01]  /*06d0*/  IADD3 R6, R7, -0x2, RZ ;  /* 0xfffffffe07067810 */ /* 0x002fe20007ffe0ff */
[----:B------:R-:W-:Y:S03]  /*06e0*/  BSSY B1, `(.L_x_71) ;  /* 0x0000005000017945 */ /* 0x000fe60003800000 */
[----:B------:R-:W-:Y:S02]  /*06f0*/  ISETP.GT.U32.AND P1, PT, R6, 0xdf, PT ;  /* 0x000000df0600780c */ /* 0x000fe40003f24070 */
[----:B------:R-:W-:-:S11]  /*0700*/  MOV R6, RZ ;  /* 0x000000ff00067202 */ /* 0x000fd60000000f00 */
[----:B------:R-:W-:Y:S05]  /*0710*/  @P1 BRA `(.L_x_72) ;  /* 0x0000001000001947 */ /* 0x000fea0003800000 */
[----:B------:R1:W5:Y:S02]  /*0720*/  LDG.E.CONSTANT R6, [R4.64+0x4] ;  /* 0x0000040604067981 */ /* 0x000364000c1e9900 */
.L_x_72:
[----:B------:R-:W-:Y:S05]  /*0730*/  BSYNC B1 ;  /* 0x0000000000017941 */ /* 0x000fea0003800000 */
.L_x_71:
[----:B-----5:R2:W-:Y:S02]  /*0740*/  STS [R7.X4+0x4], R6 ;  /* 0x0000040607007388 */ /* 0x0205e40000004800 */
.L_x_66:
[----:B0-----:R-:W-:Y:S05]  /*0750*/  BSYNC B0 ;  /* 0x0000000000007941 */ /* 0x001fea0003800000 */
.L_x_64:
[----:B------:R-:W-:Y:S01]  /*0760*/  BSSY B0, `(.L_x_73) ;  /* 0x000001b000007945 */ /* 0x000fe20003800000 */
[----:B------:R-:W-:Y:S05]  /*0770*/  @!P0 BRA `(.L_x_74) ;  /* 0x0000019000008947 */ /* 0x000fea0003800000 */
[----:B-1----:R-:W-:Y:S01]  /*0780*/  IMAD R4, R69, 0x18, R72 ;  /* 0x0000001845047824 */ /* 0x002fe200078e0248 */
[----:B------:R-:W-:-:S03]  /*0790*/  MOV R9, 0x4 ;  /* 0x0000000400097802 */ /* 0x000fc60000000f00 */
[----:B------:R-:W-:-:S05]  /*07a0*/  IMAD R4, R4, 0x7, R81 ;  /* 0x0000000704047824 */ /* 0x000fca00078e0251 */
[----:B------:R-:W-:-:S04]  /*07b0*/  LEA R5, R4, -R4, 0x3 ;  /* 0x8000000404057211 */ /* 0x000fc800078e18ff */
[-C--:B--2---:R-:W-:Y:S02]  /*07c0*/  IADD3 R6, R78, R5.reuse, RZ ;  /* 0x000000054e067210 */ /* 0x084fe40007ffe0ff */
[-C--:B------:R-:W-:Y:S02]  /*07d0*/  IADD3 R8, R79, R5.reuse, RZ ;  /* 0x000000054f087210 */ /* 0x080fe40007ffe0ff */
[-C--:B------:R-:W-:Y:S01]  /*07e0*/  IADD3 R4, R76, R5.reuse, RZ ;  /* 0x000000054c047210 */ /* 0x080fe20007ffe0ff */
[----:B------:R-:W-:Y:S01]  /*07f0*/  IMAD R10, R73, 0x93, R6 ;  /* 0x00000093490a7824 */ /* 0x000fe200078e0206 */
[----:B------:R-:W-:Y:S01]  /*0800*/  IADD3 R12, R80, R5, RZ ;  /* 0x00000005500c7210 */ /* 0x000fe20007ffe0ff */
[----:B------:R-:W-:Y:S02]  /*0810*/  IMAD R5, R75, 0x93, R8 ;  /* 0x000000934b057824 */ /* 0x000fe400078e0208 */
[----:B------:R-:W-:Y:S02]  /*0820*/  IMAD R6, R71, 0x93, R4 ;  /* 0x0000009347067824 */ /* 0x000fe400078e0204 */
[----:B------:R-:W-:-:S02]  /*0830*/  IMAD R8, R77, 0x93, R12 ;  /* 0x000000934d087824 */ /* 0x000fc400078e020c */
[----:B------:R-:W-:-:S04]  /*0840*/  IMAD.WIDE R10, R10, R9, c[0x0][0x170] ;  /* 0x00005c000a0a7625 */ /* 0x000fc800078e0209 */
[-C--:B------:R-:W-:Y:S01]  /*0850*/  IMAD.WIDE R4, R5, R9.reuse, c[0x0][0x170] ;  /* 0x00005c0005047625 */ /* 0x080fe200078e0209 */
[----:B------:R-:W2:Y:S03]  /*0860*/  LDG.E.CONSTANT R12, [R10.64] ;  /* 0x000000060a0c7981 */ /* 0x000ea6000c1e9900 */
[-C--:B------:R-:W-:Y:S01]  /*0870*/  IMAD.WIDE R6, R6, R9.reuse, c[0x0][0x170] ;  /* 0x00005c0006067625 */ /* 0x080fe200078e0209 */
[----:B------:R-:W2:Y:S03]  /*0880*/  LDG.E.CONSTANT R13, [R4.64] ;  /* 0x00000006040d7981 */ /* 0x000ea6000c1e9900 */
[----:B------:R-:W-:Y:S02]  /*0890*/  IMAD.WIDE R8, R8, R9, c[0x0][0x170] ;  /* 0x00005c0008087625 */ /* 0x000fe400078e0209 */
[----:B------:R-:W3:Y:S04]  /*08a0*/  LDG.E.CONSTANT R6, [R6.64] ;  /* 0x0000000606067981 */ /* 0x000ee8000c1e9900 */
[----:B------:R-:W4:Y:S01]  /*08b0*/  LDG.E.CONSTANT R8, [R8.64] ;  /* 0x0000000608087981 */ /* 0x000f22000c1e9900 */
[----:B------:R-:W-:-:S05]  /*08c0*/  IMAD R83, R69, 0xe, R3 ;  /* 0x0000000e45537824 */ /* 0x000fca00078e0203 */
[----:B------:R-:W-:-:S05]  /*08d0*/  SHF.L.U32 R83, R83, 0x2, RZ ;  /* 0x0000000253537819 */ /* 0x000fca00000006ff */
[----:B--2---:R0:W-:Y:S04]  /*08e0*/  STS.64 [R83.X4+0x398], R12 ;  /* 0x0003980c53007388 */ /* 0x0041e80000004a00 */
[----:B---3--:R0:W-:Y:S04]  /*08f0*/  STS [R83.X4+0x394], R6 ;  /* 0x0003940653007388 */ /* 0x0081e80000004800 */
[----:B----4-:R0:W-:Y:S02]  /*0900*/  STS [R83.X4+0x3a0], R8 ;  /* 0x0003a00853007388 */ /* 0x0101e40000004800 */
.L_x_74:
[----:B------:R-:W-:Y:S05]  /*0910*/  BSYNC B0 ;  /* 0x0000000000007941 */ /* 0x000fea0003800000 */
.L_x_73:
[----:B------:R-:W-:Y:S01]  /*0920*/  BAR.SYNC.DEFER_BLOCKING 0x0 ;  /* 0x0000000000007b1d */ /* 0x000fe20000010000 */
[----:B-1----:R-:W-:-:S05]  /*0930*/  LEA R4, R3, 0x180, 0x3 ;  /* 0x0000018003047811 */ /* 0x002fca00078e18ff */
[----:B------:R-:W-:Y:S02]  /*0940*/  UMOV UR4, 0x300 ;  /* 0x0000030000047882 */ /* 0x000fe40000000000 */
.L_x_75:
[----:B------:R-:W-:Y:S04]  /*0950*/  LDS R5, [R74+UR4+-0x300] ;  /* 0xfffd00044a057984 */ /* 0x000fe80008000800 */
[----:B--2---:R-:W1:Y:S04]  /*0960*/  LDS R7, [R4+-0x180] ;  /* 0xfffe800004077984 */ /* 0x004e680000000800 */
[----:B0-----:R-:W0:Y:S04]  /*0970*/  LDS R6, [R4+-0x100] ;  /* 0xffff000004067984 */ /* 0x001e280000000800 */
[----:B------:R-:W2:Y:S04]  /*0980*/  LDS R8, [R4+-0x80] ;  /* 0xffff800004087984 */ /* 0x000ea80000000800 */
[----:B------:R-:W3:Y:S04]  /*0990*/  LDS R10, [R4] ;  /* 0x00000000040a7984 */ /* 0x000ee80000000800 */
[----:B------:R-:W4:Y:S04]  /*09a0*/  LDS R12, [R4+0x80] ;  /* 0x00008000040c7984 */ /* 0x000f280000000800 */
[----:B------:R-:W5:Y:S04]  /*09b0*/  LDS R82, [R4+0x100] ;  /* 0x0001000004527984 */ /* 0x000f680000000800 */
[----:B------:R1:W5:Y:S04]  /*09c0*/  LDS R84, [R4+0x180] ;  /* 0x0001800004547984 */ /* 0x0003680000000800 */
[----:B------:R-:W5:Y:S04]  /*09d0*/  LDS R9, [R74+UR4+-0x140] ;  /* 0xfffec0044a097984 */ /* 0x000f680008000800 */
[----:B------:R-:W5:Y:S01]  /*09e0*/  LDS R11, [R74+UR4+0x80] ;  /* 0x000080044a0b7984 */ /* 0x000f620008000800 */
[----:B-1----:R-:W-:-:S03]  /*09f0*/  IADD3 R4, R4, 0x4, RZ ;  /* 0x0000000404047810 */ /* 0x002fc60007ffe0ff */
[----:B------:R-:W1:Y:S04]  /*0a00*/  LDS R13, [R74+UR4+0x240] ;  /* 0x000240044a0d7984 */ /* 0x000e680008000800 */
[----:B------:R-:W1:Y:S01]  /*0a10*/  LDS R83, [R74+UR4+-0x2e4] ;  /* 0xfffd1c044a537984 */ /* 0x000e620008000800 */
[----:B------:R-:W-:-:S03]  /*0a20*/  FFMA R68, R5, R7, R68 ;  /* 0x0000000705447223 */ /* 0x000fc60000000044 */
[----:B------:R-:W1:Y:S01]  /*0a30*/  LDS R86, [R74+UR4+-0x124] ;  /* 0xfffedc044a567984 */ /* 0x000e620008000800 */
[----:B0-----:R-:W-:-:S03]  /*0a40*/  FFMA R14, R5, R6, R14 ;  /* 0x00000006050e7223 */ /* 0x001fc6000000000e */
[----:B------:R-:W0:Y:S01]  /*0a50*/  LDS R88, [R74+UR4+0x9c] ;  /* 0x00009c044a587984 */ /* 0x000e220008000800 */
[----:B--2---:R-:W-:-:S03]  /*0a60*/  FFMA R16, R5, R8, R16 ;  /* 0x0000000805107223 */ /* 0x004fc60000000010 */
[----:B------:R-:W2:Y:S01]  /*0a70*/  LDS R90, [R74+UR4+0x25c] ;  /* 0x00025c044a5a7984 */ /* 0x000ea20008000800 */
[----:B------:R-:W-:Y:S01]  /*0a80*/  UIADD3 UR4, UR4, 0x4, URZ ;  /* 0x0000000404047890 */ /* 0x000fe2000fffe03f */
[C---:B---3--:R-:W-:Y:S01]  /*0a90*/  FFMA R18, R5.reuse, R10, R18 ;  /* 0x0000000a05127223 */ /* 0x048fe20000000012 */
[C---:B----4-:R-:W-:Y:S02]  /*0aa0*/  FFMA R20, R5.reuse, R12, R20 ;  /* 0x0000000c05147223 */ /* 0x050fe40000000014 */
[----:B------:R-:W-:Y:S01]  /*0ab0*/  UISETP.NE.AND UP0, UPT, UR4, 0x31c, UPT ;  /* 0x0000031c0400788c */ /* 0x000fe2000bf05270 */
[----:B-----5:R-:W-:-:S05]  /*0ac0*/  FFMA R22, R5, R82, R22 ;  /* 0x0000005205167223 */ /* 0x020fca0000000016 */
[----:B------:R-:W-:Y:S01]  /*0ad0*/  PLOP3.LUT P1, PT, PT, PT, UP0, 0x80, 0x0 ;  /* 0x000000000000781c */ /* 0x000fe20003f2f008 */
[----:B------:R-:W-:Y:S01]  /*0ae0*/  FFMA R24, R5, R84, R24 ;  /* 0x0000005405187223 */ /* 0x000fe20000000018 */
        /* <DEDUP_REMOVED lines=14> */
[----:B-1----:R-:W-:Y:S01]  /*0bd0*/  FFMA R54, R7, R13, R54 ;  /* 0x0000000d07367223 */ /* 0x002fe20000000036 */
[C---:B------:R-:W-:Y:S01]  /*0be0*/  FFMA R56, R13.reuse, R6, R56 ;  /* 0x000000060d387223 */ /* 0x040fe20000000038 */
[C---:B------:R-:W-:Y:S01]  /*0bf0*/  FFMA R58, R13.reuse, R8, R58 ;  /* 0x000000080d3a7223 */ /* 0x040fe2000000003a */
[C---:B------:R-:W-:Y:S01]  /*0c00*/  FFMA R60, R13.reuse, R10, R60 ;  /* 0x0000000a0d3c7223 */ /* 0x040fe2000000003c */
[C---:B------:R-:W-:Y:S01]  /*0c10*/  FFMA R62, R13.reuse, R12, R62 ;  /* 0x0000000c0d3e7223 */ /* 0x040fe2000000003e */
[C---:B------:R-:W-:Y:S01]  /*0c20*/  FFMA R64, R13.reuse, R82, R64 ;  /* 0x000000520d407223 */ /* 0x040fe20000000040 */
[----:B------:R-:W-:Y:S01]  /*0c30*/  FFMA R66, R13, R84, R66 ;  /* 0x000000540d427223 */ /* 0x000fe20000000042 */
[CC--:B------:R-:W-:Y:S01]  /*0c40*/  FFMA R0, R7.reuse, R83.reuse, R0 ;  /* 0x0000005307007223 */ /* 0x0c0fe20000000000 */
[-C--:B------:R-:W-:Y:S01]  /*0c50*/  FFMA R15, R6, R83.reuse, R15 ;  /* 0x00000053060f7223 */ /* 0x080fe2000000000f */
[-C--:B------:R-:W-:Y:S01]  /*0c60*/  FFMA R17, R8, R83.reuse, R17 ;  /* 0x0000005308117223 */ /* 0x080fe20000000011 */
[-C--:B------:R-:W-:Y:S01]  /*0c70*/  FFMA R19, R10, R83.reuse, R19 ;  /* 0x000000530a137223 */ /* 0x080fe20000000013 */
[-C--:B------:R-:W-:Y:S01]  /*0c80*/  FFMA R21, R12, R83.reuse, R21 ;  /* 0x000000530c157223 */ /* 0x080fe20000000015 */
[-C--:B------:R-:W-:Y:S01]  /*0c90*/  FFMA R23, R82, R83.reuse, R23 ;  /* 0x0000005352177223 */ /* 0x080fe20000000017 */
        /* <DEDUP_REMOVED lines=8> */
[CC--:B0-----:R-:W-:Y:S01]  /*0d20*/  FFMA R41, R7.reuse, R88.reuse, R41 ;  /* 0x0000005807297223 */ /* 0x0c1fe20000000029 */
[-C--:B------:R-:W-:Y:S01]  /*0d30*/  FFMA R43, R6, R88.reuse, R43 ;  /* 0x00000058062b7223 */ /* 0x080fe2000000002b */
[-C--:B------:R-:W-:Y:S01]  /*0d40*/  FFMA R45, R8, R88.reuse, R45 ;  /* 0x00000058082d7223 */ /* 0x080fe2000000002d */
[-C--:B------:R-:W-:Y:S01]  /*0d50*/  FFMA R47, R10, R88.reuse, R47 ;  /* 0x000000580a2f7223 */ /* 0x080fe2000000002f */
[-C--:B------:R-:W-:Y:S01]  /*0d60*/  FFMA R49, R12, R88.reuse, R49 ;  /* 0x000000580c317223 */ /* 0x080fe20000000031 */
[-C--:B------:R-:W-:Y:S01]  /*0d70*/  FFMA R51, R82, R88.reuse, R51 ;  /* 0x0000005852337223 */ /* 0x080fe20000000033 */
[----:B------:R-:W-:Y:S01]  /*0d80*/  FFMA R53, R84, R88, R53 ;  /* 0x0000005854357223 */ /* 0x000fe20000000035 */
[-C--:B--2---:R-:W-:Y:S01]  /*0d90*/  FFMA R55, R7, R90.reuse, R55 ;  /* 0x0000005a07377223 */ /* 0x084fe20000000037 */
[-C--:B------:R-:W-:Y:S01]  /*0da0*/  FFMA R57, R6, R90.reuse, R57 ;  /* 0x0000005a06397223 */ /* 0x080fe20000000039 */
[-C--:B------:R-:W-:Y:S01]  /*0db0*/  FFMA R59, R8, R90.reuse, R59 ;  /* 0x0000005a083b7223 */ /* 0x080fe2000000003b */
[-C--:B------:R-:W-:Y:S01]  /*0dc0*/  FFMA R61, R10, R90.reuse, R61 ;  /* 0x0000005a0a3d7223 */ /* 0x080fe2000000003d */
[-C--:B------:R-:W-:Y:S01]  /*0dd0*/  FFMA R63, R12, R90.reuse, R63 ;  /* 0x0000005a0c3f7223 */ /* 0x080fe2000000003f */
[-C--:B------:R-:W-:Y:S01]  /*0de0*/  FFMA R65, R82, R90.reuse, R65 ;  /* 0x0000005a52417223 */ /* 0x080fe20000000041 */
[----:B------:R-:W-:Y:S01]  /*0df0*/  FFMA R67, R84, R90, R67 ;  /* 0x0000005a54437223 */ /* 0x000fe20000000043 */
[----:B------:R-:W-:Y:S05]  /*0e00*/  @P1 BRA `(.L_x_75) ;  /* 0xfffffb4000001947 */ /* 0x000fea000383ffff */
[----:B------:R-:W-:-:S04]  /*0e10*/  IADD3 R81, R81, 0x1, RZ ;  /* 0x0000000151517810 */ /* 0x000fc80007ffe0ff */
[----:B------:R-:W-:-:S13]  /*0e20*/  ISETP.GE.U32.AND P1, PT, R81, 0x7, PT ;  /* 0x000000075100780c */ /* 0x000fda0003f26070 */
[----:B------:R-:W-:Y:S05]  /*0e30*/  @!P1 BRA `(.L_x_76) ;  /* 0xfffff60000009947 */ /* 0x000fea000383ffff */
[----:B------:R-:W-:-:S04]  /*0e40*/  IADD3 R72, R72, 0x1, RZ ;  /* 0x0000000148487810 */ /* 0x000fc80007ffe0ff */
[----:B------:R-:W-:-:S13]  /*0e50*/  ISETP.GE.U32.AND P1, PT, R72, 0x3, PT ;  /* 0x000000034800780c */ /* 0x000fda0003f26070 */
[----:B------:R-:W-:Y:S05]  /*0e60*/  @!P1 BRA `(.L_x_77) ;  /* 0xfffff5c000009947 */ /* 0x000fea000383ffff */
[----:B------:R-:W-:Y:S02]  /*0e70*/  SHF.L.U32 R4, R69, 0x1, RZ ;  /* 0x0000000145047819 */ /* 0x000fe400000006ff */
[----:B------:R-:W-:-:S05]  /*0e80*/  MOV R2, 0x4 ;  /* 0x0000000400027802 */ /* 0x000fca0000000f00 */
[----:B------:R-:W-:-:S05]  /*0e90*/  IMAD.WIDE R4, R4, R2, c[0x0][0x178] ;  /* 0x00005e0004047625 */ /* 0x000fca00078e0202 */
[----:B------:R-:W2:Y:S04]  /*0ea0*/  LDG.E.CONSTANT R11, [R4.64+0x40] ;  /* 0x00004006040b7981 */ /* 0x000ea8000c1e9900 */
[----:B------:R-:W3:Y:S04]  /*0eb0*/  LDG.E.CONSTANT R9, [R4.64+0x80] ;  /* 0x0000800604097981 */ /* 0x000ee8000c1e9900 */
[----:B------:R0:W4:Y:S04]  /*0ec0*/  LDG.E.CONSTANT R7, [R4.64+0xc0] ;  /* 0x0000c00604077981 */ /* 0x000128000c1e9900 */
[----:B------:R0:W5:Y:S04]  /*0ed0*/  LDG.E.CONSTANT R13, [R4.64] ;  /* 0x00000006040d7981 */ /* 0x000168000c1e9900 */
[----:B------:R0:W5:Y:S04]  /*0ee0*/  LDG.E.CONSTANT R10, [R4.64+0x4] ;  /* 0x00000406040a7981 */ /* 0x000168000c1e9900 */
[----:B------:R0:W5:Y:S04]  /*0ef0*/  LDG.E.CONSTANT R8, [R4.64+0x44] ;  /* 0x0000440604087981 */ /* 0x000168000c1e9900 */
[----:B------:R0:W5:Y:S04]  /*0f00*/  LDG.E.CONSTANT R6, [R4.64+0x84] ;  /* 0x0000840604067981 */ /* 0x000168000c1e9900 */
[----:B------:R0:W5:Y:S01]  /*0f10*/  LDG.E.CONSTANT R12, [R4.64+0xc4] ;  /* 0x0000c406040c7981 */ /* 0x000162000c1e9900 */
[----:B------:R-:W-:-:S04]  /*0f20*/  IMAD R3, R69, 0x6200, R3 ;  /* 0x0000620045037824 */ /* 0x000fc800078e0203 */
[----:B------:R-:W-:-:S04]  /*0f30*/  IMAD R3, R70, 0x70, R3 ;  /* 0x0000007046037824 */ /* 0x000fc800078e0203 */
[----:B------:R-:W-:Y:S01]  /*0f40*/  IMAD.WIDE R2, R3, R2, c[0x0][0x160] ;  /* 0x0000580003027625 */ /* 0x000fe200078e0202 */
[----:B--2---:R-:W-:Y:S01]  /*0f50*/  FADD R26, R26, R11 ;  /* 0x0000000b1a1a7221 */ /* 0x004fe20000000000 */
[----:B---3--:R-:W-:-:S04]  /*0f60*/  FADD R40, R40, R9 ;  /* 0x0000000928287221 */ /* 0x008fc80000000000 */
[----:B0-----:R-:W-:Y:S01]  /*0f70*/  FMNMX R5, RZ, R26, !PT ;  /* 0x0000001aff057209 */ /* 0x001fe20007800000 */
[----:B----4-:R-:W-:-:S04]  /*0f80*/  FADD R54, R54, R7 ;  /* 0x0000000736367221 */ /* 0x010fc80000000000 */
[----:B------:R0:W-:Y:S01]  /*0f90*/  STG.E [R2.64+0xc4000], R5 ;  /* 0x0c40000502007986 */ /* 0x0001e2000c101906 */
[--C-:B-----5:R-:W-:Y:S01]  /*0fa0*/  FADD R68, R68, R13.reuse ;  /* 0x0000000d44447221 */ /* 0x120fe20000000000 */
[--C-:B------:R-:W-:Y:S01]  /*0fb0*/  FADD R14, R14, R13.reuse ;  /* 0x0000000d0e0e7221 */ /* 0x100fe20000000000 */
[----:B------:R-:W-:Y:S01]  /*0fc0*/  FADD R16, R16, R13 ;  /* 0x0000000d10107221 */ /* 0x000fe20000000000 */
[----:B0-----:R-:W-:Y:S01]  /*0fd0*/  FMNMX R5, RZ, R40, !PT ;  /* 0x00000028ff057209 */ /* 0x001fe20007800000 */
[----:B------:R-:W-:-:S04]  /*0fe0*/  FADD R0, R0, R10 ;  /* 0x0000000a00007221 */ /* 0x000fc80000000000 */
[----:B------:R0:W-:Y:S01]  /*0ff0*/  STG.E [R2.64+0x188000], R5 ;  /* 0x1880000502007986 */ /* 0x0001e2000c101906 */
[--C-:B------:R-:W-:Y:S01]  /*1000*/  FADD R18, R18, R13.reuse ;  /* 0x0000000d12127221 */ /* 0x100fe20000000000 */
[--C-:B------:R-:W-:Y:S01]  /*1010*/  FADD R20, R20, R13.reuse ;  /* 0x0000000d14147221 */ /* 0x100fe20000000000 */
[--C-:B------:R-:W-:Y:S01]  /*1020*/  FADD R22, R22, R13.reuse ;  /* 0x0000000d16167221 */ /* 0x100fe20000000000 */
[----:B------:R-:W-:Y:S01]  /*1030*/  FADD R24, R24, R13 ;  /* 0x0000000d18187221 */ /* 0x000fe20000000000 */
[----:B------:R-:W-:Y:S01]  /*1040*/  FMNMX R69, RZ, R68, !PT ;  /* 0x00000044ff457209 */ /* 0x000fe20007800000 */
[--C-:B------:R-:W-:Y:S01]  /*1050*/  FADD R27, R27, R8.reuse ;  /* 0x000000081b1b7221 */ /* 0x100fe20000000000 */
[----:B0-----:R-:W-:Y:S01]  /*1060*/  FMNMX R5, RZ, R54, !PT ;  /* 0x00000036ff057209 */ /* 0x001fe20007800000 */
[--C-:B------:R-:W-:Y:S01]  /*1070*/  FADD R29, R29, R8.reuse ;  /* 0x000000081d1d7221 */ /* 0x100fe20000000000 */
[----:B------:R-:W-:Y:S01]  /*1080*/  FMNMX R71, RZ, R14, !PT ;  /* 0x0000000eff477209 */ /* 0x000fe20007800000 */
[--C-:B------:R-:W-:Y:S01]  /*1090*/  FADD R31, R31, R8.reuse ;  /* 0x000000081f1f7221 */ /* 0x100fe20000000000 */
[----:B------:R-:W-:Y:S01]  /*10a0*/  FMNMX R13, RZ, R16, !PT ;  /* 0x00000010ff0d7209 */ /* 0x000fe20007800000 */
        /* <DEDUP_REMOVED lines=9> */
[----:B0-----:R-:W-:Y:S01]  /*1140*/  FMNMX R5, RZ, R0, !PT ;  /* 0x00000000ff057209 */ /* 0x001fe20007800000 */
[----:B------:R0:W-:Y:S01]  /*1150*/  STG.E [R2.64], R69 ;  /* 0x0000004502007986 */ /* 0x0001e2000c101906 */
[--C-:B------:R-:W-:Y:S01]  /*1160*/  FADD R36, R36, R11.reuse ;  /* 0x0000000b24247221 */ /* 0x100fe20000000000 */
[----:B------:R-:W-:Y:S01]  /*1170*/  FADD R38, R38, R11 ;  /* 0x0000000b26267221 */ /* 0x000fe20000000000 */
[----:B------:R-:W-:Y:S01]  /*1180*/  FMNMX R73, RZ, R18, !PT ;  /* 0x00000012ff497209 */ /* 0x000fe20007800000 */
[----:B------:R1:W-:Y:S01]  /*1190*/  STG.E [R2.64+0x40], R71 ;  /* 0x0000404702007986 */ /* 0x0003e2000c101906 */
[----:B------:R-:W-:Y:S01]  /*11a0*/  FMNMX R11, RZ, R30, !PT ;  /* 0x0000001eff0b7209 */ /* 0x000fe20007800000 */
[--C-:B------:R-:W-:Y:S01]  /*11b0*/  FADD R41, R41, R6.reuse ;  /* 0x0000000629297221 */ /* 0x100fe20000000000 */
[--C-:B------:R-:W-:Y:S01]  /*11c0*/  FADD R43, R43, R6.reuse ;  /* 0x000000062b2b7221 */ /* 0x100fe20000000000 */
[----:B------:R2:W-:Y:S01]  /*11d0*/  STG.E [R2.64+0x80], R13 ;  /* 0x0000800d02007986 */ /* 0x0005e2000c101906 */
[--C-:B------:R-:W-:Y:S01]  /*11e0*/  FADD R45, R45, R6.reuse ;  /* 0x000000062d2d7221 */ /* 0x100fe20000000000 */
[--C-:B------:R-:W-:Y:S01]  /*11f0*/  FADD R47, R47, R6.reuse ;  /* 0x000000062f2f7221 */ /* 0x100fe20000000000 */
[--C-:B------:R-:W-:Y:S01]  /*1200*/  FADD R49, R49, R6.reuse ;  /* 0x0000000631317221 */ /* 0x100fe20000000000 */
[----:B------:R3:W-:Y:S01]  /*1210*/  STG.E [R2.64+0xc400], R5 ;  /* 0x00c4000502007986 */ /* 0x0007e2000c101906 */
[----:B0-----:R-:W-:Y:S01]  /*1220*/  FMNMX R69, RZ, R32, !PT ;  /* 0x00000020ff457209 */ /* 0x001fe20007800000 */
[--C-:B------:R-:W-:Y:S01]  /*1230*/  FADD R51, R51, R6.reuse ;  /* 0x0000000633337221 */ /* 0x100fe20000000000 */
[--C-:B------:R-:W-:Y:S01]  /*1240*/  FADD R42, R42, R9.reuse ;  /* 0x000000092a2a7221 */ /* 0x100fe20000000000 */
[----:B-1----:R-:W-:Y:S01]  /*1250*/  FMNMX R71, RZ, R34, !PT ;  /* 0x00000022ff477209 */ /* 0x002fe20007800000 */
[--C-:B------:R-:W-:Y:S01]  /*1260*/  FADD R44, R44, R9.reuse ;  /* 0x000000092c2c7221 */ /* 0x100fe20000000000 */
[--C-:B------:R-:W-:Y:S01]  /*1270*/  FADD R46, R46, R9.reuse ;  /* 0x000000092e2e7221 */ /* 0x100fe20000000000 */
[--C-:B------:R-:W-:Y:S01]  /*1280*/  FADD R48, R48, R9.reuse ;  /* 0x0000000930307221 */ /* 0x100fe20000000000 */
[----:B--2---:R-:W-:Y:S01]  /*1290*/  FMNMX R13, RZ, R28, !PT ;  /* 0x0000001cff0d7209 */ /* 0x004fe20007800000 */
[----:B------:R-:W-:Y:S01]  /*12a0*/  FADD R50, R50, R9 ;  /* 0x0000000932327221 */ /* 0x000fe20000000000 */
[----:B------:R-:W-:Y:S01]  /*12b0*/  FADD R58, R58, R7 ;  /* 0x000000073a3a7221 */ /* 0x000fe20000000000 */
[----:B------:R-:W-:Y:S01]  /*12c0*/  FADD R6, R53, R6 ;  /* 0x0000000635067221 */ /* 0x000fe20000000000 */
[----:B---3--:R-:W-:Y:S01]  /*12d0*/  FMNMX R5, RZ, R8, !PT ;  /* 0x00000008ff057209 */ /* 0x008fe20007800000 */
[----:B------:R0:W-:Y:S01]  /*12e0*/  STG.E [R2.64+0xc0], R73 ;  /* 0x0000c04902007986 */ /* 0x0001e2000c101906 */
[----:B------:R-:W-:Y:S01]  /*12f0*/  FADD R52, R52, R9 ;  /* 0x0000000934347221 */ /* 0x000fe20000000000 */
[--C-:B------:R-:W-:Y:S01]  /*1300*/  FADD R56, R56, R7.reuse ;  /* 0x0000000738387221 */ /* 0x100fe20000000000 */
[--C-:B------:R-:W-:Y:S01]  /*1310*/  FADD R60, R60, R7.reuse ;  /* 0x000000073c3c7221 */ /* 0x100fe20000000000 */
[----:B------:R1:W-:Y:S01]  /*1320*/  STG.E [R2.64+0xc4040], R13 ;  /* 0x0c40400d02007986 */ /* 0x0003e2000c101906 */
[--C-:B------:R-:W-:Y:S01]  /*1330*/  FADD R62, R62, R7.reuse ;  /* 0x000000073e3e7221 */ /* 0x100fe20000000000 */
[--C-:B------:R-:W-:Y:S01]  /*1340*/  FADD R64, R64, R7.reuse ;  /* 0x0000000740407221 */ /* 0x100fe20000000000 */
[----:B------:R-:W-:Y:S01]  /*1350*/  FADD R66, R66, R7 ;  /* 0x0000000742427221 */ /* 0x000fe20000000000 */
[----:B------:R2:W-:Y:S01]  /*1360*/  STG.E [R2.64+0xc4080], R11 ;  /* 0x0c40800b02007986 */ /* 0x0005e2000c101906 */
[----:B------:R-:W-:Y:S01]  /*1370*/  FMNMX R75, RZ, R20, !PT ;  /* 0x00000014ff4b7209 */ /* 0x000fe20007800000 */
[--C-:B------:R-:W-:Y:S01]  /*1380*/  FADD R15, R15, R10.reuse ;  /* 0x0000000a0f0f7221 */ /* 0x100fe20000000000 */
[----:B------:R-:W-:Y:S01]  /*1390*/  FMNMX R9, RZ, R44, !PT ;  /* 0x0000002cff097209 */ /* 0x000fe20007800000 */
[----:B------:R3:W-:Y:S01]  /*13a0*/  STG.E [R2.64+0xc40c0], R69 ;  /* 0x0c40c04502007986 */ /* 0x0007e2000c101906 */
[----:B0-----:R-:W-:Y:S01]  /*13b0*/  FMNMX R73, RZ, R36, !PT ;  /* 0x00000024ff497209 */ /* 0x001fe20007800000 */
[--C-:B------:R-:W-:Y:S01]  /*13c0*/  FADD R17, R17, R10.reuse ;  /* 0x0000000a11117221 */ /* 0x100fe20000000000 */
[----:B------:R-:W-:Y:S01]  /*13d0*/  FMNMX R7, RZ, R58, !PT ;  /* 0x0000003aff077209 */ /* 0x000fe20007800000 */
[----:B------:R0:W-:Y:S01]  /*13e0*/  STG.E [R2.64+0xc4100], R71 ;  /* 0x0c41004702007986 */ /* 0x0001e2000c101906 */
[----:B-1----:R-:W-:Y:S01]  /*13f0*/  FMNMX R13, RZ, R46, !PT ;  /* 0x0000002eff0d7209 */ /* 0x002fe20007800000 */
[--C-:B------:R-:W-:Y:S01]  /*1400*/  FADD R19, R19, R10.reuse ;  /* 0x0000000a13137221 */ /* 0x100fe20000000000 */
[--C-:B------:R-:W-:Y:S01]  /*1410*/  FADD R21, R21, R10.reuse ;  /* 0x0000000a15157221 */ /* 0x100fe20000000000 */
[----:B------:R1:W-:Y:S01]  /*1420*/  STG.E [R2.64+0xd0580], R5 ;  /* 0x0d05800502007986 */ /* 0x0003e2000c101906 */
[----:B--2---:R-:W-:Y:S01]  /*1430*/  FMNMX R11, RZ, R42, !PT ;  /* 0x0000002aff0b7209 */ /* 0x004fe20007800000 */
[----:B------:R-:W-:Y:S01]  /*1440*/  FADD R23, R23, R10 ;  /* 0x0000000a17177221 */ /* 0x000fe20000000000 */
[--C-:B------:R-:W-:Y:S01]  /*1450*/  FADD R55, R55, R12.reuse ;  /* 0x0000000c37377221 */ /* 0x100fe20000000000 */
[----:B---3--:R-:W-:Y:S01]  /*1460*/  FMNMX R69, RZ, R48, !PT ;  /* 0x00000030ff457209 */ /* 0x008fe20007800000 */
[--C-:B------:R-:W-:Y:S01]  /*1470*/  FADD R57, R57, R12.reuse ;  /* 0x0000000c39397221 */ /* 0x100fe20000000000 */
[--C-:B------:R-:W-:Y:S01]  /*1480*/  FADD R59, R59, R12.reuse ;  /* 0x0000000c3b3b7221 */ /* 0x100fe20000000000 */
[--C-:B------:R-:W-:Y:S01]  /*1490*/  FADD R61, R61, R12.reuse ;  /* 0x0000000c3d3d7221 */ /* 0x100fe20000000000 */
[----:B0-----:R-:W-:Y:S01]  /*14a0*/  FMNMX R71, RZ, R50, !PT ;  /* 0x00000032ff477209 */ /* 0x001fe20007800000 */
[--C-:B------:R-:W-:Y:S01]  /*14b0*/  FADD R63, R63, R12.reuse ;  /* 0x0000000c3f3f7221 */ /* 0x100fe20000000000 */
[----:B------:R-:W-:Y:S01]  /*14c0*/  FADD R65, R65, R12 ;  /* 0x0000000c41417221 */ /* 0x000fe20000000000 */
[----:B------:R-:W-:Y:S01]  /*14d0*/  FADD R10, R25, R10 ;  /* 0x0000000a190a7221 */ /* 0x000fe20000000000 */
[----:B-1----:R-:W-:Y:S01]  /*14e0*/  FMNMX R5, RZ, R6, !PT ;  /* 0x00000006ff057209 */ /* 0x002fe20007800000 */
        /* <DEDUP_REMOVED lines=11> */
[----:B0-----:R-:W-:-:S02]  /*15a0*/  FMNMX R75, RZ, R38, !PT ;  /* 0x00000026ff4b7209 */ /* 0x001fc40007800000 */
[----:B------:R-:W-:Y:S01]  /*15b0*/  FMNMX R23, RZ, R23, !PT ;  /* 0x00000017ff177209 */ /* 0x000fe20007800000 */
[----:B------:R0:W-:Y:S01]  /*15c0*/  STG.E [R2.64+0x1880c0], R13 ;  /* 0x1880c00d02007986 */ /* 0x0001e2000c101906 */
[----:B-1----:R-:W-:Y:S02]  /*15d0*/  FMNMX R73, RZ, R52, !PT ;  /* 0x00000034ff497209 */ /* 0x002fe40007800000 */
[----:B------:R-:W-:Y:S01]  /*15e0*/  FMNMX R27, RZ, R27, !PT ;  /* 0x0000001bff1b7209 */ /* 0x000fe20007800000 */
[----:B------:R1:W-:Y:S01]  /*15f0*/  STG.E [R2.64+0x188100], R69 ;  /* 0x1881004502007986 */ /* 0x0003e2000c101906 */
[----:B--2---:R-:W-:Y:S02]  /*1600*/  FMNMX R11, RZ, R60, !PT ;  /* 0x0000003cff0b7209 */ /* 0x004fe40007800000 */
[----:B------:R-:W-:Y:S01]  /*1610*/  FMNMX R29, RZ, R29, !PT ;  /* 0x0000001dff1d7209 */ /* 0x000fe20007800000 */
[----:B------:R2:W-:Y:S01]  /*1620*/  STG.E [R2.64+0x188140], R71 ;  /* 0x1881404702007986 */ /* 0x0005e2000c101906 */
[----:B---3--:R-:W-:-:S02]  /*1630*/  FMNMX R9, RZ, R56, !PT ;  /* 0x00000038ff097209 */ /* 0x008fc40007800000 */
[----:B------:R-:W-:Y:S01]  /*1640*/  FMNMX R31, RZ, R31, !PT ;  /* 0x0000001fff1f7209 */ /* 0x000fe20007800000 */
[----:B------:R3:W-:Y:S01]  /*1650*/  STG.E [R2.64+0x24c080], R7 ;  /* 0x24c0800702007986 */ /* 0x0007e2000c101906 */
[----:B0-----:R-:W-:Y:S02]  /*1660*/  FMNMX R13, RZ, R62, !PT ;  /* 0x0000003eff0d7209 */ /* 0x001fe40007800000 */
[----:B------:R-:W-:Y:S01]  /*1670*/  FMNMX R33, RZ, R33, !PT ;  /* 0x00000021ff217209 */ /* 0x000fe20007800000 */
[----:B------:R0:W-:Y:S01]  /*1680*/  STG.E [R2.64+0x194580], R5 ;  /* 0x1945800502007986 */ /* 0x0001e2000c101906 */
[----:B-1----:R-:W-:Y:S02]  /*1690*/  FMNMX R69, RZ, R64, !PT ;  /* 0x00000040ff457209 */ /* 0x002fe40007800000 */
[----:B------:R-:W-:Y:S02]  /*16a0*/  FMNMX R35, RZ, R35, !PT ;  /* 0x00000023ff237209 */ /* 0x000fe40007800000 */
[----:B--2---:R-:W-:-:S02]  /*16b0*/  FMNMX R71, RZ, R66, !PT ;  /* 0x00000042ff477209 */ /* 0x004fc40007800000 */
[----:B------:R-:W-:Y:S02]  /*16c0*/  FMNMX R37, RZ, R37, !PT ;  /* 0x00000025ff257209 */ /* 0x000fe40007800000 */
[----:B---3--:R-:W-:Y:S02]  /*16d0*/  FMNMX R7, RZ, R10, !PT ;  /* 0x0000000aff077209 */ /* 0x008fe40007800000 */
[----:B------:R-:W-:Y:S02]  /*16e0*/  FMNMX R41, RZ, R41, !PT ;  /* 0x00000029ff297209 */ /* 0x000fe40007800000 */
[----:B------:R-:W-:Y:S02]  /*16f0*/  FMNMX R43, RZ, R43, !PT ;  /* 0x0000002bff2b7209 */ /* 0x000fe40007800000 */
[----:B------:R-:W-:Y:S02]  /*1700*/  FMNMX R45, RZ, R45, !PT ;  /* 0x0000002dff2d7209 */ /* 0x000fe40007800000 */
        /* <DEDUP_REMOVED lines=45> */
.L_x_78:
        /* <DEDUP_REMOVED lines=10> */
.L_x_135:


//--------------------- .text.tvmgen_default_fused_nn_contrib_conv2d_winograd_without_weight_transform_add_nn_relu_1_kernel_2 --------------------------
	.section	.text.tvmgen_default_fused_nn_contrib_conv2d_winograd_without_weight_transform_add_nn_relu_1_kernel_2,"ax",@progbits
	.sectioninfo	@"SHI_REGISTERS=30"
	.align	128
        .global         tvmgen_default_fused_nn_contrib_conv2d_winograd_without_weight_transform_add_nn_relu_1_kernel_2
        .type           tvmgen_default_fused_nn_contrib_conv2d_winograd_without_weight_transform_add_nn_relu_1_kernel_2,@function
        .size           tvmgen_default_fused_nn_contrib_conv2d_winograd_without_weight_transform_add_nn_relu_1_kernel_2,(.L_x_136 - tvmgen_default_fused_nn_contrib_conv2d_winograd_without_weight_transform_add_nn_relu_1_kernel_2)
        .other          tvmgen_default_fused_nn_contrib_conv2d_winograd_without_weight_transform_add_nn_relu_1_kernel_2,@"STO_CUDA_ENTRY STV_DEFAULT"
tvmgen_default_fused_nn_contrib_conv2d_winograd_without_weight_transform_add_nn_relu_1_kernel_2:
.text.tvmgen_default_fused_nn_contrib_conv2d_winograd_without_weight_transform_add_nn_relu_1_kernel_2:
[----:B------:R-:W-:Y:S02]  /*0000*/  MOV R1, c[0x0][0x28] ;  /* 0x00000a0000017a02 */ /* 0x000fe40000000f00 */
[----:B------:R-:W0:Y:S01]  /*0010*/  S2R R5, SR_CTAID.X ;  /* 0x0000000000057919 */ /* 0x000e220000002500 */
[----:B------:R-:W-:Y:S01]  /*0020*/  MOV R0, 0x4 ;  /* 0x0000000400007802 */ /* 0x000fe20000000f00 */
[----:B------:R-:W-:Y:S02]  /*0030*/  ULDC.64 UR4, c[0x0][0x118] ;  /* 0x0000460000047ab9 */ /* 0x000fe40000000a00 */
[----:B------:R-:W0:Y:S02]  /*0040*/  S2R R26, SR_TID.X ;  /* 0x00000000001a7919 */ /* 0x000e240000002100 */
[----:B0-----:R-:W-:-:S05]  /*0050*/  LEA R21, R5, R26, 0x7 ;  /* 0x0000001a05157211 */ /* 0x001fca00078e38ff */
[----:B------:R-:W-:-:S05]  /*0060*/  IMAD.WIDE R20, R21, R0, c[0x0][0x168] ;  /* 0x00005a0015147625 */ /* 0x000fca00078e0200 */
[----:B------:R-:W2:Y:S04]  /*0070*/  LDG.E.CONSTANT R24, [R20.64+0x18800] ;  /* 0x0188000414187981 */ /* 0x000ea8000c1e9900 */
[----:B------:R-:W3:Y:S04]  /*0080*/  LDG.E.CONSTANT R19, [R20.64+0x62000] ;  /* 0x0620000414137981 */ /* 0x000ee8000c1e9900 */
[----:B------:R-:W4:Y:S04]  /*0090*/  LDG.E.CONSTANT R25, [R20.64] ;  /* 0x0000000414197981 */ /* 0x000f28000c1e9900 */
[----:B------:R-:W5:Y:S04]  /*00a0*/  LDG.E.CONSTANT R18, [R20.64+0x7a800] ;  /* 0x07a8000414127981 */ /* 0x000f68000c1e9900 */
[----:B------:R5:W5:Y:S01]  /*00b0*/  LDG.E.CONSTANT R23, [R20.64+0x31000] ;  /* 0x0310000414177981 */ /* 0x000b62000c1e9900 */
[----:B------:R-:W-:-:S03]  /*00c0*/  SHF.R.S32.HI R2, RZ, 0x2, R26 ;  /* 0x00000002ff027819 */ /* 0x000fc6000001141a */
[----:B------:R5:W5:Y:S04]  /*00d0*/  LDG.E.CONSTANT R17, [R20.64+0x93000] ;  /* 0x0930000414117981 */ /* 0x000b68000c1e9900 */
[----:B------:R5:W5:Y:S01]  /*00e0*/  LDG.E.CONSTANT R22, [R20.64+0x49800] ;  /* 0x0498000414167981 */ /* 0x000b62000c1e9900 */
[----:B------:R-:W-:-:S03]  /*00f0*/  LEA R2, R5, R2, 0x5 ;  /* 0x0000000205027211 */ /* 0x000fc600078e28ff */
[----:B------:R5:W5:Y:S04]  /*0100*/  LDG.E.CONSTANT R16, [R20.64+0xab800] ;  /* 0x0ab8000414107981 */ /* 0x000b68000c1e9900 */
[----:B------:R5:W5:Y:S04]  /*0110*/  LDG.E.CONSTANT R15, [R20.64+0xc4000] ;  /* 0x0c400004140f7981 */ /* 0x000b68000c1e9900 */
[----:B------:R5:W5:Y:S01]  /*0120*/  LDG.E.CONSTANT R13, [R20.64+0xdc800] ;  /* 0x0dc80004140d7981 */ /* 0x000b62000c1e9900 */
[----:B------:R-:W-:-:S03]  /*0130*/  IMAD.HI R2, R2, 0x5397829d, RZ ;  /* 0x5397829d02027827 */ /* 0x000fc600078e02ff */
[----:B------:R5:W5:Y:S02]  /*0140*/  LDG.E.CONSTANT R10, [R20.64+0xf5000] ;  /* 0x0f500004140a7981 */ /* 0x000b64000c1e9900 */
[----:B------:R-:W-:Y:S02]  /*0150*/  SHF.R.U32.HI R3, RZ, 0x1f, R2 ;  /* 0x0000001fff037819 */ /* 0x000fe40000011602 */
[----:B------:R5:W5:Y:S02]  /*0160*/  LDG.E.CONSTANT R9, [R20.64+0x10d800] ;  /* 0x10d8000414097981 */ /* 0x000b64000c1e9900 */
[----:B------:R-:W-:Y:S02]  /*0170*/  LEA.HI.SX32 R3, R2, R3, 0x1c ;  /* 0x0000000302037211 */ /* 0x000fe400078fe2ff */
[----:B------:R5:W5:Y:S04]  /*0180*/  LDG.E.CONSTANT R14, [R20.64+0x126000] ;  /* 0x12600004140e7981 */ /* 0x000b68000c1e9900 */
[----:B------:R5:W5:Y:S01]  /*0190*/  LDG.E.CONSTANT R11, [R20.64+0x13e800] ;  /* 0x13e80004140b7981 */ /* 0x000b62000c1e9900 */
[----:B------:R-:W-:-:S03]  /*01a0*/  IMAD.WIDE R6, R3, R0, c[0x0][0x170] ;  /* 0x00005c0003067625 */ /* 0x000fc600078e0200 */
[----:B------:R5:W5:Y:S04]  /*01b0*/  LDG.E.CONSTANT R8, [R20.64+0x157000] ;  /* 0x1570000414087981 */ /* 0x000b68000c1e9900 */
[----:B------:R5:W5:Y:S04]  /*01c0*/  LDG.E.CONSTANT R12, [R20.64+0x16f800] ;  /* 0x16f80004140c7981 */ /* 0x000b68000c1e9900 */
[----:B------:R0:W5:Y:S01]  /*01d0*/  LDG.E.CONSTANT R6, [R6.64] ;  /* 0x0000000406067981 */ /* 0x000162000c1e9900 */
[----:B------:R-:W-:Y:S02]  /*01e0*/  SHF.R.S32.HI R4, RZ, 0x1, R26 ;  /* 0x00000001ff047819 */ /* 0x000fe4000001141a */
[----:B------:R-:W-:-:S02]  /*01f0*/  LEA R3, R5, R26, 0x1 ;  /* 0x0000001a05037211 */ /* 0x000fc400078e08ff */
[----:B------:R-:W-:Y:S02]  /*0200*/  MOV R2, RZ ;  /* 0x000000ff00027202 */ /* 0x000fe40000000f00 */
[----:B------:R-:W-:Y:S02]  /*0210*/  LEA R5, R5, R4, 0x6 ;  /* 0x0000000405057211 */ /* 0x000fe400078e30ff */
[----:B------:R-:W-:Y:S01]  /*0220*/  MOV R4, RZ ;  /* 0x000000ff00047202 */ /* 0x000fe20000000f00 */
[----:B------:R-:W-:-:S04]  /*0230*/  IMAD.HI R2, R3, -0x6db6db6d, R2 ;  /* 0x9249249303027827 */ /* 0x000fc800078e0202 */
[----:B------:R-:W-:Y:S01]  /*0240*/  IMAD.HI R4, R5, -0x6db6db6d, R4 ;  /* 0x9249249305047827 */ /* 0x000fe200078e0204 */
[----:B------:R-:W-:-:S04]  /*0250*/  SHF.R.U32.HI R5, RZ, 0x1f, R2 ;  /* 0x0000001fff057819 */ /* 0x000fc80000011602 */
[----:B------:R-:W-:Y:S02]  /*0260*/  LEA.HI.SX32 R27, R2, R5, 0x1d ;  /* 0x00000005021b7211 */ /* 0x000fe400078feaff */
[----:B------:R-:W-:-:S04]  /*0270*/  SHF.R.U32.HI R5, RZ, 0x1f, R4 ;  /* 0x0000001fff057819 */ /* 0x000fc80000011604 */
[----:B------:R-:W-:Y:S01]  /*0280*/  LEA.HI.SX32 R2, R4, R5, 0x1e ;  /* 0x0000000504027211 */ /* 0x000fe200078ff2ff */
[----:B------:R-:W-:-:S04]  /*0290*/  IMAD R27, R27, -0xe, R3 ;  /* 0xfffffff21b1b7824 */ /* 0x000fc800078e0203 */
[----:B------:R-:W-:Y:S01]  /*02a0*/  IMAD R2, R2, 0x1c, R27 ;  /* 0x0000001c02027824 */ /* 0x000fe200078e021b */
[----:B--2---:R-:W-:Y:S01]  /*02b0*/  FADD R4, RZ, -R24 ;  /* 0x80000018ff047221 */ /* 0x004fe20000000000 */
[----:B---3--:R-:W-:Y:S01]  /*02c0*/  FADD R5, RZ, -R19 ;  /* 0x80000013ff057221 */ /* 0x008fe20000000000 */
[----:B----4-:R-:W-:Y:S01]  /*02d0*/  FADD R25, RZ, R25 ;  /* 0x00000019ff197221 */ /* 0x010fe20000000000 */
[----:B-----5:R-:W-:-:S03]  /*02e0*/  FADD R20, RZ, R18 ;  /* 0x00000012ff147221 */ /* 0x020fc60000000000 */
[----:B------:R-:W-:Y:S01]  /*02f0*/  FADD R24, R25, R24 ;  /* 0x0000001819187221 */ /* 0x000fe20000000000 */
[----:B------:R-:W-:Y:S01]  /*0300*/  FADD R3, R23, R4 ;  /* 0x0000000417037221 */ /* 0x000fe20000000000 */
[----:B------:R-:W-:Y:S01]  /*0310*/  FADD R4, -R18, R5 ;  /* 0x0000000512047221 */ /* 0x000fe20000000100 */
[----:B------:R-:W-:-:S03]  /*0320*/  FADD R5, -R17, R20 ;  /* 0x0000001411057221 */ /* 0x000fc60000000100 */
[----:B------:R-:W-:Y:S01]  /*0330*/  FADD R20, -R17, R4 ;  /* 0x0000000411147221 */ /* 0x000fe20000000100 */
[----:B------:R-:W-:Y:S01]  /*0340*/  FADD R24, R24, R23 ;  /* 0x0000001718187221 */ /* 0x000fe20000000000 */
[----:B------:R-:W-:Y:S01]  /*0350*/  FADD R3, R3, R22 ;  /* 0x0000001603037221 */ /* 0x000fe20000000000 */
[----:B------:R-:W-:-:S03]  /*0360*/  FADD R22, -R16, R5 ;  /* 0x0000000510167221 */ /* 0x000fc60000000100 */
[----:B------:R-:W-:Y:S01]  /*0370*/  FADD R4, -R18, R3 ;  /* 0x0000000312047221 */ /* 0x000fe20000000100 */
[----:B------:R-:W-:Y:S01]  /*0380*/  FADD R19, R24, R19 ;  /* 0x0000001318137221 */ /* 0x000fe20000000000 */
[----:B------:R-:W-:Y:S02]  /*0390*/  FADD R20, R15, R20 ;  /* 0x000000140f147221 */ /* 0x000fe40000000000 */
[----:B------:R-:W-:Y:S01]  /*03a0*/  FADD R3, R17, R4 ;  /* 0x0000000411037221 */ /* 0x000fe20000000000 */
[C---:B0-----:R-:W-:Y:S01]  /*03b0*/  FADD R7, -R13.reuse, R22 ;  /* 0x000000160d077221 */ /* 0x041fe20000000100 */
[----:B------:R-:W-:Y:S01]  /*03c0*/  FADD R5, R13, R20 ;  /* 0x000000140d057221 */ /* 0x000fe20000000000 */
[----:B------:R-:W-:Y:S02]  /*03d0*/  FADD R18, R19, R18 ;  /* 0x0000001213127221 */ /* 0x000fe40000000000 */
[C---:B------:R-:W-:Y:S01]  /*03e0*/  FADD R4, R10.reuse, R7 ;  /* 0x000000070a047221 */ /* 0x040fe20000000000 */
[----:B------:R-:W-:Y:S01]  /*03f0*/  FADD R5, R10, R5 ;  /* 0x000000050a057221 */ /* 0x000fe20000000000 */
[----:B------:R-:W-:Y:S01]  /*0400*/  FADD R18, R18, R17 ;  /* 0x0000001112127221 */ /* 0x000fe20000000000 */
[----:B------:R-:W-:Y:S01]  /*0410*/  FADD R16, R3, R16 ;  /* 0x0000001003107221 */ /* 0x000fe20000000000 */
[----:B------:R-:W-:-:S02]  /*0420*/  FADD R4, R9, R4 ;  /* 0x0000000409047221 */ /* 0x000fc40000000000 */
        /* <DEDUP_REMOVED lines=27> */
.L_x_79:
        /* <DEDUP_REMOVED lines=10> */
.L_x_136:


//--------------------- .text.tvmgen_default_fused_nn_contrib_conv2d_winograd_without_weight_transform_add_nn_relu_1_kernel_1 --------------------------
	.section	.text.tvmgen_default_fused_nn_contrib_conv2d_winograd_without_weight_transform_add_nn_relu_1_kernel_1,"ax",@progbits
	.sectionflags	@"SHF_BARRIERS=1"
	.sectioninfo	@"SHI_REGISTERS=51"
	.align	128
        .global         tvmgen_default_fused_nn_contrib_conv2d_winograd_without_weight_transform_add_nn_relu_1_kernel_1
        .type           tvmgen_default_fused_nn_contrib_conv2d_winograd_without_weight_transform_add_nn_relu_1_kernel_1,@function
        .size           tvmgen_default_fused_nn_contrib_conv2d_winograd_without_weight_transform_add_nn_relu_1_kernel_1,(.L_x_137 - tvmgen_default_fused_nn_contrib_conv2d_winograd_without_weight_transform_add_nn_relu_1_kernel_1)
        .other          tvmgen_default_fused_nn_contrib_conv2d_winograd_without_weight_transform_add_nn_relu_1_kernel_1,@"STO_CUDA_ENTRY STV_DEFAULT"
tvmgen_default_fused_nn_contrib_conv2d_winograd_without_weight_transform_add_nn_relu_1_kernel_1:
.text.tvmgen_default_fused_nn_contrib_conv2d_winograd_without_weight_transform_add_nn_relu_1_kernel_1:
[----:B------:R-:W-:Y:S02]  /*0000*/  MOV R1, c[0x0][0x28] ;  /* 0x00000a0000017a02 */ /* 0x000fe40000000f00 */
[----:B------:R-:W0:Y:S01]  /*0010*/  S2R R0, SR_CTAID.Z ;  /* 0x0000000000007919 */ /* 0x000e220000002700 */
[----:B------:R-:W-:Y:S01]  /*0020*/  MOV R28, RZ ;  /* 0x000000ff001c7202 */ /* 0x000fe20000000f00 */
[----:B------:R-:W-:Y:S01]  /*0030*/  CS2R R40, SRZ ;  /* 0x0000000000287805 */ /* 0x000fe2000001ff00 */
[----:B------:R-:W-:Y:S01]  /*0040*/  MOV R5, RZ ;  /* 0x000000ff00057202 */ /* 0x000fe20000000f00 */
[----:B------:R-:W1:Y:S01]  /*0050*/  S2R R2, SR_TID.Y ;  /* 0x0000000000027919 */ /* 0x000e620000002200 */
[----:B------:R-:W-:Y:S01]  /*0060*/  MOV R20, RZ ;  /* 0x000000ff00147202 */ /* 0x000fe20000000f00 */
[----:B------:R-:W-:Y:S01]  /*0070*/  CS2R R38, SRZ ;  /* 0x0000000000267805 */ /* 0x000fe2000001ff00 */
[----:B------:R-:W-:Y:S01]  /*0080*/  MOV R35, RZ ;  /* 0x000000ff00237202 */ /* 0x000fe20000000f00 */
[----:B------:R-:W2:Y:S01]  /*0090*/  S2R R3, SR_TID.X ;  /* 0x0000000000037919 */ /* 0x000ea20000002100 */
[----:B------:R-:W-:Y:S01]  /*00a0*/  CS2R R36, SRZ ;  /* 0x0000000000247805 */ /* 0x000fe2000001ff00 */
[----:B------:R-:W-:Y:S01]  /*00b0*/  CS2R R30, SRZ ;  /* 0x00000000001e7805 */ /* 0x000fe2000001ff00 */
[----:B------:R-:W-:Y:S01]  /*00c0*/  MOV R25, RZ ;  /* 0x000000ff00197202 */ /* 0x000fe20000000f00 */
[----:B------:R-:W-:Y:S01]  /*00d0*/  ULDC.64 UR4, c[0x0][0x118] ;  /* 0x0000460000047ab9 */ /* 0x000fe20000000a00 */
[----:B------:R-:W-:-:S02]  /*00e0*/  MOV R26, RZ ;  /* 0x000000ff001a7202 */ /* 0x000fc40000000f00 */
[----:B------:R-:W-:Y:S02]  /*00f0*/  MOV R22, RZ ;  /* 0x000000ff00167202 */ /* 0x000fe40000000f00 */
[----:B------:R-:W-:Y:S02]  /*0100*/  MOV R14, RZ ;  /* 0x000000ff000e7202 */ /* 0x000fe40000000f00 */
[----:B------:R-:W-:Y:S02]  /*0110*/  MOV R12, RZ ;  /* 0x000000ff000c7202 */ /* 0x000fe40000000f00 */
.L_x_81:
[----:B------:R-:W3:Y:S01]  /*0120*/  S2R R7, SR_CTAID.Y ;  /* 0x0000000000077919 */ /* 0x000ee20000002600 */
[--C-:B-12---:R-:W-:Y:S01]  /*0130*/  IMAD R13, R2, 0x31, R3.reuse ;  /* 0x00000031020d7824 */ /* 0x106fe200078e0203 */
[C---:B0-----:R-:W-:Y:S02]  /*0140*/  LEA R9, R0.reuse, R5, 0x3 ;  /* 0x0000000500097211 */ /* 0x041fe400078e18ff */
[----:B------:R-:W-:Y:S01]  /*0150*/  MOV R4, 0x4 ;  /* 0x0000000400047802 */ /* 0x000fe20000000f00 */
[----:B------:R-:W-:Y:S01]  /*0160*/  IMAD R17, R0, 0x6200, R3 ;  /* 0x0000620000117824 */ /* 0x000fe200078e0203 */
[----:B------:R-:W-:Y:S01]  /*0170*/  SHF.L.U32 R15, R13, 0x2, RZ ;  /* 0x000000020d0f7819 */ /* 0x000fe200000006ff */
[----:B------:R-:W-:Y:S01]  /*0180*/  BAR.SYNC.DEFER_BLOCKING 0x0 ;  /* 0x0000000000007b1d */ /* 0x000fe20000010000 */
[----:B------:R-:W-:-:S02]  /*0190*/  SHF.L.U32 R9, R9, 0xb, RZ ;  /* 0x0000000b09097819 */ /* 0x000fc400000006ff */
[----:B------:R-:W-:Y:S02]  /*01a0*/  LOP3.LUT R8, R15, 0xffffff80, RZ, 0xc0, !PT ;  /* 0xffffff800f087812 */ /* 0x000fe400078ec0ff */
[----:B---3--:R-:W-:-:S04]  /*01b0*/  SHF.L.U32 R16, R7, 0x5, RZ ;  /* 0x0000000507107819 */ /* 0x008fc800000006ff */
[----:B------:R-:W-:-:S04]  /*01c0*/  LOP3.LUT R6, R16, 0xffffffe0, R13, 0xe2, !PT ;  /* 0xffffffe010067812 */ /* 0x000fc800078ee20d */
[----:B------:R-:W-:Y:S02]  /*01d0*/  IADD3 R11, R9, R6, R8 ;  /* 0x00000006090b7210 */ /* 0x000fe40007ffe008 */
[----:B------:R-:W0:Y:S01]  /*01e0*/  S2R R8, SR_CTAID.X ;  /* 0x0000000000087919 */ /* 0x000e220000002500 */
[C---:B------:R-:W-:Y:S02]  /*01f0*/  ISETP.GT.AND P0, PT, R13.reuse, 0x77, PT ;  /* 0x000000770d00780c */ /* 0x040fe40003f04270 */
[----:B------:R-:W-:Y:S01]  /*0200*/  IADD3 R18, R13, 0x4, RZ ;  /* 0x000000040d127810 */ /* 0x000fe20007ffe0ff */
[----:B------:R-:W-:Y:S01]  /*0210*/  IMAD.WIDE R10, R11, R4, c[0x0][0x170] ;  /* 0x00005c000b0a7625 */ /* 0x000fe200078e0204 */
[----:B------:R-:W-:Y:S02]  /*0220*/  ISETP.GT.OR P0, PT, R2, 0x2, P0 ;  /* 0x000000020200780c */ /* 0x000fe40000704670 */
[----:B------:R-:W-:Y:S02]  /*0230*/  SHF.L.U32 R19, R7, 0x5, RZ ;  /* 0x0000000507137819 */ /* 0x000fe400000006ff */
[----:B------:R-:W-:Y:S01]  /*0240*/  SHF.R.S32.HI R24, RZ, 0x1, R2 ;  /* 0x00000001ff187819 */ /* 0x000fe20000011402 */
[----:B------:R1:W2:Y:S01]  /*0250*/  LDG.E.CONSTANT R6, [R10.64] ;  /* 0x000000040a067981 */ /* 0x0002a2000c1e9900 */
[----:B------:R-:W-:-:S02]  /*0260*/  LOP3.LUT R18, R19, 0xffffffe0, R18, 0xe2, !PT ;  /* 0xffffffe013127812 */ /* 0x000fc400078ee212 */
[----:B-1----:R-:W-:-:S05]  /*0270*/  IADD3 R10, R15, 0x310, RZ ;  /* 0x000003100f0a7810 */ /* 0x002fca0007ffe0ff */
[----:B------:R-:W-:Y:S01]  /*0280*/  @!P0 IADD3 R15, R15, 0x620, RZ ;  /* 0x000006200f0f8810 */ /* 0x000fe20007ffe0ff */
[----:B0-----:R-:W-:Y:S01]  /*0290*/  IMAD R19, R8, 0x62, R17 ;  /* 0x0000006208137824 */ /* 0x001fe200078e0211 */
[----:B------:R-:W-:Y:S02]  /*02a0*/  @!P0 IADD3 R17, R13, 0x8, RZ ;  /* 0x000000080d118810 */ /* 0x000fe40007ffe0ff */
[----:B------:R-:W-:Y:S01]  /*02b0*/  LOP3.LUT R10, R10, 0xffffff80, RZ, 0xc0, !PT ;  /* 0xffffff800a0a7812 */ /* 0x000fe200078ec0ff */
[----:B------:R-:W-:Y:S01]  /*02c0*/  IMAD R19, R24, 0xc4, R19 ;  /* 0x000000c418137824 */ /* 0x000fe200078e0213 */
[----:B------:R-:W-:Y:S02]  /*02d0*/  LOP3.LUT R24, R2, 0x1, RZ, 0xc0, !PT ;  /* 0x0000000102187812 */ /* 0x000fe400078ec0ff */
[----:B------:R-:W-:Y:S02]  /*02e0*/  @!P0 LOP3.LUT R16, R16, 0xffffffe0, R17, 0xe2, !PT ;  /* 0xffffffe010108812 */ /* 0x000fe400078ee211 */
[----:B------:R-:W-:Y:S01]  /*02f0*/  @!P0 LOP3.LUT R15, R15, 0xffffff80, RZ, 0xc0, !PT ;  /* 0xffffff800f0f8812 */ /* 0x000fe200078ec0ff */
[----:B------:R-:W-:Y:S01]  /*0300*/  IMAD R24, R24, 0x31, R19 ;  /* 0x0000003118187824 */ /* 0x000fe200078e0213 */
[----:B------:R-:W-:-:S02]  /*0310*/  IADD3 R19, R9, R18, R10 ;  /* 0x0000001209137210 */ /* 0x000fc40007ffe00a */
[----:B------:R-:W-:Y:S01]  /*0320*/  @!P0 IADD3 R15, R9, R16, R15 ;  /* 0x00000010090f8210 */ /* 0x000fe20007ffe00f */
[----:B------:R-:W-:Y:S02]  /*0330*/  IMAD R11, R5, 0xc40, R24 ;  /* 0x00000c40050b7824 */ /* 0x000fe400078e0218 */
[----:B------:R-:W-:-:S04]  /*0340*/  IMAD.WIDE R18, R19, R4, c[0x0][0x170] ;  /* 0x00005c0013127625 */ /* 0x000fc800078e0204 */
[-C--:B------:R-:W-:Y:S02]  /*0350*/  @!P0 IMAD.WIDE R16, R15, R4.reuse, c[0x0][0x170] ;  /* 0x00005c000f108625 */ /* 0x080fe400078e0204 */
[----:B------:R-:W3:Y:S02]  /*0360*/  LDG.E.CONSTANT R18, [R18.64] ;  /* 0x0000000412127981 */ /* 0x000ee4000c1e9900 */
[----:B------:R-:W-:Y:S02]  /*0370*/  IMAD.WIDE R10, R11, R4, c[0x0][0x168] ;  /* 0x00005a000b0a7625 */ /* 0x000fe400078e0204 */
[----:B------:R-:W4:Y:S04]  /*0380*/  @!P0 LDG.E.CONSTANT R16, [R16.64] ;  /* 0x0000000410108981 */ /* 0x000f28000c1e9900 */
        /* <DEDUP_REMOVED lines=8> */
[----:B------:R-:W-:-:S03]  /*0410*/  LEA R9, R2, 0x80, 0x3 ;  /* 0x0000008002097811 */ /* 0x000fc600078e18ff */
[----:B--2---:R0:W-:Y:S02]  /*0420*/  STS [R13.X4], R6 ;  /* 0x000000060d007388 */ /* 0x0041e40000004800 */
[----:B0-----:R-:W-:-:S04]  /*0430*/  LEA R6, R3, 0x800, 0x2 ;  /* 0x0000080003067811 */ /* 0x001fc800078e10ff */
[----:B------:R-:W-:Y:S01]  /*0440*/  IADD3 R6, R6, 0x188, RZ ;  /* 0x0000018806067810 */ /* 0x000fe20007ffe0ff */
[----:B---3--:R-:W-:Y:S04]  /*0450*/  STS [R13.X4+0x310], R18 ;  /* 0x000310120d007388 */ /* 0x008fe80000004800 */
[----:B----4-:R-:W-:Y:S04]  /*0460*/  @!P0 STS [R13.X4+0x620], R16 ;  /* 0x000620100d008388 */ /* 0x010fe80000004800 */
[----:B-----5:R0:W-:Y:S04]  /*0470*/  STS [R13.X4+0x800], R4 ;  /* 0x000800040d007388 */ /* 0x0201e80000004800 */
[----:B------:R1:W-:Y:S04]  /*0480*/  STS [R13.X4+0xb10], R24 ;  /* 0x000b10180d007388 */ /* 0x0003e80000004800 */
[----:B------:R1:W-:Y:S04]  /*0490*/  STS [R13.X4+0xe20], R32 ;  /* 0x000e20200d007388 */ /* 0x0003e80000004800 */
[----:B------:R1:W-:Y:S04]  /*04a0*/  STS [R13.X4+0x1130], R34 ;  /* 0x001130220d007388 */ /* 0x0003e80000004800 */
[----:B------:R1:W-:Y:S04]  /*04b0*/  STS [R13.X4+0x1440], R42 ;  /* 0x0014402a0d007388 */ /* 0x0003e80000004800 */
[----:B------:R1:W-:Y:S04]  /*04c0*/  STS [R13.X4+0x1750], R44 ;  /* 0x0017502c0d007388 */ /* 0x0003e80000004800 */
[----:B------:R1:W-:Y:S04]  /*04d0*/  STS [R13.X4+0x1a60], R46 ;  /* 0x001a602e0d007388 */ /* 0x0003e80000004800 */
[----:B------:R1:W-:Y:S01]  /*04e0*/  STS [R13.X4+0x1d70], R48 ;  /* 0x001d70300d007388 */ /* 0x0003e20000004800 */
[----:B0-----:R-:W-:-:S03]  /*04f0*/  MOV R4, 0x80 ;  /* 0x0000008000047802 */ /* 0x001fc60000000f00 */
[----:B------:R-:W-:Y:S06]  /*0500*/  BAR.SYNC.DEFER_BLOCKING 0x0 ;  /* 0x0000000000007b1d */ /* 0x000fec0000010000 */
.L_x_80:
[----:B------:R-:W-:Y:S01]  /*0510*/  LDS R29, [R6+-0x188] ;  /* 0xfffe7800061d7984 */ /* 0x000fe20000000800 */
[----:B------:R-:W-:-:S03]  /*0520*/  IADD3 R4, R4, 0x400, RZ ;  /* 0x0000040004047810 */ /* 0x000fc60007ffe0ff */
[----:B------:R-:W0:Y:S01]  /*0530*/  LDS.64 R16, [R9+-0x80] ;  /* 0xffff800009107984 */ /* 0x000e220000000a00 */
[----:B------:R-:W-:-:S03]  /*0540*/  ISETP.NE.AND P0, PT, R4, 0x880, PT ;  /* 0x000008800400780c */ /* 0x000fc60003f05270 */
[----:B------:R-:W2:Y:S04]  /*0550*/  LDS R15, [R6+-0xc4] ;  /* 0xffff3c00060f7984 */ /* 0x000ea80000000800 */
[----:B------:R-:W3:Y:S04]  /*0560*/  LDS.64 R10, [R9+-0x60] ;  /* 0xffffa000090a7984 */ /* 0x000ee80000000a00 */
[----:B-1----:R-:W1:Y:S01]  /*0570*/  LDS.64 R32, [R9+-0x40] ;  /* 0xffffc00009207984 */ /* 0x002e620000000a00 */
[C---:B0-----:R-:W-:Y:S01]  /*0580*/  FFMA R34, R29.reuse, R17, R20 ;  /* 0x000000111d227223 */ /* 0x041fe20000000014 */
[----:B------:R-:W-:-:S02]  /*0590*/  FFMA R13, R29, R16, R28 ;  /* 0x000000101d0d7223 */ /* 0x000fc4000000001c */
[----:B------:R-:W0:Y:S01]  /*05a0*/  LDS.64 R20, [R9+-0x20] ;  /* 0xffffe00009147984 */ /* 0x000e220000000a00 */
[----:B--2---:R-:W-:Y:S01]  /*05b0*/  FFMA R23, R16, R15, R35 ;  /* 0x0000000f10177223 */ /* 0x004fe20000000023 */
[----:B------:R-:W-:Y:S02]  /*05c0*/  FFMA R18, R15, R17, R40 ;  /* 0x000000110f127223 */ /* 0x000fe40000000028 */
[----:B------:R-:W-:Y:S01]  /*05d0*/  LDS.64 R16, [R9] ;  /* 0x0000000009107984 */ /* 0x000fe20000000a00 */
[C---:B---3--:R-:W-:Y:S01]  /*05e0*/  FFMA R27, R29.reuse, R10, R38 ;  /* 0x0000000a1d1b7223 */ /* 0x048fe20000000026 */
[-C--:B------:R-:W-:Y:S01]  /*05f0*/  FFMA R28, R29, R11.reuse, R36 ;  /* 0x0000000b1d1c7223 */ /* 0x080fe20000000024 */
[----:B------:R-:W-:Y:S01]  /*0600*/  FFMA R24, R15, R11, R30 ;  /* 0x0000000b0f187223 */ /* 0x000fe2000000001e */
[----:B------:R-:W-:Y:S01]  /*0610*/  FFMA R19, R10, R15, R41 ;  /* 0x0000000f0a137223 */ /* 0x000fe20000000029 */
[C---:B-1----:R-:W-:Y:S01]  /*0620*/  FFMA R35, R29.reuse, R32, R25 ;  /* 0x000000201d237223 */ /* 0x042fe20000000019 */
[----:B------:R-:W-:Y:S01]  /*0630*/  FFMA R26, R29, R33, R26 ;  /* 0x000000211d1a7223 */ /* 0x000fe2000000001a */
[----:B------:R-:W-:Y:S01]  /*0640*/  FFMA R25, R32, R15, R39 ;  /* 0x0000000f20197223 */ /* 0x000fe20000000027 */
[----:B------:R-:W1:Y:S01]  /*0650*/  LDS R30, [R6] ;  /* 0x00000000061e7984 */ /* 0x000e620000000800 */
[----:B------:R-:W-:-:S03]  /*0660*/  FFMA R33, R15, R33, R22 ;  /* 0x000000210f217223 */ /* 0x000fc60000000016 */
[----:B------:R-:W2:Y:S04]  /*0670*/  LDS R32, [R6+0xc4] ;  /* 0x0000c40006207984 */ /* 0x000ea80000000800 */
[----:B------:R-:W3:Y:S01]  /*0680*/  LDS.64 R10, [R9+0x40] ;  /* 0x00004000090a7984 */ /* 0x000ee20000000a00 */
[C---:B0-----:R-:W-:Y:S01]  /*0690*/  FFMA R31, R29.reuse, R20, R31 ;  /* 0x000000141d1f7223 */ /* 0x041fe2000000001f */
[----:B------:R-:W-:Y:S01]  /*06a0*/  FFMA R29, R29, R21, R14 ;  /* 0x000000151d1d7223 */ /* 0x000fe2000000000e */
[----:B------:R-:W-:Y:S01]  /*06b0*/  FFMA R37, R20, R15, R37 ;  /* 0x0000000f14257223 */ /* 0x000fe20000000025 */
[----:B------:R-:W-:Y:S02]  /*06c0*/  FFMA R21, R15, R21, R12 ;  /* 0x000000150f157223 */ /* 0x000fe4000000000c */
[----:B------:R-:W0:Y:S01]  /*06d0*/  LDS.64 R14, [R9+0x20] ;  /* 0x00002000090e7984 */ /* 0x000e220000000a00 */
[C---:B-1----:R-:W-:Y:S01]  /*06e0*/  FFMA R22, R30.reuse, R16, R13 ;  /* 0x000000101e167223 */ /* 0x042fe2000000000d */
[----:B------:R-:W-:-:S02]  /*06f0*/  FFMA R34, R30, R17, R34 ;  /* 0x000000111e227223 */ /* 0x000fc40000000022 */
[----:B------:R-:W1:Y:S01]  /*0700*/  LDS.64 R12, [R9+0x60] ;  /* 0x00006000090c7984 */ /* 0x000e620000000a00 */
[----:B--2---:R-:W-:Y:S01]  /*0710*/  FFMA R23, R16, R32, R23 ;  /* 0x0000002010177223 */ /* 0x004fe20000000017 */
[----:B------:R-:W-:Y:S01]  /*0720*/  FFMA R18, R32, R17, R18 ;  /* 0x0000001120127223 */ /* 0x000fe20000000012 */
[----:B---3--:R-:W-:Y:S01]  /*0730*/  FFMA R17, R30, R10, R35 ;  /* 0x0000000a1e117223 */ /* 0x008fe20000000023 */
[----:B------:R-:W-:Y:S01]  /*0740*/  FFMA R25, R10, R32, R25 ;  /* 0x000000200a197223 */ /* 0x000fe20000000019 */
[C---:B------:R-:W-:Y:S01]  /*0750*/  FFMA R26, R30.reuse, R11, R26 ;  /* 0x0000000b1e1a7223 */ /* 0x040fe2000000001a */
[----:B------:R-:W-:Y:S01]  /*0760*/  LDS R35, [R6+0x24c] ;  /* 0x00024c0006237984 */ /* 0x000fe20000000800 */
[CC--:B0-----:R-:W-:Y:S01]  /*0770*/  FFMA R16, R30.reuse, R15.reuse, R28 ;  /* 0x0000000f1e107223 */ /* 0x0c1fe2000000001c */
[----:B------:R-:W-:Y:S01]  /*0780*/  FFMA R27, R30, R14, R27 ;  /* 0x0000000e1e1b7223 */ /* 0x000fe2000000001b */
[-C--:B------:R-:W-:Y:S01]  /*0790*/  FFMA R19, R14, R32.reuse, R19 ;  /* 0x000000200e137223 */ /* 0x080fe20000000013 */
[C---:B------:R-:W-:Y:S01]  /*07a0*/  FFMA R24, R32.reuse, R15, R24 ;  /* 0x0000000f20187223 */ /* 0x040fe20000000018 */
[----:B------:R-:W-:Y:S01]  /*07b0*/  FFMA R28, R32, R11, R33 ;  /* 0x0000000b201c7223 */ /* 0x000fe20000000021 */
[----:B------:R-:W0:Y:S04]  /*07c0*/  LDS.64 R14, [R9+0xa0] ;  /* 0x0000a000090e7984 */ /* 0x000e280000000a00 */
[----:B------:R-:W2:Y:S01]  /*07d0*/  LDS.64 R10, [R9+0x80] ;  /* 0x00008000090a7984 */ /* 0x000ea20000000a00 */
[----:B-1----:R-:W-:Y:S01]  /*07e0*/  FFMA R37, R12, R32, R37 ;  /* 0x000000200c257223 */ /* 0x002fe20000000025 */
[----:B------:R-:W-:Y:S01]  /*07f0*/  FFMA R31, R30, R12, R31 ;  /* 0x0000000c1e1f7223 */ /* 0x000fe2000000001f */
[-C--:B------:R-:W-:Y:S01]  /*0800*/  FFMA R32, R32, R13.reuse, R21 ;  /* 0x0000000d20207223 */ /* 0x080fe20000000015 */
[----:B------:R-:W1:Y:S01]  /*0810*/  LDS R33, [R6+0x188] ;  /* 0x0001880006217984 */ /* 0x000e620000000800 */
[----:B------:R-:W-:-:S03]  /*0820*/  FFMA R30, R30, R13, R29 ;  /* 0x0000000d1e1e7223 */ /* 0x000fc6000000001d */
[----:B------:R-:W3:Y:S04]  /*0830*/  LDS.64 R20, [R9+0xc0] ;  /* 0x0000c00009147984 */ /* 0x000ee80000000a00 */
[----:B------:R-:W-:Y:S01]  /*0840*/  LDS R29, [R6+0x3d4] ;  /* 0x0003d400061d7984 */ /* 0x000fe20000000800 */
[----:B0-----:R-:W-:Y:S01]  /*0850*/  FFMA R13, R14, R35, R19 ;  /* 0x000000230e0d7223 */ /* 0x001fe20000000013 */
[C---:B------:R-:W-:Y:S01]  /*0860*/  FFMA R24, R35.reuse, R15, R24 ;  /* 0x0000000f23187223 */ /* 0x040fe20000000018 */
[----:B--2---:R-:W-:Y:S01]  /*0870*/  FFMA R12, R35, R11, R18 ;  /* 0x0000000b230c7223 */ /* 0x004fe20000000012 */
[----:B------:R-:W-:Y:S01]  /*0880*/  FFMA R23, R10, R35, R23 ;  /* 0x000000230a177223 */ /* 0x000fe20000000017 */
[----:B------:R-:W0:Y:S01]  /*0890*/  LDS.64 R18, [R9+0xe0] ;  /* 0x0000e00009127984 */ /* 0x000e220000000a00 */
[C---:B-1----:R-:W-:Y:S01]  /*08a0*/  FFMA R22, R33.reuse, R10, R22 ;  /* 0x0000000a21167223 */ /* 0x042fe20000000016 */
[C---:B------:R-:W-:Y:S01]  /*08b0*/  FFMA R10, R33.reuse, R11, R34 ;  /* 0x0000000b210a7223 */ /* 0x040fe20000000022 */
[C---:B------:R-:W-:Y:S01]  /*08c0*/  FFMA R11, R33.reuse, R14, R27 ;  /* 0x0000000e210b7223 */ /* 0x040fe2000000001b */
[C---:B------:R-:W-:Y:S01]  /*08d0*/  FFMA R14, R33.reuse, R15, R16 ;  /* 0x0000000f210e7223 */ /* 0x040fe20000000010 */
[C---:B---3--:R-:W-:Y:S01]  /*08e0*/  FFMA R15, R33.reuse, R20, R17 ;  /* 0x00000014210f7223 */ /* 0x048fe20000000011 */
[----:B------:R-:W-:Y:S01]  /*08f0*/  LDS R27, [R6+0x310] ;  /* 0x00031000061b7984 */ /* 0x000fe20000000800 */
[----:B------:R-:W-:Y:S01]  /*0900*/  FFMA R25, R20, R35, R25 ;  /* 0x0000002314197223 */ /* 0x000fe20000000019 */
[-C--:B------:R-:W-:Y:S01]  /*0910*/  FFMA R26, R33, R21.reuse, R26 ;  /* 0x00000015211a7223 */ /* 0x080fe2000000001a */
[----:B------:R-:W-:Y:S01]  /*0920*/  FFMA R28, R35, R21, R28 ;  /* 0x00000015231c7223 */ /* 0x000fe2000000001c */
[----:B------:R-:W1:Y:S04]  /*0930*/  LDS.64 R16, [R9+0x100] ;  /* 0x0001000009107984 */ /* 0x000e680000000a00 */
[----:B------:R-:W2:Y:S01]  /*0940*/  LDS.64 R20, [R9+0x140] ;  /* 0x0001400009147984 */ /* 0x000ea20000000a00 */
[C---:B0-----:R-:W-:Y:S01]  /*0950*/  FFMA R31, R33.reuse, R18, R31 ;  /* 0x00000012211f7223 */ /* 0x041fe2000000001f */
[----:B------:R-:W-:Y:S01]  /*0960*/  FFMA R37, R18, R35, R37 ;  /* 0x0000002312257223 */ /* 0x000fe20000000025 */
[-C--:B------:R-:W-:Y:S01]  /*0970*/  FFMA R30, R33, R19.reuse, R30 ;  /* 0x00000013211e7223 */ /* 0x080fe2000000001e */
[----:B------:R-:W-:-:S02]  /*0980*/  FFMA R32, R35, R19, R32 ;  /* 0x0000001323207223 */ /* 0x000fc40000000020 */
[----:B------:R-:W0:Y:S01]  /*0990*/  LDS.64 R18, [R9+0x120] ;  /* 0x0001200009127984 */ /* 0x000e220000000a00 */
[C---:B-1----:R-:W-:Y:S01]  /*09a0*/  FFMA R33, R27.reuse, R16, R22 ;  /* 0x000000101b217223 */ /* 0x042fe20000000016 */
[----:B------:R-:W-:Y:S01]  /*09b0*/  FFMA R35, R16, R29, R23 ;  /* 0x0000001d10237223 */ /* 0x000fe20000000017 */
[-C--:B------:R-:W-:Y:S01]  /*09c0*/  FFMA R10, R27, R17.reuse, R10 ;  /* 0x000000111b0a7223 */ /* 0x080fe2000000000a */
[----:B------:R-:W-:Y:S01]  /*09d0*/  FFMA R16, R29, R17, R12 ;  /* 0x000000111d107223 */ /* 0x000fe2000000000c */
[----:B------:R-:W1:Y:S01]  /*09e0*/  LDS.64 R22, [R9+0x160] ;  /* 0x0001600009167984 */ /* 0x000e620000000a00 */
[C---:B--2---:R-:W-:Y:S01]  /*09f0*/  FFMA R36, R27.reuse, R20, R15 ;  /* 0x000000141b247223 */ /* 0x044fe2000000000f */
[-C--:B------:R-:W-:Y:S01]  /*0a00*/  FFMA R26, R27, R21.reuse, R26 ;  /* 0x000000151b1a7223 */ /* 0x080fe2000000001a */
[----:B------:R-:W-:Y:S01]  /*0a10*/  FFMA R28, R29, R21, R28 ;  /* 0x000000151d1c7223 */ /* 0x000fe2000000001c */
[-C--:B------:R-:W-:Y:S01]  /*0a20*/  FFMA R25, R20, R29.reuse, R25 ;  /* 0x0000001d14197223 */ /* 0x080fe20000000019 */
[----:B------:R-:W-:Y:S01]  /*0a30*/  LDS R21, [R6+0x498] ;  /* 0x0004980006157984 */ /* 0x000fe20000000800 */
[----:B0-----:R-:W-:Y:S01]  /*0a40*/  FFMA R17, R18, R29, R13 ;  /* 0x0000001d12117223 */ /* 0x001fe2000000000d */
[----:B------:R-:W-:-:S02]  /*0a50*/  FFMA R34, R27, R19, R14 ;  /* 0x000000131b227223 */ /* 0x000fc4000000000e */
[----:B------:R-:W0:Y:S01]  /*0a60*/  LDS.64 R12, [R9+0x180] ;  /* 0x00018000090c7984 */ /* 0x000e220000000a00 */
[----:B------:R-:W-:Y:S01]  /*0a70*/  FFMA R11, R27, R18, R11 ;  /* 0x000000121b0b7223 */ /* 0x000fe2000000000b */
[----:B------:R-:W-:Y:S02]  /*0a80*/  FFMA R24, R29, R19, R24 ;  /* 0x000000131d187223 */ /* 0x000fe40000000018 */
[----:B------:R-:W2:Y:S01]  /*0a90*/  LDS.64 R14, [R9+0x1a0] ;  /* 0x0001a000090e7984 */ /* 0x000ea20000000a00 */
[-C--:B-1----:R-:W-:Y:S01]  /*0aa0*/  FFMA R30, R27, R23.reuse, R30 ;  /* 0x000000171b1e7223 */ /* 0x082fe2000000001e */
[----:B------:R-:W-:Y:S01]  /*0ab0*/  FFMA R32, R29, R23, R32 ;  /* 0x000000171d207223 */ /* 0x000fe20000000020 */
[----:B------:R-:W-:Y:S01]  /*0ac0*/  FFMA R31, R27, R22, R31 ;  /* 0x000000161b1f7223 */ /* 0x000fe2000000001f */
[----:B------:R-:W-:Y:S01]  /*0ad0*/  FFMA R22, R22, R29, R37 ;  /* 0x0000001d16167223 */ /* 0x000fe20000000025 */
[----:B------:R-:W1:Y:S04]  /*0ae0*/  LDS.64 R18, [R9+0x1c0] ;  /* 0x0001c00009127984 */ /* 0x000e680000000a00 */
[----:B------:R-:W3:Y:S01]  /*0af0*/  LDS R37, [R6+0x55c] ;  /* 0x00055c0006257984 */ /* 0x000ee20000000800 */
[C---:B0-----:R-:W-:Y:S01]  /*0b00*/  FFMA R20, R21.reuse, R13, R10 ;  /* 0x0000000d15147223 */ /* 0x041fe2000000000a */
[C---:B------:R-:W-:Y:S01]  /*0b10*/  FFMA R33, R21.reuse, R12, R33 ;  /* 0x0000000c15217223 */ /* 0x040fe20000000021 */
[C---:B--2---:R-:W-:Y:S01]  /*0b20*/  FFMA R23, R21.reuse, R14, R11 ;  /* 0x0000000e15177223 */ /* 0x044fe2000000000b */
[C---:B------:R-:W-:Y:S01]  /*0b30*/  FFMA R34, R21.reuse, R15, R34 ;  /* 0x0000000f15227223 */ /* 0x040fe20000000022 */
[----:B------:R-:W0:Y:S01]  /*0b40*/  LDS.64 R10, [R9+0x1e0] ;  /* 0x0001e000090a7984 */ /* 0x000e220000000a00 */
[C---:B-1----:R-:W-:Y:S01]  /*0b50*/  FFMA R27, R21.reuse, R18, R36 ;  /* 0x00000012151b7223 */ /* 0x042fe20000000024 */
[----:B------:R-:W-:-:S02]  /*0b60*/  FFMA R26, R21, R19, R26 ;  /* 0x00000013151a7223 */ /* 0x000fc4000000001a */
[----:B------:R-:W-:Y:S01]  /*0b70*/  LDS R36, [R6+0x620] ;  /* 0x0006200006247984 */ /* 0x000fe20000000800 */
[----:B---3--:R-:W-:Y:S01]  /*0b80*/  FFMA R29, R18, R37, R25 ;  /* 0x00000025121d7223 */ /* 0x008fe20000000019 */
[C---:B------:R-:W-:Y:S02]  /*0b90*/  FFMA R28, R37.reuse, R19, R28 ;  /* 0x00000013251c7223 */ /* 0x040fe4000000001c */
[----:B------:R-:W-:Y:S01]  /*0ba0*/  LDS R25, [R6+0x6e4] ;  /* 0x0006e40006197984 */ /* 0x000fe20000000800 */
[----:B------:R-:W-:Y:S01]  /*0bb0*/  FFMA R35, R12, R37, R35 ;  /* 0x000000250c237223 */ /* 0x000fe20000000023 */
[C---:B------:R-:W-:Y:S01]  /*0bc0*/  FFMA R16, R37.reuse, R13, R16 ;  /* 0x0000000d25107223 */ /* 0x040fe20000000010 */
[----:B------:R-:W-:Y:S01]  /*0bd0*/  FFMA R17, R14, R37, R17 ;  /* 0x000000250e117223 */ /* 0x000fe20000000011 */
[----:B------:R-:W1:Y:S01]  /*0be0*/  LDS.64 R18, [R9+0x260] ;  /* 0x0002600009127984 */ /* 0x000e620000000a00 */
[----:B------:R-:W-:-:S03]  /*0bf0*/  FFMA R24, R37, R15, R24 ;  /* 0x0000000f25187223 */ /* 0x000fc60000000018 */
[----:B------:R-:W2:Y:S04]  /*0c00*/  LDS.64 R12, [R9+0x200] ;  /* 0x00020000090c7984 */ /* 0x000ea80000000a00 */
[----:B------:R-:W3:Y:S01]  /*0c10*/  LDS.64 R14, [R9+0x240] ;  /* 0x00024000090e7984 */ /* 0x000ee20000000a00 */
[C---:B0-----:R-:W-:Y:S01]  /*0c20*/  FFMA R31, R21.reuse, R10, R31 ;  /* 0x0000000a151f7223 */ /* 0x041fe2000000001f */
[----:B------:R-:W-:Y:S01]  /*0c30*/  FFMA R22, R10, R37, R22 ;  /* 0x000000250a167223 */ /* 0x000fe20000000016 */
[-C--:B------:R-:W-:Y:S01]  /*0c40*/  FFMA R21, R21, R11.reuse, R30 ;  /* 0x0000000b15157223 */ /* 0x080fe2000000001e */
[----:B------:R-:W-:Y:S02]  /*0c50*/  FFMA R32, R37, R11, R32 ;  /* 0x0000000b25207223 */ /* 0x000fe40000000020 */
[----:B------:R-:W0:Y:S01]  /*0c60*/  LDS.64 R10, [R9+0x220] ;  /* 0x00022000090a7984 */ /* 0x000e220000000a00 */
[----:B-1----:R-:W-:Y:S01]  /*0c70*/  FFMA R31, R36, R18, R31 ;  /* 0x00000012241f7223 */ /* 0x002fe2000000001f */
[----:B------:R-:W-:-:S02]  /*0c80*/  FFMA R37, R18, R25, R22 ;  /* 0x0000001912257223 */ /* 0x000fc40000000016 */
[----:B------:R-:W-:Y:S01]  /*0c90*/  LDS R22, [R6+0x7a8] ;  /* 0x0007a80006167984 */ /* 0x000fe20000000800 */
[----:B--2---:R-:W-:Y:S01]  /*0ca0*/  FFMA R33, R36, R12, R33 ;  /* 0x0000000c24217223 */ /* 0x004fe20000000021 */
[----:B------:R-:W-:Y:S01]  /*0cb0*/  FFMA R35, R12, R25, R35 ;  /* 0x000000190c237223 */ /* 0x000fe20000000023 */
[CC--:B------:R-:W-:Y:S01]  /*0cc0*/  FFMA R20, R36.reuse, R13.reuse, R20 ;  /* 0x0000000d24147223 */ /* 0x0c0fe20000000014 */
[----:B------:R-:W-:Y:S01]  /*0cd0*/  LDS R18, [R6+0x86c] ;  /* 0x00086c0006127984 */ /* 0x000fe20000000800 */
[C---:B------:R-:W-:Y:S01]  /*0ce0*/  FFMA R16, R25.reuse, R13, R16 ;  /* 0x0000000d19107223 */ /* 0x040fe20000000010 */
[----:B---3--:R-:W-:Y:S01]  /*0cf0*/  FFMA R27, R36, R14, R27 ;  /* 0x0000000e241b7223 */ /* 0x008fe2000000001b */
[----:B------:R-:W-:Y:S01]  /*0d00*/  FFMA R29, R14, R25, R29 ;  /* 0x000000190e1d7223 */ /* 0x000fe2000000001d */
[CC--:B------:R-:W-:Y:S01]  /*0d10*/  FFMA R26, R36.reuse, R15.reuse, R26 ;  /* 0x0000000f241a7223 */ /* 0x0c0fe2000000001a */
[C---:B------:R-:W-:Y:S01]  /*0d20*/  FFMA R28, R25.reuse, R15, R28 ;  /* 0x0000000f191c7223 */ /* 0x040fe2000000001c */
[----:B------:R-:W1:Y:S04]  /*0d30*/  LDS.64 R12, [R9+0x2a0] ;  /* 0x0002a000090c7984 */ /* 0x000e680000000a00 */
[----:B------:R-:W2:Y:S01]  /*0d40*/  LDS.64 R14, [R9+0x2c0] ;  /* 0x0002c000090e7984 */ /* 0x000ea20000000a00 */
[----:B0-----:R-:W-:Y:S01]  /*0d50*/  FFMA R23, R36, R10, R23 ;  /* 0x0000000a24177223 */ /* 0x001fe20000000017 */
[----:B------:R-:W-:Y:S01]  /*0d60*/  FFMA R17, R10, R25, R17 ;  /* 0x000000190a117223 */ /* 0x000fe20000000011 */
[CC--:B------:R-:W-:Y:S01]  /*0d70*/  FFMA R34, R36.reuse, R11.reuse, R34 ;  /* 0x0000000b24227223 */ /* 0x0c0fe20000000022 */
[C---:B------:R-:W-:Y:S01]  /*0d80*/  FFMA R24, R25.reuse, R11, R24 ;  /* 0x0000000b19187223 */ /* 0x040fe20000000018 */
[-C--:B------:R-:W-:Y:S01]  /*0d90*/  FFMA R36, R36, R19.reuse, R21 ;  /* 0x0000001324247223 */ /* 0x080fe20000000015 */
[----:B------:R-:W0:Y:S01]  /*0da0*/  LDS.64 R10, [R9+0x280] ;  /* 0x00028000090a7984 */ /* 0x000e220000000a00 */
[----:B------:R-:W-:-:S03]  /*0db0*/  FFMA R19, R25, R19, R32 ;  /* 0x0000001319137223 */ /* 0x000fc60000000020 */
[----:B------:R-:W-:Y:S01]  /*0dc0*/  LDS R21, [R6+0x9f4] ;  /* 0x0009f40006157984 */ /* 0x000fe20000000800 */
[----:B-1----:R-:W-:Y:S01]  /*0dd0*/  FFMA R23, R22, R12, R23 ;  /* 0x0000000c16177223 */ /* 0x002fe20000000017 */
[----:B------:R-:W-:Y:S01]  /*0de0*/  FFMA R17, R12, R18, R17 ;  /* 0x000000120c117223 */ /* 0x000fe20000000011 */
[-C--:B------:R-:W-:Y:S01]  /*0df0*/  FFMA R34, R22, R13.reuse, R34 ;  /* 0x0000000d16227223 */ /* 0x080fe20000000022 */
[----:B------:R-:W-:Y:S01]  /*0e00*/  FFMA R30, R18, R13, R24 ;  /* 0x0000000d121e7223 */ /* 0x000fe20000000018 */
[----:B--2---:R-:W-:Y:S01]  /*0e10*/  FFMA R27, R22, R14, R27 ;  /* 0x0000000e161b7223 */ /* 0x004fe2000000001b */
[----:B------:R-:W-:Y:S01]  /*0e20*/  FFMA R29, R14, R18, R29 ;  /* 0x000000120e1d7223 */ /* 0x000fe2000000001d */
[-C--:B------:R-:W-:Y:S01]  /*0e30*/  FFMA R26, R22, R15.reuse, R26 ;  /* 0x0000000f161a7223 */ /* 0x080fe2000000001a */
[----:B------:R-:W-:Y:S01]  /*0e40*/  FFMA R32, R18, R15, R28 ;  /* 0x0000000f12207223 */ /* 0x000fe2000000001c */
[----:B------:R1:W-:Y:S04]  /*0e50*/  LDS R24, [R6+0x930] ;  /* 0x0009300006187984 */ /* 0x0003e80000000800 */
[----:B------:R-:W2:Y:S04]  /*0e60*/  LDS.64 R12, [R9+0x300] ;  /* 0x00030000090c7984 */ /* 0x000ea80000000a00 */
[----:B------:R-:W3:Y:S01]  /*0e70*/  LDS.64 R14, [R9+0x320] ;  /* 0x00032000090e7984 */ /* 0x000ee20000000a00 */
[----:B-1----:R-:W-:Y:S01]  /*0e80*/  IADD3 R6, R6, 0xc40, RZ ;  /* 0x00000c4006067810 */ /* 0x002fe20007ffe0ff */
[----:B0-----:R-:W-:Y:S01]  /*0e90*/  FFMA R33, R22, R10, R33 ;  /* 0x0000000a16217223 */ /* 0x001fe20000000021 */
[----:B------:R-:W-:Y:S01]  /*0ea0*/  FFMA R35, R10, R18, R35 ;  /* 0x000000120a237223 */ /* 0x000fe20000000023 */
[-C--:B------:R-:W-:Y:S01]  /*0eb0*/  FFMA R20, R22, R11.reuse, R20 ;  /* 0x0000000b16147223 */ /* 0x080fe20000000014 */
[----:B------:R-:W-:-:S02]  /*0ec0*/  FFMA R16, R18, R11, R16 ;  /* 0x0000000b12107223 */ /* 0x000fc40000000010 */
[----:B------:R-:W0:Y:S01]  /*0ed0*/  LDS.64 R10, [R9+0x2e0] ;  /* 0x0002e000090a7984 */ /* 0x000e220000000a00 */
[----:B--2---:R-:W-:Y:S01]  /*0ee0*/  FFMA R28, R24, R12, R33 ;  /* 0x0000000c181c7223 */ /* 0x004fe20000000021 */
[----:B------:R-:W-:Y:S01]  /*0ef0*/  FFMA R35, R12, R21, R35 ;  /* 0x000000150c237223 */ /* 0x000fe20000000023 */
[CC--:B------:R-:W-:Y:S01]  /*0f00*/  FFMA R20, R24.reuse, R13.reuse, R20 ;  /* 0x0000000d18147223 */ /* 0x0c0fe20000000014 */
[C---:B------:R-:W-:Y:S01]  /*0f10*/  FFMA R40, R21.reuse, R13, R16 ;  /* 0x0000000d15287223 */ /* 0x040fe20000000010 */
[----:B---3--:R-:W-:Y:S01]  /*0f20*/  FFMA R38, R24, R14, R23 ;  /* 0x0000000e18267223 */ /* 0x008fe20000000017 */
[----:B------:R-:W-:Y:S01]  /*0f30*/  FFMA R41, R14, R21, R17 ;  /* 0x000000150e297223 */ /* 0x000fe20000000011 */
[----:B------:R-:W-:Y:S01]  /*0f40*/  FFMA R30, R21, R15, R30 ;  /* 0x0000000f151e7223 */ /* 0x000fe2000000001e */
[----:B0-----:R-:W-:Y:S01]  /*0f50*/  FFMA R31, R22, R10, R31 ;  /* 0x0000000a161f7223 */ /* 0x001fe2000000001f */
[----:B------:R-:W-:Y:S01]  /*0f60*/  FFMA R37, R10, R18, R37 ;  /* 0x000000120a257223 */ /* 0x000fe20000000025 */
[-C--:B------:R-:W-:Y:S01]  /*0f70*/  FFMA R42, R22, R11.reuse, R36 ;  /* 0x0000000b162a7223 */ /* 0x080fe20000000024 */
[----:B------:R-:W-:Y:S01]  /*0f80*/  FFMA R44, R18, R11, R19 ;  /* 0x0000000b122c7223 */ /* 0x000fe20000000013 */
[C---:B------:R-:W-:Y:S01]  /*0f90*/  FFMA R36, R24.reuse, R15, R34 ;  /* 0x0000000f18247223 */ /* 0x040fe20000000022 */
[----:B------:R-:W0:Y:S04]  /*0fa0*/  LDS.64 R18, [R9+0x340] ;  /* 0x0003400009127984 */ /* 0x000e280000000a00 */
[----:B------:R1:W2:Y:S02]  /*0fb0*/  LDS.64 R10, [R9+0x360] ;  /* 0x00036000090a7984 */ /* 0x0002a40000000a00 */
[----:B-1----:R-:W-:Y:S01]  /*0fc0*/  IADD3 R9, R9, 0x400, RZ ;  /* 0x0000040009097810 */ /* 0x002fe20007ffe0ff */
[----:B0-----:R-:W-:Y:S01]  /*0fd0*/  FFMA R25, R24, R18, R27 ;  /* 0x0000001218197223 */ /* 0x001fe2000000001b */
[----:B------:R-:W-:Y:S01]  /*0fe0*/  FFMA R39, R18, R21, R29 ;  /* 0x0000001512277223 */ /* 0x000fe2000000001d */
[CC--:B------:R-:W-:Y:S01]  /*0ff0*/  FFMA R26, R24.reuse, R19.reuse, R26 ;  /* 0x00000013181a7223 */ /* 0x0c0fe2000000001a */
[C---:B------:R-:W-:Y:S01]  /*1000*/  FFMA R22, R21.reuse, R19, R32 ;  /* 0x0000001315167223 */ /* 0x040fe20000000020 */
[----:B--2---:R-:W-:Y:S01]  /*1010*/  FFMA R31, R24, R10, R31 ;  /* 0x0000000a181f7223 */ /* 0x004fe2000000001f */
[----:B------:R-:W-:Y:S01]  /*1020*/  FFMA R37, R10, R21, R37 ;  /* 0x000000150a257223 */ /* 0x000fe20000000025 */
[-C--:B------:R-:W-:Y:S01]  /*1030*/  FFMA R14, R24, R11.reuse, R42 ;  /* 0x0000000b180e7223 */ /* 0x080fe2000000002a */
[----:B------:R-:W-:Y:S01]  /*1040*/  FFMA R12, R21, R11, R44 ;  /* 0x0000000b150c7223 */ /* 0x000fe2000000002c */
[----:B------:R-:W-:Y:S05]  /*1050*/  @P0 BRA `(.L_x_80) ;  /* 0xfffff4b000000947 */ /* 0x000fea000383ffff */
[----:B------:R-:W-:-:S04]  /*1060*/  IADD3 R5, R5, 0x1, RZ ;  /* 0x0000000105057810 */ /* 0x000fc80007ffe0ff */
[----:B------:R-:W-:-:S13]  /*1070*/  ISETP.GE.U32.AND P0, PT, R5, 0x8, PT ;  /* 0x000000080500780c */ /* 0x000fda0003f06070 */
[----:B------:R-:W-:Y:S05]  /*1080*/  @!P0 BRA `(.L_x_81) ;  /* 0xfffff09000008947 */ /* 0x000fea000383ffff */
[----:B------:R-:W0:Y:S02]  /*1090*/  S2R R3, SR_TID.X ;  /* 0x0000000000037919 */ /* 0x000e240000002100 */
[----:B0-----:R-:W-:Y:S01]  /*10a0*/  IMAD R0, R0, 0x6200, R3 ;  /* 0x0000620000007824 */ /* 0x001fe200078e0203 */
[----:B------:R-:W-:-:S03]  /*10b0*/  MOV R3, 0x4 ;  /* 0x0000000400037802 */ /* 0x000fc60000000f00 */
[----:B------:R-:W-:-:S04]  /*10c0*/  IMAD R7, R7, 0x1880, R0 ;  /* 0x0000188007077824 */ /* 0x000fc800078e0200 */
        /* <DEDUP_REMOVED lines=20> */
.L_x_82:
        /* <DEDUP_REMOVED lines=15> */
.L_x_137:


//--------------------- .text.tvmgen_default_fused_nn_conv2d_add_add_nn_relu_1_kernel --------------------------
	.section	.text.tvmgen_default_fused_nn_conv2d_add_add_nn_relu_1_kernel,"ax",@progbits
	.sectionflags	@"SHF_BARRIERS=1"
	.sectioninfo	@"SHI_REGISTERS=65"
	.align	128
        .global         tvmgen_default_fused_nn_conv2d_add_add_nn_relu_1_kernel
        .type           tvmgen_default_fused_nn_conv2d_add_add_nn_relu_1_kernel,@function
        .size           tvmgen_default_fused_nn_conv2d_add_add_nn_relu_1_kernel,(.L_x_138 - tvmgen_default_fused_nn_conv2d_add_add_nn_relu_1_kernel)
        .other          tvmgen_default_fused_nn_conv2d_add_add_nn_relu_1_kernel,@"STO_CUDA_ENTRY STV_DEFAULT"
tvmgen_default_fused_nn_conv2d_add_add_nn_relu_1_kernel:
.text.tvmgen_default_fused_nn_conv2d_add_add_nn_relu_1_kernel:
[----:B------:R-:W-:Y:S02]  /*0000*/  MOV R1, c[0x0][0x28] ;  /* 0x00000a0000017a02 */ /* 0x000fe40000000f00 */
[----:B------:R-:W0:Y:S01]  /*0010*/  S2R R37, SR_TID.Z ;  /* 0x0000000000257919 */ /* 0x000e220000002300 */
[----:B------:R-:W-:Y:S01]  /*0020*/  MOV R35, RZ ;  /* 0x000000ff00237202 */ /* 0x000fe20000000f00 */
[----:B------:R-:W-:Y:S01]  /*0030*/  ULDC.64 UR4, c[0x0][0x118] ;  /* 0x0000460000047ab9 */ /* 0x000fe20000000a00 */
[----:B------:R-:W-:Y:S01]  /*0040*/  MOV R25, RZ ;  /* 0x000000ff00197202 */ /* 0x000fe20000000f00 */
[----:B------:R-:W1:Y:S01]  /*0050*/  S2R R39, SR_CTAID.Y ;  /* 0x0000000000277919 */ /* 0x000e620000002600 */
[----:B------:R-:W-:Y:S02]  /*0060*/  MOV R21, RZ ;  /* 0x000000ff00157202 */ /* 0x000fe40000000f00 */
[----:B------:R-:W-:Y:S01]  /*0070*/  MOV R33, RZ ;  /* 0x000000ff00217202 */ /* 0x000fe20000000f00 */
[----:B------:R-:W1:Y:S01]  /*0080*/  S2R R2, SR_TID.X ;  /* 0x0000000000027919 */ /* 0x000e620000002100 */
        /* <DEDUP_REMOVED lines=8> */
[----:B0-----:R-:W-:Y:S02]  /*0110*/  SHF.R.S32.HI R3, RZ, 0x2, R37 ;  /* 0x00000002ff037819 */ /* 0x001fe40000011425 */
[C---:B------:R-:W-:Y:S02]  /*0120*/  LOP3.LUT R5, R37.reuse, 0x3, RZ, 0xc0, !PT ;  /* 0x0000000325057812 */ /* 0x040fe400078ec0ff */
[----:B------:R-:W-:Y:S02]  /*0130*/  SHF.L.U32 R41, R37, 0x5, RZ ;  /* 0x0000000525297819 */ /* 0x000fe400000006ff */
[----:B------:R-:W-:Y:S01]  /*0140*/  MOV R59, RZ ;  /* 0x000000ff003b7202 */ /* 0x000fe20000000f00 */
[--C-:B-1----:R-:W-:Y:S01]  /*0150*/  IMAD R0, R39, 0x70, R2.reuse ;  /* 0x0000007027007824 */ /* 0x102fe200078e0202 */
[C---:B------:R-:W-:Y:S01]  /*0160*/  LEA.HI.SX32 R4, R2.reuse, R37, 0x1c ;  /* 0x0000002502047211 */ /* 0x040fe200078fe2ff */
[----:B------:R-:W-:Y:S01]  /*0170*/  IMAD R38, R37, 0x1c, R2 ;  /* 0x0000001c25267824 */ /* 0x000fe200078e0202 */
[----:B------:R-:W-:Y:S01]  /*0180*/  SHF.L.U32 R36, R2, 0x1, RZ ;  /* 0x0000000102247819 */ /* 0x000fe200000006ff */
[----:B------:R-:W-:Y:S01]  /*0190*/  IMAD R0, R3, 0x310, R0 ;  /* 0x0000031003007824 */ /* 0x000fe200078e0200 */
[----:B------:R-:W-:-:S02]  /*01a0*/  ISETP.GT.AND P0, PT, R4, 0x1f, PT ;  /* 0x0000001f0400780c */ /* 0x000fc40003f04270 */
[----:B------:R-:W-:Y:S01]  /*01b0*/  MOV R3, RZ ;  /* 0x000000ff00037202 */ /* 0x000fe20000000f00 */
[----:B------:R-:W-:Y:S01]  /*01c0*/  IMAD R0, R5, 0x1c, R0 ;  /* 0x0000001c05007824 */ /* 0x000fe200078e0200 */
[----:B------:R-:W-:Y:S02]  /*01d0*/  MOV R29, RZ ;  /* 0x000000ff001d7202 */ /* 0x000fe40000000f00 */
[----:B------:R-:W-:Y:S02]  /*01e0*/  ISETP.GT.OR P0, PT, R2, 0xf, P0 ;  /* 0x0000000f0200780c */ /* 0x000fe40000704670 */
[----:B------:R-:W-:Y:S02]  /*01f0*/  MOV R49, RZ ;  /* 0x000000ff00317202 */ /* 0x000fe40000000f00 */
[----:B------:R-:W-:Y:S02]  /*0200*/  MOV R55, RZ ;  /* 0x000000ff00377202 */ /* 0x000fe40000000f00 */
[----:B------:R-:W-:-:S07]  /*0210*/  IADD3 R40, R36, R41, RZ ;  /* 0x0000002924287210 */ /* 0x000fce0007ffe0ff */
.L_x_83:
[----:B------:R-:W0:Y:S01]  /*0220*/  @!P0 S2R R6, SR_CTAID.Z ;  /* 0x0000000000068919 */ /* 0x000e220000002700 */
[----:B------:R-:W-:Y:S01]  /*0230*/  @!P0 SHF.L.U32 R4, R2, 0x5, RZ ;  /* 0x0000000502048819 */ /* 0x000fe200000006ff */
[----:B------:R-:W-:Y:S01]  /*0240*/  IMAD R9, R3, 0x1880, R0 ;  /* 0x0000188003097824 */ /* 0x000fe200078e0200 */
[----:B------:R-:W-:Y:S01]  /*0250*/  @!P0 LOP3.LUT R5, R36, 0x6, RZ, 0xc0, !PT ;  /* 0x0000000624058812 */ /* 0x000fe200078ec0ff */
[----:B------:R-:W-:Y:S01]  /*0260*/  BAR.SYNC.DEFER_BLOCKING 0x0 ;  /* 0x0000000000007b1d */ /* 0x000fe20000010000 */
[----:B------:R-:W-:-:S02]  /*0270*/  @!P0 LOP3.LUT R4, R4, 0xffffff80, RZ, 0xc0, !PT ;  /* 0xffffff8004048812 */ /* 0x000fc400078ec0ff */
[----:B------:R-:W-:-:S05]  /*0280*/  MOV R42, 0x4 ;  /* 0x00000004002a7802 */ /* 0x000fca0000000f00 */
[----:B------:R-:W-:-:S05]  /*0290*/  IMAD.WIDE R8, R9, R42, c[0x0][0x168] ;  /* 0x00005a0009087625 */ /* 0x000fca00078e022a */
[----:B------:R-:W2:Y:S01]  /*02a0*/  LDG.E.CONSTANT R23, [R8.64] ;  /* 0x0000000408177981 */ /* 0x000ea2000c1e9900 */
[----:B0-----:R-:W-:-:S04]  /*02b0*/  @!P0 LEA R7, R6, R37, 0x5 ;  /* 0x0000002506078211 */ /* 0x001fc800078e28ff */
[----:B------:R-:W-:-:S04]  /*02c0*/  @!P0 LEA R4, R7, R4, 0x9 ;  /* 0x0000000407048211 */ /* 0x000fc800078e48ff */
[----:B------:R-:W-:-:S04]  /*02d0*/  @!P0 IADD3 R4, R4, R5, RZ ;  /* 0x0000000504048210 */ /* 0x000fc80007ffe0ff */
[----:B------:R-:W-:-:S05]  /*02e0*/  @!P0 LEA R13, R3, R4, 0x3 ;  /* 0x00000004030d8211 */ /* 0x000fca00078e18ff */
[----:B------:R-:W-:-:S05]  /*02f0*/  @!P0 IMAD.WIDE R12, R13, R42, c[0x0][0x170] ;  /* 0x00005c000d0c8625 */ /* 0x000fca00078e022a */
[----:B------:R-:W3:Y:S04]  /*0300*/  @!P0 LDG.E.CONSTANT R60, [R12.64] ;  /* 0x000000040c3c8981 */ /* 0x000ee8000c1e9900 */
[----:B------:R-:W3:Y:S01]  /*0310*/  @!P0 LDG.E.CONSTANT R61, [R12.64+0x4] ;  /* 0x000004040c3d8981 */ /* 0x000ee2000c1e9900 */
[----:B------:R-:W-:-:S04]  /*0320*/  IADD3 R3, R3, 0x1, RZ ;  /* 0x0000000103037810 */ /* 0x000fc80007ffe0ff */
[----:B------:R-:W-:Y:S01]  /*0330*/  ISETP.GE.U32.AND P1, PT, R3, 0x10, PT ;  /* 0x000000100300780c */ /* 0x000fe20003f26070 */
[----:B--2---:R-:W-:Y:S04]  /*0340*/  STS [R38.X4], R23 ;  /* 0x0000001726007388 */ /* 0x004fe80000004800 */
        /* <DEDUP_REMOVED lines=12> */
[----:B------:R-:W5:Y:S01]  /*0410*/  LDS R22, [R2.X4+0x2a0] ;  /* 0x0002a00002167984 */ /* 0x000f620000004800 */
[----:B0-----:R-:W-:-:S03]  /*0420*/  FFMA R61, R32, R4, R55 ;  /* 0x00000004203d7223 */ /* 0x001fc60000000037 */
[----:B------:R-:W0:Y:S01]  /*0430*/  LDS R20, [R2.X4+0x310] ;  /* 0x0003100002147984 */ /* 0x000e220000004800 */
[----:B-1----:R-:W-:-:S03]  /*0440*/  FFMA R55, R4, R34, R49 ;  /* 0x0000002204377223 */ /* 0x002fc60000000031 */
[----:B------:R-:W1:Y:S01]  /*0450*/  LDS R23, [R2.X4+0x380] ;  /* 0x0003800002177984 */ /* 0x000e620000004800 */
[----:B--2---:R-:W-:-:S03]  /*0460*/  FFMA R49, R4, R50, R29 ;  /* 0x0000003204317223 */ /* 0x004fc6000000001d */
[----:B------:R-:W2:Y:S01]  /*0470*/  LDS R29, [R2.X4+0x3f0] ;  /* 0x0003f000021d7984 */ /* 0x000ea20000004800 */
[----:B---3--:R-:W-:Y:S01]  /*0480*/  FFMA R59, R4, R54, R59 ;  /* 0x00000036043b7223 */ /* 0x008fe2000000003b */
[----:B----4-:R-:W-:Y:S01]  /*0490*/  FFMA R4, R32, R8, R51 ;  /* 0x0000000820047223 */ /* 0x010fe20000000033 */
[C---:B------:R-:W-:Y:S01]  /*04a0*/  FFMA R46, R8.reuse, R34, R53 ;  /* 0x00000022082e7223 */ /* 0x040fe20000000035 */
[C---:B------:R-:W-:Y:S01]  /*04b0*/  FFMA R30, R8.reuse, R50, R57 ;  /* 0x00000032081e7223 */ /* 0x040fe20000000039 */
[----:B------:R-:W-:Y:S01]  /*04c0*/  FFMA R26, R8, R54, R27 ;  /* 0x00000036081a7223 */ /* 0x000fe2000000001b */
[C---:B-----5:R-:W-:Y:S02]  /*04d0*/  FFMA R8, R32.reuse, R12, R43 ;  /* 0x0000000c20087223 */ /* 0x060fe4000000002b */
[----:B------:R-:W-:Y:S01]  /*04e0*/  LDS R43, [R2.X4+0x4d0] ;  /* 0x0004d000022b7984 */ /* 0x000fe20000004800 */
[----:B------:R-:W-:-:S03]  /*04f0*/  FFMA R32, R32, R16, R33 ;  /* 0x0000001020207223 */ /* 0x000fc60000000021 */
[----:B------:R-:W3:Y:S01]  /*0500*/  LDS R33, [R2.X4+0x460] ;  /* 0x0004600002217984 */ /* 0x000ee20000004800 */
[C---:B------:R-:W-:Y:S01]  /*0510*/  FFMA R48, R12.reuse, R34, R45 ;  /* 0x000000220c307223 */ /* 0x040fe2000000002d */
[----:B------:R-:W-:Y:S01]  /*0520*/  FFMA R52, R12, R50, R47 ;  /* 0x000000320c347223 */ /* 0x000fe2000000002f */
[C---:B------:R-:W-:Y:S01]  /*0530*/  FFMA R34, R16.reuse, R34, R21 ;  /* 0x0000002210227223 */ /* 0x040fe20000000015 */
[----:B------:R-:W-:Y:S01]  /*0540*/  FFMA R50, R16, R50, R25 ;  /* 0x0000003210327223 */ /* 0x000fe20000000019 */
[-C--:B------:R-:W-:Y:S01]  /*0550*/  FFMA R44, R12, R54.reuse, R31 ;  /* 0x000000360c2c7223 */ /* 0x080fe2000000001f */
[----:B------:R-:W-:Y:S01]  /*0560*/  FFMA R16, R16, R54, R35 ;  /* 0x0000003610107223 */ /* 0x000fe20000000023 */
[C---:B------:R-:W-:Y:S01]  /*0570*/  FFMA R54, R28.reuse, R5, R61 ;  /* 0x000000051c367223 */ /* 0x040fe2000000003d */
[C---:B------:R-:W-:Y:S01]  /*0580*/  FFMA R21, R28.reuse, R9, R4 ;  /* 0x000000091c157223 */ /* 0x040fe20000000004 */
[C---:B------:R-:W-:Y:S01]  /*0590*/  FFMA R25, R28.reuse, R13, R8 ;  /* 0x0000000d1c197223 */ /* 0x040fe20000000008 */
[----:B------:R-:W-:Y:S01]  /*05a0*/  FFMA R27, R28, R17, R32 ;  /* 0x000000111c1b7223 */ /* 0x000fe20000000020 */
[C---:B------:R-:W-:Y:S01]  /*05b0*/  FFMA R28, R24.reuse, R5, R55 ;  /* 0x00000005181c7223 */ /* 0x040fe20000000037 */
[C---:B------:R-:W-:Y:S01]  /*05c0*/  FFMA R31, R24.reuse, R9, R46 ;  /* 0x00000009181f7223 */ /* 0x040fe2000000002e */
[----:B------:R-:W4:Y:S01]  /*05d0*/  LDS R4, [R2.X4+0x540] ;  /* 0x0005400002047984 */ /* 0x000f220000004800 */
[C---:B------:R-:W-:Y:S01]  /*05e0*/  FFMA R51, R24.reuse, R13, R48 ;  /* 0x0000000d18337223 */ /* 0x040fe20000000030 */
[----:B------:R-:W-:Y:S01]  /*05f0*/  FFMA R61, R24, R17, R34 ;  /* 0x00000011183d7223 */ /* 0x000fe20000000022 */
[C---:B------:R-:W-:Y:S01]  /*0600*/  FFMA R34, R22.reuse, R5, R49 ;  /* 0x0000000516227223 */ /* 0x040fe20000000031 */
[----:B------:R-:W5:Y:S01]  /*0610*/  LDS R8, [R2.X4+0x5b0] ;  /* 0x0005b00002087984 */ /* 0x000f620000004800 */
[C---:B------:R-:W-:Y:S01]  /*0620*/  FFMA R35, R22.reuse, R13, R52 ;  /* 0x0000000d16237223 */ /* 0x040fe20000000034 */
[----:B------:R-:W-:Y:S01]  /*0630*/  FFMA R53, R22, R17, R50 ;  /* 0x0000001116357223 */ /* 0x000fe20000000032 */
[----:B0-----:R-:W-:Y:S01]  /*0640*/  FFMA R32, R20, R5, R59 ;  /* 0x0000000514207223 */ /* 0x001fe2000000003b */
[-C--:B------:R-:W-:Y:S01]  /*0650*/  FFMA R57, R22, R9.reuse, R30 ;  /* 0x0000000916397223 */ /* 0x080fe2000000001e */
[----:B------:R-:W0:Y:S01]  /*0660*/  LDS R12, [R2.X4+0x620] ;  /* 0x00062000020c7984 */ /* 0x000e220000004800 */
[C---:B------:R-:W-:Y:S01]  /*0670*/  FFMA R59, R20.reuse, R9, R26 ;  /* 0x00000009143b7223 */ /* 0x040fe2000000001a */
[C---:B------:R-:W-:Y:S01]  /*0680*/  FFMA R13, R20.reuse, R13, R44 ;  /* 0x0000000d140d7223 */ /* 0x040fe2000000002c */
[----:B------:R-:W-:Y:S01]  /*0690*/  FFMA R55, R20, R17, R16 ;  /* 0x0000001114377223 */ /* 0x000fe20000000010 */
[----:B------:R-:W0:Y:S01]  /*06a0*/  LDS R46, [R2.X4+0x690] ;  /* 0x00069000022e7984 */ /* 0x000e220000004800 */
[-C--:B-1----:R-:W-:Y:S01]  /*06b0*/  FFMA R5, R23, R6.reuse, R54 ;  /* 0x0000000617057223 */ /* 0x082fe20000000036 */
[C---:B--2---:R-:W-:Y:S01]  /*06c0*/  FFMA R49, R29.reuse, R6, R28 ;  /* 0x000000061d317223 */ /* 0x044fe2000000001c */
[C---:B------:R-:W-:Y:S01]  /*06d0*/  FFMA R50, R29.reuse, R10, R31 ;  /* 0x0000000a1d327223 */ /* 0x040fe2000000001f */
[C---:B------:R-:W-:Y:S01]  /*06e0*/  FFMA R48, R29.reuse, R14, R51 ;  /* 0x0000000e1d307223 */ /* 0x040fe20000000033 */
[----:B------:R-:W-:Y:S01]  /*06f0*/  FFMA R52, R29, R18, R61 ;  /* 0x000000121d347223 */ /* 0x000fe2000000003d */
[C---:B------:R-:W-:Y:S01]  /*0700*/  FFMA R44, R23.reuse, R10, R21 ;  /* 0x0000000a172c7223 */ /* 0x040fe20000000015 */
[C---:B------:R-:W-:Y:S01]  /*0710*/  FFMA R16, R23.reuse, R14, R25 ;  /* 0x0000000e17107223 */ /* 0x040fe20000000019 */
[-C--:B------:R-:W-:Y:S01]  /*0720*/  FFMA R54, R23, R18.reuse, R27 ;  /* 0x0000001217367223 */ /* 0x080fe2000000001b */
[----:B------:R-:W-:Y:S04]  /*0730*/  LDS R9, [R2.X4+0x700] ;  /* 0x0007000002097984 */ /* 0x000fe80000004800 */
[----:B------:R-:W1:Y:S01]  /*0740*/  LDS.128 R28, [R41+0x1610] ;  /* 0x00161000291c7984 */ /* 0x000e620000000c00 */
[C---:B---3--:R-:W-:Y:S01]  /*0750*/  FFMA R60, R33.reuse, R18, R53 ;  /* 0x00000012213c7223 */ /* 0x048fe20000000035 */
[C---:B------:R-:W-:Y:S01]  /*0760*/  FFMA R51, R33.reuse, R6, R34 ;  /* 0x0000000621337223 */ /* 0x040fe20000000022 */
[C---:B------:R-:W-:Y:S01]  /*0770*/  FFMA R56, R33.reuse, R10, R57 ;  /* 0x0000000a21387223 */ /* 0x040fe20000000039 */
[----:B------:R-:W2:Y:S01]  /*0780*/  LDS.128 R20, [R41+0xe10] ;  /* 0x000e100029147984 */ /* 0x000ea20000000c00 */
[----:B------:R-:W-:Y:S01]  /*0790*/  FFMA R58, R33, R14, R35 ;  /* 0x0000000e213a7223 */ /* 0x000fe20000000023 */
[----:B------:R-:W-:-:S02]  /*07a0*/  FFMA R53, R43, R6, R32 ;  /* 0x000000062b357223 */ /* 0x000fc40000000020 */
[----:B------:R-:W-:Y:S04]  /*07b0*/  LDS R17, [R2.X4+0x770] ;  /* 0x0007700002117984 */ /* 0x000fe80000004800 */
[----:B------:R-:W3:Y:S04]  /*07c0*/  LDS.128 R24, [R41+0x1210] ;  /* 0x0012100029187984 */ /* 0x000ee80000000c00 */
[----:B------:R-:W3:Y:S04]  /*07d0*/  LDS.128 R32, [R41+0x1a10] ;  /* 0x001a100029207984 */ /* 0x000ee80000000c00 */
[----:B------:R-:W3:Y:S04]  /*07e0*/  LDS R47, [R2.X4+0x7e0] ;  /* 0x0007e000022f7984 */ /* 0x000ee80000004800 */
[----:B------:R-:W3:Y:S04]  /*07f0*/  LDS R45, [R2.X4+0x850] ;  /* 0x00085000022d7984 */ /* 0x000ee80000004800 */
[----:B------:R-:W3:Y:S01]  /*0800*/  LDS R6, [R2.X4+0x8c0] ;  /* 0x0008c00002067984 */ /* 0x000ee20000004800 */
        /* <DEDUP_REMOVED lines=8> */
[----:B------:R-:W4:Y:S01]  /*0890*/  LDS R4, [R2.X4+0x930] ;  /* 0x0009300002047984 */ /* 0x000f220000004800 */
[C---:B------:R-:W-:Y:S01]  /*08a0*/  FFMA R13, R8.reuse, R11, R50 ;  /* 0x0000000b080d7223 */ /* 0x040fe20000000032 */
        /* <DEDUP_REMOVED lines=8> */
[----:B------:R-:W5:Y:S01]  /*0930*/  LDS R12, [R2.X4+0xa10] ;  /* 0x000a1000020c7984 */ /* 0x000f620000004800 */
[C---:B------:R-:W-:Y:S01]  /*0940*/  FFMA R10, R46.reuse, R11, R10 ;  /* 0x0000000b2e0a7223 */ /* 0x040fe2000000000a */
[C---:B------:R-:W-:Y:S01]  /*0950*/  FFMA R14, R46.reuse, R15, R14 ;  /* 0x0000000f2e0e7223 */ /* 0x040fe2000000000e */
[C---:B-1----:R-:W-:Y:S01]  /*0960*/  FFMA R16, R9.reuse, R28, R16 ;  /* 0x0000001c09107223 */ /* 0x042fe20000000010 */
[----:B------:R-:W-:Y:S01]  /*0970*/  FFMA R62, R46, R19, R62 ;  /* 0x000000132e3e7223 */ /* 0x000fe2000000003e */
[----:B------:R-:W1:Y:S01]  /*0980*/  LDS R15, [R2.X4+0xa80] ;  /* 0x000a8000020f7984 */ /* 0x000e620000004800 */
[C---:B--2---:R-:W-:Y:S01]  /*0990*/  FFMA R51, R9.reuse, R20, R18 ;  /* 0x0000001409337223 */ /* 0x044fe20000000012 */
[C---:B---3--:R-:W-:Y:S01]  /*09a0*/  FFMA R44, R9.reuse, R24, R44 ;  /* 0x00000018092c7223 */ /* 0x048fe2000000002c */
[-C--:B------:R-:W-:Y:S01]  /*09b0*/  FFMA R18, R24, R17.reuse, R13 ;  /* 0x0000001118127223 */ /* 0x080fe2000000000d */
[----:B------:R-:W2:Y:S01]  /*09c0*/  LDS R7, [R2.X4+0xaf0] ;  /* 0x000af00002077984 */ /* 0x000ea20000004800 */
[----:B------:R-:W-:Y:S01]  /*09d0*/  FFMA R54, R9, R32, R54 ;  /* 0x0000002009367223 */ /* 0x000fe20000000036 */
[----:B------:R-:W-:-:S02]  /*09e0*/  FFMA R49, R20, R17, R49 ;  /* 0x0000001114317223 */ /* 0x000fc40000000031 */
[----:B------:R-:W3:Y:S01]  /*09f0*/  LDS R11, [R2.X4+0xb60] ;  /* 0x000b6000020b7984 */ /* 0x000ee20000004800 */
[-C--:B------:R-:W-:Y:S01]  /*0a00*/  FFMA R19, R20, R47.reuse, R48 ;  /* 0x0000002f14137223 */ /* 0x080fe20000000030 */
[-C--:B------:R-:W-:Y:S01]  /*0a10*/  FFMA R56, R24, R47.reuse, R56 ;  /* 0x0000002f18387223 */ /* 0x080fe20000000038 */
[----:B------:R-:W-:Y:S01]  /*0a20*/  FFMA R58, R28, R47, R58 ;  /* 0x0000002f1c3a7223 */ /* 0x000fe2000000003a */
[----:B------:R-:W-:Y:S01]  /*0a30*/  FFMA R53, R20, R45, R50 ;  /* 0x0000002d14357223 */ /* 0x000fe20000000032 */
[----:B------:R-:W3:Y:S01]  /*0a40*/  LDS R13, [R2.X4+0xbd0] ;  /* 0x000bd000020d7984 */ /* 0x000ee20000004800 */
[----:B------:R-:W-:Y:S01]  /*0a50*/  FFMA R20, R28, R17, R5 ;  /* 0x000000111c147223 */ /* 0x000fe20000000005 */
[-C--:B------:R-:W-:Y:S01]  /*0a60*/  FFMA R24, R24, R45.reuse, R10 ;  /* 0x0000002d18187223 */ /* 0x080fe2000000000a */
[----:B------:R-:W-:Y:S01]  /*0a70*/  FFMA R28, R28, R45, R14 ;  /* 0x0000002d1c1c7223 */ /* 0x000fe2000000000e */
[C---:B------:R-:W-:Y:S01]  /*0a80*/  FFMA R46, R32.reuse, R17, R43 ;  /* 0x00000011202e7223 */ /* 0x040fe2000000002b */
[C---:B------:R-:W-:Y:S01]  /*0a90*/  FFMA R60, R32.reuse, R47, R60 ;  /* 0x0000002f203c7223 */ /* 0x040fe2000000003c */
[----:B------:R-:W-:Y:S01]  /*0aa0*/  FFMA R62, R32, R45, R62 ;  /* 0x0000002d203e7223 */ /* 0x000fe2000000003e */
[C---:B------:R-:W-:Y:S01]  /*0ab0*/  FFMA R9, R6.reuse, R29, R16 ;  /* 0x0000001d06097223 */ /* 0x040fe20000000010 */
[----:B------:R-:W3:Y:S01]  /*0ac0*/  LDS R10, [R2.X4+0xc40] ;  /* 0x000c4000020a7984 */ /* 0x000ee20000004800 */
[C---:B------:R-:W-:Y:S01]  /*0ad0*/  FFMA R32, R6.reuse, R21, R51 ;  /* 0x0000001506207223 */ /* 0x040fe20000000033 */
[C---:B------:R-:W-:Y:S01]  /*0ae0*/  FFMA R5, R6.reuse, R25, R44 ;  /* 0x0000001906057223 */ /* 0x040fe2000000002c */
[-C--:B------:R-:W-:Y:S01]  /*0af0*/  FFMA R17, R6, R33.reuse, R54 ;  /* 0x0000002106117223 */ /* 0x080fe20000000036 */
[----:B------:R-:W3:Y:S04]  /*0b00*/  LDS R14, [R2.X4+0xcb0] ;  /* 0x000cb000020e7984 */ /* 0x000ee80000004800 */
[----:B------:R-:W3:Y:S04]  /*0b10*/  LDS R16, [R2.X4+0xd20] ;  /* 0x000d200002107984 */ /* 0x000ee80000004800 */
[----:B------:R-:W3:Y:S01]  /*0b20*/  LDS R6, [R2.X4+0xd90] ;  /* 0x000d900002067984 */ /* 0x000ee20000004800 */
[C---:B----4-:R-:W-:Y:S01]  /*0b30*/  FFMA R47, R4.reuse, R33, R46 ;  /* 0x00000021042f7223 */ /* 0x050fe2000000002e */
[-C--:B------:R-:W-:Y:S01]  /*0b40*/  FFMA R44, R4, R21.reuse, R49 ;  /* 0x00000015042c7223 */ /* 0x080fe20000000031 */
[----:B0-----:R-:W-:Y:S01]  /*0b50*/  FFMA R46, R8, R21, R19 ;  /* 0x00000015082e7223 */ /* 0x001fe20000000013 */
[C---:B------:R-:W-:Y:S01]  /*0b60*/  FFMA R43, R4.reuse, R25, R18 ;  /* 0x00000019042b7223 */ /* 0x040fe20000000012 */
[----:B------:R-:W-:Y:S01]  /*0b70*/  FFMA R45, R4, R29, R20 ;  /* 0x0000001d042d7223 */ /* 0x000fe20000000014 */
[C---:B------:R-:W-:Y:S01]  /*0b80*/  FFMA R19, R8.reuse, R25, R56 ;  /* 0x0000001908137223 */ /* 0x040fe20000000038 */
[C---:B------:R-:W-:Y:S01]  /*0b90*/  FFMA R51, R8.reuse, R29, R58 ;  /* 0x0000001d08337223 */ /* 0x040fe2000000003a */
[----:B------:R-:W-:Y:S01]  /*0ba0*/  FFMA R57, R8, R33, R60 ;  /* 0x0000002108397223 */ /* 0x000fe2000000003c */
[C---:B-----5:R-:W-:Y:S01]  /*0bb0*/  FFMA R48, R12.reuse, R21, R53 ;  /* 0x000000150c307223 */ /* 0x060fe20000000035 */
[C---:B------:R-:W-:Y:S01]  /*0bc0*/  FFMA R25, R12.reuse, R25, R24 ;  /* 0x000000190c197223 */ /* 0x040fe20000000018 */
[C---:B------:R-:W-:Y:S01]  /*0bd0*/  FFMA R21, R12.reuse, R29, R28 ;  /* 0x0000001d0c157223 */ /* 0x040fe2000000001c */
[----:B------:R-:W-:Y:S01]  /*0be0*/  FFMA R33, R12, R33, R62 ;  /* 0x000000210c217223 */ /* 0x000fe2000000003e */
[-C--:B-1----:R-:W-:Y:S01]  /*0bf0*/  FFMA R55, R15, R22.reuse, R32 ;  /* 0x000000160f377223 */ /* 0x082fe20000000020 */
[----:B--2---:R-:W-:Y:S01]  /*0c00*/  FFMA R49, R7, R22, R44 ;  /* 0x0000001607317223 */ /* 0x004fe2000000002c */
[C---:B------:R-:W-:Y:S01]  /*0c10*/  FFMA R4, R15.reuse, R26, R5 ;  /* 0x0000001a0f047223 */ /* 0x040fe20000000005 */
[C---:B------:R-:W-:Y:S01]  /*0c20*/  FFMA R8, R15.reuse, R30, R9 ;  /* 0x0000001e0f087223 */ /* 0x040fe20000000009 */
[----:B------:R-:W-:Y:S01]  /*0c30*/  FFMA R12, R15, R34, R17 ;  /* 0x000000220f0c7223 */ /* 0x000fe20000000011 */
[C---:B------:R-:W-:Y:S01]  /*0c40*/  FFMA R18, R7.reuse, R26, R43 ;  /* 0x0000001a07127223 */ /* 0x040fe2000000002b */
[C---:B------:R-:W-:Y:S01]  /*0c50*/  FFMA R20, R7.reuse, R30, R45 ;  /* 0x0000001e07147223 */ /* 0x040fe2000000002d */
[----:B------:R-:W-:Y:S01]  /*0c60*/  FFMA R24, R7, R34, R47 ;  /* 0x0000002207187223 */ /* 0x000fe2000000002f */
[C---:B---3--:R-:W-:Y:S01]  /*0c70*/  FFMA R28, R11.reuse, R26, R19 ;  /* 0x0000001a0b1c7223 */ /* 0x048fe20000000013 */
[C---:B------:R-:W-:Y:S01]  /*0c80*/  FFMA R32, R11.reuse, R30, R51 ;  /* 0x0000001e0b207223 */ /* 0x040fe20000000033 */
[C---:B------:R-:W-:Y:S01]  /*0c90*/  FFMA R44, R11.reuse, R34, R57 ;  /* 0x000000220b2c7223 */ /* 0x040fe20000000039 */
[-C--:B------:R-:W-:Y:S01]  /*0ca0*/  FFMA R29, R11, R22.reuse, R46 ;  /* 0x000000160b1d7223 */ /* 0x080fe2000000002e */
[C---:B------:R-:W-:Y:S01]  /*0cb0*/  FFMA R59, R13.reuse, R22, R48 ;  /* 0x000000160d3b7223 */ /* 0x040fe20000000030 */
[C---:B------:R-:W-:Y:S01]  /*0cc0*/  FFMA R26, R13.reuse, R26, R25 ;  /* 0x0000001a0d1a7223 */ /* 0x040fe20000000019 */
[C---:B------:R-:W-:Y:S01]  /*0cd0*/  FFMA R30, R13.reuse, R30, R21 ;  /* 0x0000001e0d1e7223 */ /* 0x040fe20000000015 */
[----:B------:R-:W-:Y:S01]  /*0ce0*/  FFMA R34, R13, R34, R33 ;  /* 0x000000220d227223 */ /* 0x000fe20000000021 */
[C---:B------:R-:W-:Y:S01]  /*0cf0*/  FFMA R51, R10.reuse, R27, R4 ;  /* 0x0000001b0a337223 */ /* 0x040fe20000000004 */
[C---:B------:R-:W-:Y:S01]  /*0d00*/  FFMA R43, R10.reuse, R31, R8 ;  /* 0x0000001f0a2b7223 */ /* 0x040fe20000000008 */
[----:B------:R-:W-:Y:S01]  /*0d10*/  FFMA R33, R10, R35, R12 ;  /* 0x000000230a217223 */ /* 0x000fe2000000000c */
[C---:B------:R-:W-:Y:S01]  /*0d20*/  FFMA R53, R14.reuse, R27, R18 ;  /* 0x0000001b0e357223 */ /* 0x040fe20000000012 */
[C---:B------:R-:W-:Y:S01]  /*0d30*/  FFMA R45, R14.reuse, R31, R20 ;  /* 0x0000001f0e2d7223 */ /* 0x040fe20000000014 */
[----:B------:R-:W-:Y:S01]  /*0d40*/  FFMA R21, R14, R35, R24 ;  /* 0x000000230e157223 */ /* 0x000fe20000000018 */
[----:B------:R-:W-:Y:S01]  /*0d50*/  FFMA R55, R10, R23, R55 ;  /* 0x000000170a377223 */ /* 0x000fe20000000037 */
[C---:B------:R-:W-:Y:S01]  /*0d60*/  FFMA R57, R16.reuse, R27, R28 ;  /* 0x0000001b10397223 */ /* 0x040fe2000000001c */
[C---:B------:R-:W-:Y:S01]  /*0d70*/  FFMA R47, R16.reuse, R31, R32 ;  /* 0x0000001f102f7223 */ /* 0x040fe20000000020 */
[----:B------:R-:W-:Y:S01]  /*0d80*/  FFMA R25, R16, R35, R44 ;  /* 0x0000002310197223 */ /* 0x000fe2000000002c */
[-C--:B------:R-:W-:Y:S01]  /*0d90*/  FFMA R49, R14, R23.reuse, R49 ;  /* 0x000000170e317223 */ /* 0x080fe20000000031 */
[-C--:B------:R-:W-:Y:S01]  /*0da0*/  FFMA R29, R16, R23.reuse, R29 ;  /* 0x00000017101d7223 */ /* 0x080fe2000000001d */
[C---:B------:R-:W-:Y:S01]  /*0db0*/  FFMA R59, R6.reuse, R23, R59 ;  /* 0x00000017063b7223 */ /* 0x040fe2000000003b */
[C---:B------:R-:W-:Y:S01]  /*0dc0*/  FFMA R27, R6.reuse, R27, R26 ;  /* 0x0000001b061b7223 */ /* 0x040fe2000000001a */
[C---:B------:R-:W-:Y:S01]  /*0dd0*/  FFMA R31, R6.reuse, R31, R30 ;  /* 0x0000001f061f7223 */ /* 0x040fe2000000001e */
[----:B------:R-:W-:Y:S01]  /*0de0*/  FFMA R35, R6, R35, R34 ;  /* 0x0000002306237223 */ /* 0x000fe20000000022 */
[----:B------:R-:W-:Y:S05]  /*0df0*/  @!P1 BRA `(.L_x_83) ;  /* 0xfffff42000009947 */ /* 0x000fea000383ffff */
[----:B------:R-:W0:Y:S01]  /*0e00*/  S2R R0, SR_CTAID.Z ;  /* 0x0000000000007919 */ /* 0x000e220000002700 */
[----:B------:R-:W-:Y:S01]  /*0e10*/  IMAD R2, R37, 0x310, R2 ;  /* 0x0000031025027824 */ /* 0x000fe200078e0202 */
[----:B0-----:R-:W-:-:S03]  /*0e20*/  LEA R5, R0, R37, 0x7 ;  /* 0x0000002500057211 */ /* 0x001fc600078e38ff */
[----:B------:R-:W-:Y:S02]  /*0e30*/  IMAD R2, R0, 0x18800, R2 ;  /* 0x0001880000027824 */ /* 0x000fe400078e0202 */
[----:B------:R-:W-:-:S04]  /*0e40*/  IMAD.WIDE R4, R5, R42, c[0x0][0x178] ;  /* 0x00005e0005047625 */ /* 0x000fc800078e022a */
[----:B------:R-:W-:Y:S01]  /*0e50*/  IMAD R39, R39, 0x70, R2 ;  /* 0x0000007027277824 */ /* 0x000fe200078e0202 */
[----:B------:R0:W2:Y:S03]  /*0e60*/  LDG.E.CONSTANT R18, [R4.64] ;  /* 0x0000000404127981 */ /* 0x0000a6000c1e9900 */
[----:B------:R-:W-:Y:S01]  /*0e70*/  IMAD.WIDE R2, R39, R42, c[0x0][0x180] ;  /* 0x0000600027027625 */ /* 0x000fe200078e022a */
[----:B------:R0:W3:Y:S04]  /*0e80*/  LDG.E.CONSTANT R12, [R4.64+0x80] ;  /* 0x00008004040c7981 */ /* 0x0000e8000c1e9900 */
[----:B------:R-:W4:Y:S04]  /*0e90*/  LDG.E.CONSTANT R20, [R2.64] ;  /* 0x0000000402147981 */ /* 0x000f28000c1e9900 */
        /* <DEDUP_REMOVED lines=16> */
[----:B------:R5:W5:Y:S01]  /*0fa0*/  LDG.E.CONSTANT R7, [R2.64+0x49950] ;  /* 0x0499500402077981 */ /* 0x000b62000c1e9900 */
[--C-:B--2---:R-:W-:Y:S01]  /*0fb0*/  FADD R55, R55, R18.reuse ;  /* 0x0000001237377221 */ /* 0x104fe20000000000 */
[----:B------:R-:W-:Y:S01]  /*0fc0*/  FADD R29, R29, R18 ;  /* 0x000000121d1d7221 */ /* 0x000fe20000000000 */
[--C-:B---3--:R-:W-:Y:S01]  /*0fd0*/  FADD R51, R51, R12.reuse ;  /* 0x0000000c33337221 */ /* 0x108fe20000000000 */
[----:B------:R-:W-:Y:S01]  /*0fe0*/  FADD R34, R57, R12 ;  /* 0x0000000c39227221 */ /* 0x000fe20000000000 */
[----:B----4-:R-:W-:Y:S01]  /*0ff0*/  FADD R20, R55, R20 ;  /* 0x0000001437147221 */ /* 0x010fe20000000000 */
[----:B-----5:R-:W-:-:S04]  /*1000*/  FADD R2, R21, R16 ;  /* 0x0000001015027221 */ /* 0x020fc80000000000 */
[----:B------:R-:W-:Y:S01]  /*1010*/  FMNMX R3, RZ, R20, !PT ;  /* 0x00000014ff037209 */ /* 0x000fe20007800000 */
[----:B------:R-:W-:Y:S01]  /*1020*/  FADD R15, R43, R14 ;  /* 0x0000000e2b0f7221 */ /* 0x000fe20000000000 */
[----:B------:R-:W-:Y:S01]  /*1030*/  IMAD.WIDE R42, R39, R42, c[0x0][0x160] ;  /* 0x00005800272a7625 */ /* 0x000fe200078e022a */
[--C-:B------:R-:W-:Y:S01]  /*1040*/  FADD R53, R53, R12.reuse ;  /* 0x0000000c35357221 */ /* 0x100fe20000000000 */
[----:B------:R-:W-:Y:S01]  /*1050*/  FADD R27, R27, R12 ;  /* 0x0000000c1b1b7221 */ /* 0x000fe20000000000 */
[----:B------:R-:W-:Y:S01]  /*1060*/  FADD R22, R51, R22 ;  /* 0x0000001633167221 */ /* 0x000fe20000000000 */
[--C-:B------:R-:W-:Y:S01]  /*1070*/  FADD R33, R33, R16.reuse ;  /* 0x0000001021217221 */ /* 0x100fe20000000000 */
[----:B------:R-:W-:Y:S01]  /*1080*/  FADD R25, R25, R16 ;  /* 0x0000001019197221 */ /* 0x000fe20000000000 */
[----:B------:R-:W-:Y:S01]  /*1090*/  FADD R2, R2, R11 ;  /* 0x0000000b02027221 */ /* 0x000fe20000000000 */
[--C-:B------:R-:W-:Y:S01]  /*10a0*/  FADD R32, R45, R14.reuse ;  /* 0x0000000e2d207221 */ /* 0x100fe20000000000 */
[----:B------:R-:W-:Y:S01]  /*10b0*/  FADD R47, R47, R14 ;  /* 0x0000000e2f2f7221 */ /* 0x000fe20000000000 */
[----:B------:R-:W-:Y:S01]  /*10c0*/  FADD R10, R29, R10 ;  /* 0x0000000a1d0a7221 */ /* 0x000fe20000000000 */
[----:B------:R-:W-:Y:S01]  /*10d0*/  FADD R12, R31, R14 ;  /* 0x0000000e1f0c7221 */ /* 0x000fe20000000000 */
[----:B------:R-:W-:Y:S01]  /*10e0*/  FADD R16, R35, R16 ;  /* 0x0000001023107221 */ /* 0x000fe20000000000 */
[----:B------:R-:W-:Y:S01]  /*10f0*/  FADD R34, R34, R9 ;  /* 0x0000000922227221 */ /* 0x000fe20000000000 */
[--C-:B------:R-:W-:Y:S01]  /*1100*/  FADD R49, R49, R18.reuse ;  /* 0x0000001231317221 */ /* 0x100fe20000000000 */
[----:B------:R-:W-:Y:S01]  /*1110*/  FADD R59, R59, R18 ;  /* 0x000000123b3b7221 */ /* 0x000fe20000000000 */
[----:B------:R0:W-:Y:S01]  /*1120*/  STG.E [R42.64], R3 ;  /* 0x000000032a007986 */ /* 0x0001e2000c101904 */
        /* <DEDUP_REMOVED lines=26> */
[----:B------:R-:W-:Y:S02]  /*12d0*/  FMNMX R7, RZ, R4, !PT ;  /* 0x00000004ff077209 */ /* 0x000fe40007800000 */
[----:B-1----:R-:W-:Y:S02]  /*12e0*/  FMNMX R3, RZ, R0, !PT ;  /* 0x00000000ff037209 */ /* 0x002fe40007800000 */
[----:B--2---:R-:W-:Y:S02]  /*12f0*/  FMNMX R9, RZ, R12, !PT ;  /* 0x0000000cff097209 */ /* 0x004fe40007800000 */
[----:B---3--:R-:W-:Y:S01]  /*1300*/  FMNMX R11, RZ, R16, !PT ;  /* 0x00000010ff0b7209 */ /* 0x008fe20007800000 */
        /* <DEDUP_REMOVED lines=12> */
.L_x_84:
        /* <DEDUP_REMOVED lines=11> */
.L_x_138:


//--------------------- .text.tvmgen_default_fused_nn_conv2d_add_nn_relu_4_kernel --------------------------
	.section	.text.tvmgen_default_fused_nn_conv2d_add_nn_relu_4_kernel,"ax",@progbits
	.sectionflags	@"SHF_BARRIERS=1"
	.sectioninfo	@"SHI_REGISTERS=56"
	.align	128
        .global         tvmgen_default_fused_nn_conv2d_add_nn_relu_4_kernel
        .type           tvmgen_default_fused_nn_conv2d_add_nn_relu_4_kernel,@function
        .size           tvmgen_default_fused_nn_conv2d_add_nn_relu_4_kernel,(.L_x_139 - tvmgen_default_fused_nn_conv2d_add_nn_relu_4_kernel)
        .other          tvmgen_default_fused_nn_conv2d_add_nn_relu_4_kernel,@"STO_CUDA_ENTRY STV_DEFAULT"
tvmgen_default_fused_nn_conv2d_add_nn_relu_4_kernel:
.text.tvmgen_default_fused_nn_conv2d_add_nn_relu_4_kernel:
[----:B------:R-:W-:Y:S02]  /*0000*/  MOV R1, c[0x0][0x28] ;  /* 0x00000a0000017a02 */ /* 0x000fe40000000f00 */
[----:B------:R-:W0:Y:S01]  /*0010*/  S2R R0, SR_TID.X ;  /* 0x0000000000007919 */ /* 0x000e220000002100 */
[----:B------:R-:W-:Y:S01]  /*0020*/  MOV R10, RZ ;  /* 0x000000ff000a7202 */ /* 0x000fe20000000f00 */
[----:B------:R-:W-:Y:S01]  /*0030*/  ULDC.64 UR4, c[0x0][0x118] ;  /* 0x0000460000047ab9 */ /* 0x000fe20000000a00 */
[----:B------:R-:W-:Y:S01]  /*0040*/  MOV R19, 0xe0 ;  /* 0x000000e000137802 */ /* 0x000fe20000000f00 */
[----:B------:R-:W1:Y:S01]  /*0050*/  S2R R3, SR_TID.Z ;  /* 0x0000000000037919 */ /* 0x000e620000002300 */
[----:B------:R-:W-:Y:S02]  /*0060*/  MOV R21, RZ ;  /* 0x000000ff00157202 */ /* 0x000fe40000000f00 */
[----:B------:R-:W-:Y:S01]  /*0070*/  MOV R41, RZ ;  /* 0x000000ff00297202 */ /* 0x000fe20000000f00 */
[----:B------:R-:W1:Y:S01]  /*0080*/  S2R R8, SR_CTAID.Z ;  /* 0x0000000000087919 */ /* 0x000e620000002700 */
[----:B------:R-:W-:Y:S02]  /*0090*/  MOV R45, RZ ;  /* 0x000000ff002d7202 */ /* 0x000fe40000000f00 */
[----:B------:R-:W-:Y:S01]  /*00a0*/  MOV R49, RZ ;  /* 0x000000ff00317202 */ /* 0x000fe20000000f00 */
[----:B------:R-:W2:Y:S01]  /*00b0*/  S2R R18, SR_CTAID.Y ;  /* 0x0000000000127919 */ /* 0x000ea20000002600 */
[----:B------:R-:W-:-:S02]  /*00c0*/  MOV R23, RZ ;  /* 0x000000ff00177202 */ /* 0x000fc40000000f00 */
[----:B------:R-:W-:Y:S02]  /*00d0*/  MOV R39, RZ ;  /* 0x000000ff00277202 */ /* 0x000fe40000000f00 */
[----:B------:R-:W-:Y:S02]  /*00e0*/  MOV R47, RZ ;  /* 0x000000ff002f7202 */ /* 0x000fe40000000f00 */
[----:B------:R-:W-:Y:S02]  /*00f0*/  MOV R53, RZ ;  /* 0x000000ff00357202 */ /* 0x000fe40000000f00 */
[----:B------:R-:W-:Y:S02]  /*0100*/  MOV R51, RZ ;  /* 0x000000ff00337202 */ /* 0x000fe40000000f00 */
[----:B0-----:R-:W-:Y:S01]  /*0110*/  SHF.R.S32.HI R2, RZ, 0x1, R0 ;  /* 0x00000001ff027819 */ /* 0x001fe20000011400 */
[C---:B------:R-:W-:Y:S01]  /*0120*/  IMAD.HI R4, R0.reuse, 0x2aaaaaab, RZ ;  /* 0x2aaaaaab00047827 */ /* 0x040fe200078e02ff */
[----:B------:R-:W-:-:S03]  /*0130*/  ISETP.GE.AND P0, PT, R0, 0xc, PT ;  /* 0x0000000c0000780c */ /* 0x000fc60003f06270 */
[----:B------:R-:W-:Y:S01]  /*0140*/  IMAD.HI R5, R0, 0x55555556, RZ ;  /* 0x5555555600057827 */ /* 0x000fe200078e02ff */
[----:B------:R-:W-:Y:S02]  /*0150*/  SHF.R.S32.HI R7, RZ, 0x1, R4 ;  /* 0x00000001ff077819 */ /* 0x000fe40000011404 */
[----:B-1----:R-:W-:Y:S01]  /*0160*/  LEA R8, R8, R3, 0x4 ;  /* 0x0000000308087211 */ /* 0x002fe200078e20ff */
[----:B------:R-:W-:Y:S01]  /*0170*/  IMAD R11, R3, 0xc, R0 ;  /* 0x0000000c030b7824 */ /* 0x000fe200078e0200 */
[----:B------:R-:W-:Y:S01]  /*0180*/  LEA.HI R9, R5, R5, RZ, 0x1 ;  /* 0x0000000505097211 */ /* 0x000fe200078f08ff */
[----:B------:R-:W-:Y:S01]  /*0190*/  IMAD R2, R3, 0x6, R2 ;  /* 0x0000000603027824 */ /* 0x000fe200078e0202 */
[----:B------:R-:W-:Y:S01]  /*01a0*/  LEA.HI R12, R4, R7, RZ, 0x1 ;  /* 0x00000007040c7211 */ /* 0x000fe200078f08ff */
[C---:B------:R-:W-:Y:S01]  /*01b0*/  IMAD.HI R6, R11.reuse, -0x53896e7b, R10 ;  /* 0xac7691850b067827 */ /* 0x040fe200078e020a */
[----:B------:R-:W-:Y:S02]  /*01c0*/  LEA R5, R11, R11, 0x1 ;  /* 0x0000000b0b057211 */ /* 0x000fe400078e08ff */
[----:B------:R-:W-:Y:S01]  /*01d0*/  ISETP.LT.AND P2, PT, R2, 0x5f, !P0 ;  /* 0x0000005f0200780c */ /* 0x000fe20004741270 */
[----:B------:R-:W-:Y:S01]  /*01e0*/  IMAD R2, R9, -0x3, R0 ;  /* 0xfffffffd09027824 */ /* 0x000fe200078e0200 */
[----:B------:R-:W-:-:S02]  /*01f0*/  LEA R7, R8, R9, 0x2 ;  /* 0x0000000908077211 */ /* 0x000fc400078e10ff */
[----:B------:R-:W-:Y:S02]  /*0200*/  MOV R4, RZ ;  /* 0x000000ff00047202 */ /* 0x000fe40000000f00 */
[----:B------:R-:W-:Y:S01]  /*0210*/  SHF.R.U32.HI R13, RZ, 0x1f, R6 ;  /* 0x0000001fff0d7819 */ /* 0x000fe20000011606 */
[----:B------:R-:W-:Y:S01]  /*0220*/  IMAD R2, R7, 0xc0, R2 ;  /* 0x000000c007027824 */ /* 0x000fe200078e0202 */
[C---:B------:R-:W-:Y:S01]  /*0230*/  IADD3 R9, R5.reuse, 0x1, RZ ;  /* 0x0000000105097810 */ /* 0x040fe20007ffe0ff */
[----:B------:R-:W-:Y:S01]  /*0240*/  IMAD.HI R4, R5, -0x7047dc11, R4 ;  /* 0x8fb823ef05047827 */ /* 0x000fe200078e0204 */
[----:B------:R-:W-:Y:S02]  /*0250*/  MOV R8, RZ ;  /* 0x000000ff00087202 */ /* 0x000fe40000000f00 */
[CC--:B------:R-:W-:Y:S02]  /*0260*/  LEA.HI.SX32 R10, R6.reuse, R13.reuse, 0x1a ;  /* 0x0000000d060a7211 */ /* 0x0c0fe400078fd2ff */
[----:B------:R-:W-:Y:S01]  /*0270*/  LEA.HI.SX32 R15, R6, R13, 0x19 ;  /* 0x0000000d060f7211 */ /* 0x000fe200078fcaff */
[----:B------:R-:W-:Y:S01]  /*0280*/  IMAD.HI R8, R9, -0x7047dc11, R8 ;  /* 0x8fb823ef09087827 */ /* 0x000fe200078e0208 */
[----:B------:R-:W-:-:S02]  /*0290*/  IADD3 R7, R5, 0x2, RZ ;  /* 0x0000000205077810 */ /* 0x000fc40007ffe0ff */
[----:B------:R-:W-:Y:S01]  /*02a0*/  MOV R6, RZ ;  /* 0x000000ff00067202 */ /* 0x000fe20000000f00 */
[--C-:B------:R-:W-:Y:S01]  /*02b0*/  IMAD R10, R10, -0x5f, R11.reuse ;  /* 0xffffffa10a0a7824 */ /* 0x100fe200078e020b */
[----:B------:R-:W-:Y:S01]  /*02c0*/  SHF.R.U32.HI R13, RZ, 0x1f, R4 ;  /* 0x0000001fff0d7819 */ /* 0x000fe20000011604 */
[----:B------:R-:W-:Y:S01]  /*02d0*/  IMAD R11, R15, -0xbe, R11 ;  /* 0xffffff420f0b7824 */ /* 0x000fe200078e020b */
[----:B------:R-:W-:Y:S01]  /*02e0*/  SHF.R.U32.HI R17, RZ, 0x1f, R8 ;  /* 0x0000001fff117819 */ /* 0x000fe20000011608 */
[----:B------:R-:W-:Y:S01]  /*02f0*/  IMAD.HI R14, R7, -0x7047dc11, R6 ;  /* 0x8fb823ef070e7827 */ /* 0x000fe200078e0206 */
[----:B------:R-:W-:Y:S02]  /*0300*/  LEA.HI.SX32 R6, R4, R13, 0x1b ;  /* 0x0000000d04067211 */ /* 0x000fe400078fdaff */
[----:B------:R-:W-:Y:S01]  /*0310*/  LEA.HI.SX32 R17, R8, R17, 0x1b ;  /* 0x0000001108117211 */ /* 0x000fe200078fdaff */
[----:B------:R-:W-:Y:S01]  /*0320*/  IMAD.HI R4, R10, 0x6bca1af3, RZ ;  /* 0x6bca1af30a047827 */ /* 0x000fe200078e02ff */
[----:B------:R-:W-:-:S02]  /*0330*/  SHF.R.U32.HI R13, RZ, 0x1f, R14 ;  /* 0x0000001fff0d7819 */ /* 0x000fc4000001160e */
[----:B------:R-:W-:Y:S01]  /*0340*/  MOV R10, RZ ;  /* 0x000000ff000a7202 */ /* 0x000fe20000000f00 */
[----:B------:R-:W-:Y:S01]  /*0350*/  IMAD R6, R6, -0x39, R5 ;  /* 0xffffffc706067824 */ /* 0x000fe200078e0205 */
[----:B------:R-:W-:Y:S01]  /*0360*/  LEA.HI.SX32 R15, R14, R13, 0x1b ;  /* 0x0000000d0e0f7211 */ /* 0x000fe200078fdaff */
[----:B------:R-:W-:Y:S01]  /*0370*/  IMAD R14, R17, -0x39, R9 ;  /* 0xffffffc7110e7824 */ /* 0x000fe200078e0209 */
[----:B------:R-:W-:Y:S01]  /*0380*/  SHF.R.U32.HI R9, RZ, 0x1f, R4 ;  /* 0x0000001fff097819 */ /* 0x000fe20000011604 */
[----:B------:R-:W-:Y:S01]  /*0390*/  IMAD.HI R10, R11, -0x53896e7b, R10 ;  /* 0xac7691850b0a7827 */ /* 0x000fe200078e020a */
[----:B------:R-:W-:Y:S02]  /*03a0*/  IADD3 R12, R12, R3, RZ ;  /* 0x000000030c0c7210 */ /* 0x000fe40007ffe0ff */
[----:B------:R-:W-:Y:S01]  /*03b0*/  LEA.HI.SX32 R9, R4, R9, 0x1d ;  /* 0x0000000904097211 */ /* 0x000fe200078feaff */
[C---:B--2---:R-:W-:Y:S01]  /*03c0*/  IMAD R13, R18.reuse, R19, -0x39 ;  /* 0xffffffc7120d7424 */ /* 0x044fe200078e0213 */
[----:B------:R-:W-:Y:S01]  /*03d0*/  SHF.R.U32.HI R11, RZ, 0x1f, R10 ;  /* 0x0000001fff0b7819 */ /* 0x000fe2000001160a */
[----:B------:R-:W-:Y:S01]  /*03e0*/  IMAD R16, R15, -0x39, R7 ;  /* 0xffffffc70f107824 */ /* 0x000fe200078e0207 */
[----:B------:R-:W-:-:S02]  /*03f0*/  LEA R4, R18, R9, 0x2 ;  /* 0x0000000912047211 */ /* 0x000fc400078e10ff */
[----:B------:R-:W-:Y:S02]  /*0400*/  LEA.HI.SX32 R11, R10, R11, 0x1a ;  /* 0x0000000b0a0b7211 */ /* 0x000fe400078fd2ff */
[----:B------:R-:W-:Y:S02]  /*0410*/  IADD3 R8, R6, R13, RZ ;  /* 0x0000000d06087210 */ /* 0x000fe40007ffe0ff */
[C---:B------:R-:W-:Y:S02]  /*0420*/  IADD3 R10, R13.reuse, R14, RZ ;  /* 0x0000000e0d0a7210 */ /* 0x040fe40007ffe0ff */
[----:B------:R-:W-:Y:S02]  /*0430*/  IADD3 R18, R13, R16, RZ ;  /* 0x000000100d127210 */ /* 0x000fe40007ffe0ff */
[----:B------:R-:W-:Y:S01]  /*0440*/  ISETP.GE.AND P1, PT, R4, 0x1, PT ;  /* 0x000000010400780c */ /* 0x000fe20003f26270 */
[C---:B------:R-:W-:Y:S01]  /*0450*/  IMAD R4, R11.reuse, 0xc40, R8 ;  /* 0x00000c400b047824 */ /* 0x040fe200078e0208 */
[----:B------:R-:W-:Y:S01]  /*0460*/  MOV R8, 0x120 ;  /* 0x0000012000087802 */ /* 0x000fe20000000f00 */
[C---:B------:R-:W-:Y:S01]  /*0470*/  IMAD R10, R11.reuse, 0xc40, R10 ;  /* 0x00000c400b0a7824 */ /* 0x040fe200078e020a */
[----:B------:R-:W-:Y:S01]  /*0480*/  ISETP.LT.OR P3, PT, R6, 0x2, !P1 ;  /* 0x000000020600780c */ /* 0x000fe20004f61670 */
[----:B------:R-:W-:Y:S01]  /*0490*/  IMAD R18, R11, 0xc40, R18 ;  /* 0x00000c400b127824 */ /* 0x000fe200078e0212 */
[----:B------:R-:W-:Y:S01]  /*04a0*/  ISETP.LT.OR P4, PT, R14, 0x1, !P1 ;  /* 0x000000010e00780c */ /* 0x000fe20004f81670 */
[C---:B------:R-:W-:Y:S01]  /*04b0*/  IMAD R4, R9.reuse, 0x38, R4 ;  /* 0x0000003809047824 */ /* 0x040fe200078e0204 */
[----:B------:R-:W-:Y:S01]  /*04c0*/  ISETP.LT.OR P1, PT, R16, 0x2, !P1 ;  /* 0x000000021000780c */ /* 0x000fe20004f21670 */
[C---:B------:R-:W-:Y:S01]  /*04d0*/  IMAD R6, R9.reuse, 0x38, R10 ;  /* 0x0000003809067824 */ /* 0x040fe200078e020a */
[----:B------:R-:W-:Y:S01]  /*04e0*/  ISETP.LT.AND P0, PT, R12, 0x10, !P0 ;  /* 0x000000100c00780c */ /* 0x000fe20004701270 */
[----:B------:R-:W-:Y:S01]  /*04f0*/  IMAD R7, R9, 0x38, R18 ;  /* 0x0000003809077824 */ /* 0x000fe200078e0212 */
[----:B------:R-:W-:Y:S01]  /*0500*/  MOV R19, RZ ;  /* 0x000000ff00137202 */ /* 0x000fe20000000f00 */
[----:B------:R-:W-:Y:S01]  /*0510*/  CS2R R16, SRZ ;  /* 0x0000000000107805 */ /* 0x000fe2000001ff00 */
[----:B------:R-:W-:Y:S01]  /*0520*/  MOV R9, RZ ;  /* 0x000000ff00097202 */ /* 0x000fe20000000f00 */
[----:B------:R-:W-:Y:S01]  /*0530*/  IMAD R8, R3, R8, 0x8e8 ;  /* 0x000008e803087424 */ /* 0x000fe200078e0208 */
[----:B------:R-:W-:-:S02]  /*0540*/  MOV R13, RZ ;  /* 0x000000ff000d7202 */ /* 0x000fc40000000f00 */
[----:B------:R-:W-:Y:S02]  /*0550*/  MOV R11, RZ ;  /* 0x000000ff000b7202 */ /* 0x000fe40000000f00 */
[----:B------:R-:W-:Y:S02]  /*0560*/  MOV R10, RZ ;  /* 0x000000ff000a7202 */ /* 0x000fe40000000f00 */
[----:B------:R-:W-:Y:S02]  /*0570*/  MOV R15, RZ ;  /* 0x000000ff000f7202 */ /* 0x000fe40000000f00 */
.L_x_90:
[----:B------:R-:W-:Y:S06]  /*0580*/  BAR.SYNC.DEFER_BLOCKING 0x0 ;  /* 0x0000000000007b1d */ /* 0x000fec0000010000 */
[----:B------:R-:W-:Y:S01]  /*0590*/  BSSY B0, `(.L_x_85) ;  /* 0x0000014000007945 */ /* 0x000fe20003800000 */
[----:B------:R-:W-:Y:S05]  /*05a0*/  @!P2 BRA `(.L_x_86) ;  /* 0x000001200000a947 */ /* 0x000fea0003800000 */
[----:B------:R-:W-:Y:S01]  /*05b0*/  @!P3 MOV R29, 0x4 ;  /* 0x00000004001db802 */ /* 0x000fe20000000f00 */
[C---:B------:R-:W-:Y:S01]  /*05c0*/  @!P3 IMAD R28, R9.reuse, 0x1880, R4 ;  /* 0x00001880091cb824 */ /* 0x040fe200078e0204 */
[----:B------:R-:W-:Y:S01]  /*05d0*/  @!P4 MOV R27, 0x4 ;  /* 0x00000004001bc802 */ /* 0x000fe20000000f00 */
[C---:B------:R-:W-:Y:S01]  /*05e0*/  @!P4 IMAD R26, R9.reuse, 0x1880, R6 ;  /* 0x00001880091ac824 */ /* 0x040fe200078e0206 */
[----:B------:R-:W-:Y:S01]  /*05f0*/  @!P1 MOV R25, 0x4 ;  /* 0x0000000400199802 */ /* 0x000fe20000000f00 */
[----:B------:R-:W-:Y:S01]  /*0600*/  @!P1 IMAD R24, R9, 0x1880, R7 ;  /* 0x0000188009189824 */ /* 0x000fe200078e0207 */
[----:B------:R-:W-:Y:S01]  /*0610*/  MOV R14, RZ ;  /* 0x000000ff000e7202 */ /* 0x000fe20000000f00 */
[----:B------:R-:W-:Y:S01]  /*0620*/  @!P3 IMAD.WIDE R28, R28, R29, c[0x0][0x168] ;  /* 0x00005a001c1cb625 */ /* 0x000fe200078e021d */
[----:B------:R-:W-:-:S02]  /*0630*/  MOV R12, RZ ;  /* 0x000000ff000c7202 */ /* 0x000fc40000000f00 */
[----:B------:R-:W-:Y:S01]  /*0640*/  MOV R18, RZ ;  /* 0x000000ff00127202 */ /* 0x000fe20000000f00 */
[----:B------:R-:W-:Y:S01]  /*0650*/  @!P4 IMAD.WIDE R26, R26, R27, c[0x0][0x168] ;  /* 0x00005a001a1ac625 */ /* 0x000fe200078e021b */
[----:B------:R-:W2:Y:S03]  /*0660*/  @!P3 LDG.E.CONSTANT R14, [R28.64] ;  /* 0x000000041c0eb981 */ /* 0x000ea6000c1e9900 */
[----:B------:R-:W-:Y:S01]  /*0670*/  @!P1 IMAD.WIDE R24, R24, R25, c[0x0][0x168] ;  /* 0x00005a0018189625 */ /* 0x000fe200078e0219 */
[----:B------:R-:W3:Y:S04]  /*0680*/  @!P4 LDG.E.CONSTANT R12, [R26.64] ;  /* 0x000000041a0cc981 */ /* 0x000ee8000c1e9900 */
[----:B------:R-:W4:Y:S04]  /*0690*/  @!P1 LDG.E.CONSTANT R18, [R24.64] ;  /* 0x0000000418129981 */ /* 0x000f28000c1e9900 */
[----:B--2---:R0:W-:Y:S04]  /*06a0*/  STS [R5.X4], R14 ;  /* 0x0000000e05007388 */ /* 0x0041e80000004800 */
[----:B---3--:R0:W-:Y:S04]  /*06b0*/  STS [R5.X4+0x4], R12 ;  /* 0x0000040c05007388 */ /* 0x0081e80000004800 */
[----:B----4-:R0:W-:Y:S02]  /*06c0*/  STS [R5.X4+0x8], R18 ;  /* 0x0000081205007388 */ /* 0x0101e40000004800 */
.L_x_86:
[----:B------:R-:W-:Y:S05]  /*06d0*/  BSYNC B0 ;  /* 0x0000000000007941 */ /* 0x000fea0003800000 */
.L_x_85:
[----:B------:R-:W-:Y:S01]  /*06e0*/  BSSY B0, `(.L_x_87) ;  /* 0x0000011000007945 */ /* 0x000fe20003800000 */
[----:B------:R-:W-:Y:S05]  /*06f0*/  @!P0 BRA `(.L_x_88) ;  /* 0x000000f000008947 */ /* 0x000fea0003800000 */
[----:B------:R-:W-:Y:S01]  /*0700*/  IMAD R30, R9, 0x3, R2 ;  /* 0x00000003091e7824 */ /* 0x000fe200078e0202 */
[----:B------:R-:W-:-:S03]  /*0710*/  MOV R31, 0x4 ;  /* 0x00000004001f7802 */ /* 0x000fc60000000f00 */
[----:B------:R-:W-:-:S04]  /*0720*/  IMAD R30, R30, 0x6, RZ ;  /* 0x000000061e1e7824 */ /* 0x000fc800078e02ff */
[----:B------:R-:W-:-:S05]  /*0730*/  IMAD.WIDE R30, R30, R31, c[0x0][0x170] ;  /* 0x00005c001e1e7625 */ /* 0x000fca00078e021f */
[----:B------:R-:W2:Y:S04]  /*0740*/  LDG.E.CONSTANT R24, [R30.64] ;  /* 0x000000041e187981 */ /* 0x000ea8000c1e9900 */
[----:B------:R-:W2:Y:S04]  /*0750*/  LDG.E.CONSTANT R25, [R30.64+0x4] ;  /* 0x000004041e197981 */ /* 0x000ea8000c1e9900 */
[----:B------:R-:W3:Y:S04]  /*0760*/  LDG.E.CONSTANT R26, [R30.64+0x8] ;  /* 0x000008041e1a7981 */ /* 0x000ee8000c1e9900 */
[----:B------:R-:W3:Y:S04]  /*0770*/  LDG.E.CONSTANT R27, [R30.64+0xc] ;  /* 0x00000c041e1b7981 */ /* 0x000ee8000c1e9900 */
[----:B------:R-:W4:Y:S04]  /*0780*/  LDG.E.CONSTANT R28, [R30.64+0x10] ;  /* 0x000010041e1c7981 */ /* 0x000f28000c1e9900 */
[----:B------:R-:W4:Y:S01]  /*0790*/  LDG.E.CONSTANT R29, [R30.64+0x14] ;  /* 0x000014041e1d7981 */ /* 0x000f22000c1e9900 */
[----:B0-----:R-:W-:-:S04]  /*07a0*/  IMAD R12, R3, 0xc, R0 ;  /* 0x0000000c030c7824 */ /* 0x001fc800078e0200 */
[----:B------:R-:W-:-:S05]  /*07b0*/  IMAD R12, R12, 0x6, RZ ;  /* 0x000000060c0c7824 */ /* 0x000fca00078e02ff */
[----:B--2---:R0:W-:Y:S04]  /*07c0*/  STS.64 [R12.X4+0x8e8], R24 ;  /* 0x0008e8180c007388 */ /* 0x0041e80000004a00 */
[----:B---3--:R0:W-:Y:S04]  /*07d0*/  STS.64 [R12.X4+0x8f0], R26 ;  /* 0x0008f01a0c007388 */ /* 0x0081e80000004a00 */
[----:B----4-:R0:W-:Y:S02]  /*07e0*/  STS.64 [R12.X4+0x8f8], R28 ;  /* 0x0008f81c0c007388 */ /* 0x0101e40000004a00 */
.L_x_88:
[----:B------:R-:W-:Y:S05]  /*07f0*/  BSYNC B0 ;  /* 0x0000000000007941 */ /* 0x000fea0003800000 */
.L_x_87:
[----:B------:R-:W-:Y:S01]  /*0800*/  BAR.SYNC.DEFER_BLOCKING 0x0 ;  /* 0x0000000000007b1d */ /* 0x000fe20000010000 */
[----:B------:R-:W-:-:S04]  /*0810*/  IADD3 R9, R9, 0x1, RZ ;  /* 0x0000000109097810 */ /* 0x000fc80007ffe0ff */
[----:B------:R-:W-:Y:S01]  /*0820*/  ISETP.NE.AND P5, PT, R9, 0x40, PT ;  /* 0x000000400900780c */ /* 0x000fe20003fa5270 */
[----:B0-----:R-:W-:Y:S04]  /*0830*/  LDS.64 R28, [R8] ;  /* 0x00000000081c7984 */ /* 0x001fe80000000a00 */
[----:B------:R-:W0:Y:S04]  /*0840*/  LDS.64 R30, [R0.X8] ;  /* 0x00000000001e7984 */ /* 0x000e280000008a00 */
[----:B------:R-:W1:Y:S04]  /*0850*/  LDS.64 R24, [R0.X8+0x238] ;  /* 0x0002380000187984 */ /* 0x000e680000008a00 */
[----:B------:R-:W2:Y:S04]  /*0860*/  LDS.64 R32, [R0.X8+0x70] ;  /* 0x0000700000207984 */ /* 0x000ea80000008a00 */
[----:B------:R-:W3:Y:S04]  /*0870*/  LDS.64 R26, [R0.X8+0x1c8] ;  /* 0x0001c800001a7984 */ /* 0x000ee80000008a00 */
[----:B------:R-:W4:Y:S04]  /*0880*/  LDS.64 R42, [R8+0x48] ;  /* 0x00004800082a7984 */ /* 0x000f280000000a00 */
[----:B------:R-:W5:Y:S04]  /*0890*/  LDS.64 R36, [R8+0x90] ;  /* 0x0000900008247984 */ /* 0x000f680000000a00 */
[----:B------:R-:W5:Y:S04]  /*08a0*/  LDS.64 R34, [R8+0xd8] ;  /* 0x0000d80008227984 */ /* 0x000f680000000a00 */
[----:B------:R-:W-:Y:S01]  /*08b0*/  LDS R50, [R0.X8+0xe4] ;  /* 0x0000e40000327984 */ /* 0x000fe20000008800 */
[----:B0-----:R-:W-:-:S03]  /*08c0*/  FFMA R12, R28, R30, R19 ;  /* 0x0000001e1c0c7223 */ /* 0x001fc60000000013 */
[----:B------:R-:W-:Y:S01]  /*08d0*/  LDS.64 R18, [R8+0x8] ;  /* 0x0000080008127984 */ /* 0x000fe20000000a00 */
[C---:B-1----:R-:W-:Y:S01]  /*08e0*/  FFMA R40, R28.reuse, R24, R39 ;  /* 0x000000181c287223 */ /* 0x042fe20000000027 */
[C---:B------:R-:W-:Y:S01]  /*08f0*/  FFMA R39, R29.reuse, R31, R12 ;  /* 0x0000001f1d277223 */ /* 0x040fe2000000000c */
[C---:B--2---:R-:W-:Y:S02]  /*0900*/  FFMA R38, R28.reuse, R32, R23 ;  /* 0x000000201c267223 */ /* 0x044fe40000000017 */
[C---:B------:R-:W-:Y:S01]  /*0910*/  FFMA R40, R29.reuse, R25, R40 ;  /* 0x000000191d287223 */ /* 0x040fe20000000028 */
[----:B------:R-:W0:Y:S01]  /*0920*/  LDS R23, [R0.X8+0x240] ;  /* 0x0002400000177984 */ /* 0x000e220000008800 */
[----:B---3--:R-:W-:Y:S01]  /*0930*/  FFMA R22, R28, R26, R21 ;  /* 0x0000001a1c167223 */ /* 0x008fe20000000015 */
[----:B------:R-:W-:Y:S02]  /*0940*/  FFMA R38, R29, R33, R38 ;  /* 0x000000211d267223 */ /* 0x000fe40000000026 */
[----:B------:R-:W1:Y:S01]  /*0950*/  LDS R21, [R0.X8+0x1d0] ;  /* 0x0001d00000157984 */ /* 0x000e620000008800 */
[-C--:B----4-:R-:W-:Y:S01]  /*0960*/  FFMA R12, R30, R42.reuse, R41 ;  /* 0x0000002a1e0c7223 */ /* 0x090fe20000000029 */
[-C--:B------:R-:W-:Y:S01]  /*0970*/  FFMA R46, R32, R42.reuse, R47 ;  /* 0x0000002a202e7223 */ /* 0x080fe2000000002f */
[-C--:B------:R-:W-:Y:S01]  /*0980*/  FFMA R44, R26, R42.reuse, R45 ;  /* 0x0000002a1a2c7223 */ /* 0x080fe2000000002d */
[----:B------:R-:W-:Y:S01]  /*0990*/  FFMA R48, R24, R42, R53 ;  /* 0x0000002a18307223 */ /* 0x000fe20000000035 */
[-C--:B-----5:R-:W-:Y:S01]  /*09a0*/  FFMA R14, R30, R36.reuse, R13 ;  /* 0x000000241e0e7223 */ /* 0x0a0fe2000000000d */
[-C--:B------:R-:W-:Y:S01]  /*09b0*/  FFMA R52, R32, R36.reuse, R15 ;  /* 0x0000002420347223 */ /* 0x080fe2000000000f */
[-C--:B------:R-:W-:Y:S01]  /*09c0*/  FFMA R20, R26, R36.reuse, R11 ;  /* 0x000000241a147223 */ /* 0x080fe2000000000b */
[-C--:B------:R-:W-:Y:S01]  /*09d0*/  FFMA R42, R31, R43.reuse, R12 ;  /* 0x0000002b1f2a7223 */ /* 0x080fe2000000000c */
[-C--:B------:R-:W-:Y:S01]  /*09e0*/  FFMA R46, R33, R43.reuse, R46 ;  /* 0x0000002b212e7223 */ /* 0x080fe2000000002e */
[-C--:B------:R-:W-:Y:S01]  /*09f0*/  FFMA R44, R27, R43.reuse, R44 ;  /* 0x0000002b1b2c7223 */ /* 0x080fe2000000002c */
[----:B------:R-:W-:Y:S01]  /*0a00*/  FFMA R48, R25, R43, R48 ;  /* 0x0000002b19307223 */ /* 0x000fe20000000030 */
[----:B------:R-:W-:Y:S01]  /*0a10*/  FFMA R36, R24, R36, R17 ;  /* 0x0000002418247223 */ /* 0x000fe20000000011 */
[----:B------:R-:W-:Y:S01]  /*0a20*/  FFMA R22, R29, R27, R22 ;  /* 0x0000001b1d167223 */ /* 0x000fe20000000016 */
[----:B------:R-:W2:Y:S01]  /*0a30*/  LDS R43, [R0.X8+0x78] ;  /* 0x00007800002b7984 */ /* 0x000ea20000008800 */
[-C--:B------:R-:W-:Y:S01]  /*0a40*/  FFMA R17, R31, R37.reuse, R14 ;  /* 0x000000251f117223 */ /* 0x080fe2000000000e */
[-C--:B------:R-:W-:Y:S01]  /*0a50*/  FFMA R52, R33, R37.reuse, R52 ;  /* 0x0000002521347223 */ /* 0x080fe20000000034 */
[-C--:B------:R-:W-:Y:S01]  /*0a60*/  FFMA R11, R27, R37.reuse, R20 ;  /* 0x000000251b0b7223 */ /* 0x080fe20000000014 */
[----:B------:R-:W3:Y:S01]  /*0a70*/  LDS R41, [R0.X8+0x8] ;  /* 0x0000080000297984 */ /* 0x000ee20000008800 */
[-C--:B------:R-:W-:Y:S01]  /*0a80*/  FFMA R49, R30, R34.reuse, R49 ;  /* 0x000000221e317223 */ /* 0x080fe20000000031 */
[----:B------:R-:W-:Y:S01]  /*0a90*/  FFMA R37, R25, R37, R36 ;  /* 0x0000002519257223 */ /* 0x000fe20000000024 */
[-C--:B------:R-:W-:Y:S01]  /*0aa0*/  FFMA R32, R32, R34.reuse, R51 ;  /* 0x0000002220207223 */ /* 0x080fe20000000033 */
[----:B------:R-:W4:Y:S01]  /*0ab0*/  LDS.64 R28, [R8+0x50] ;  /* 0x00005000081c7984 */ /* 0x000f220000000a00 */
[-C--:B------:R-:W-:Y:S01]  /*0ac0*/  FFMA R45, R26, R34.reuse, R10 ;  /* 0x000000221a2d7223 */ /* 0x080fe2000000000a */
[----:B------:R-:W-:Y:S01]  /*0ad0*/  FFMA R34, R24, R34, R16 ;  /* 0x0000002218227223 */ /* 0x000fe20000000010 */
[-C--:B------:R-:W-:Y:S01]  /*0ae0*/  FFMA R10, R31, R35.reuse, R49 ;  /* 0x000000231f0a7223 */ /* 0x080fe20000000031 */
[----:B------:R-:W5:Y:S01]  /*0af0*/  LDS.64 R14, [R8+0xe0] ;  /* 0x0000e000080e7984 */ /* 0x000f620000000a00 */
[-C--:B------:R-:W-:Y:S01]  /*0b00*/  FFMA R32, R33, R35.reuse, R32 ;  /* 0x0000002321207223 */ /* 0x080fe20000000020 */
[-C--:B------:R-:W-:Y:S01]  /*0b10*/  FFMA R16, R27, R35.reuse, R45 ;  /* 0x000000231b107223 */ /* 0x080fe2000000002d */
[----:B------:R-:W-:Y:S01]  /*0b20*/  FFMA R34, R25, R35, R34 ;  /* 0x0000002319227223 */ /* 0x000fe20000000022 */
[----:B------:R-:W5:Y:S04]  /*0b30*/  LDS.64 R12, [R8+0x98] ;  /* 0x00009800080c7984 */ /* 0x000f680000000a00 */
[----:B------:R-:W5:Y:S01]  /*0b40*/  LDS R30, [R0.X8+0x2ac] ;  /* 0x0002ac00001e7984 */ /* 0x000f620000008800 */
[----:B0-----:R-:W-:-:S03]  /*0b50*/  FFMA R31, R18, R23, R40 ;  /* 0x00000017121f7223 */ /* 0x001fc60000000028 */
[----:B------:R-:W0:Y:S01]  /*0b60*/  LDS R36, [R0.X8+0x154] ;  /* 0x0001540000247984 */ /* 0x000e220000008800 */
[----:B-1----:R-:W-:-:S03]  /*0b70*/  FFMA R47, R18, R21, R22 ;  /* 0x00000015122f7223 */ /* 0x002fc60000000016 */
[----:B------:R-:W1:Y:S01]  /*0b80*/  LDS R20, [R0.X8+0x31c] ;  /* 0x00031c0000147984 */ /* 0x000e620000008800 */
[C---:B--2---:R-:W-:Y:S01]  /*0b90*/  FFMA R33, R18.reuse, R43, R38 ;  /* 0x0000002b12217223 */ /* 0x044fe20000000026 */
[----:B---3--:R-:W-:Y:S01]  /*0ba0*/  FFMA R35, R18, R41, R39 ;  /* 0x0000002912237223 */ /* 0x008fe20000000027 */
        /* <DEDUP_REMOVED lines=12> */
[----:B------:R-:W-:Y:S01]  /*0c70*/  FFMA R17, R30, R15, R16 ;  /* 0x0000000f1e117223 */ /* 0x000fe20000000010 */
        /* <DEDUP_REMOVED lines=9> */
[----:B------:R-:W-:Y:S01]  /*0d10*/  FFMA R51, R30, R13, R18 ;  /* 0x0000000d1e337223 */ /* 0x000fe20000000012 */
[C---:B-1----:R-:W-:Y:S01]  /*0d20*/  FFMA R16, R20.reuse, R19, R31 ;  /* 0x0000001314107223 */ /* 0x042fe2000000001f */
[----:B------:R-:W-:Y:S01]  /*0d30*/  LDS.64 R10, [R0.X8+0xe8] ;  /* 0x0000e800000a7984 */ /* 0x000fe20000008a00 */
[----:B------:R-:W-:Y:S01]  /*0d40*/  FFMA R29, R20, R29, R39 ;  /* 0x0000001d141d7223 */ /* 0x000fe20000000027 */
[-C--:B------:R-:W-:Y:S01]  /*0d50*/  FFMA R12, R50, R13.reuse, R40 ;  /* 0x0000000d320c7223 */ /* 0x080fe20000000028 */
[C---:B------:R-:W-:Y:S01]  /*0d60*/  FFMA R13, R20.reuse, R13, R28 ;  /* 0x0000000d140d7223 */ /* 0x040fe2000000001c */
[----:B------:R-:W-:Y:S01]  /*0d70*/  LDS.64 R30, [R0.X8+0x158] ;  /* 0x00015800001e7984 */ /* 0x000fe20000008a00 */
[----:B------:R-:W-:-:S03]  /*0d80*/  FFMA R45, R20, R15, R44 ;  /* 0x0000000f142d7223 */ /* 0x000fc6000000002c */
[----:B------:R-:W-:Y:S04]  /*0d90*/  LDS.64 R32, [R0.X8+0x2b0] ;  /* 0x0002b00000207984 */ /* 0x000fe80000008a00 */
[----:B------:R-:W-:Y:S04]  /*0da0*/  LDS.64 R34, [R0.X8+0x320] ;  /* 0x0003200000227984 */ /* 0x000fe80000008a00 */
[----:B------:R-:W0:Y:S04]  /*0db0*/  LDS.64 R36, [R8+0x58] ;  /* 0x0000580008247984 */ /* 0x000e280000000a00 */
[----:B------:R-:W1:Y:S04]  /*0dc0*/  LDS.64 R38, [R8+0xa0] ;  /* 0x0000a00008267984 */ /* 0x000e680000000a00 */
[----:B------:R-:W2:Y:S04]  /*0dd0*/  LDS.64 R18, [R8+0x10] ;  /* 0x0000100008127984 */ /* 0x000ea80000000a00 */
[----:B------:R-:W3:Y:S01]  /*0de0*/  LDS.64 R40, [R8+0xe8] ;  /* 0x0000e80008287984 */ /* 0x000ee20000000a00 */
[-C--:B0-----:R-:W-:Y:S01]  /*0df0*/  FFMA R20, R10, R36.reuse, R14 ;  /* 0x000000240a147223 */ /* 0x081fe2000000000e */
        /* <DEDUP_REMOVED lines=8> */
[C---:B--2---:R-:W-:Y:S01]  /*0e80*/  FFMA R46, R18.reuse, R10, R46 ;  /* 0x0000000a122e7223 */ /* 0x044fe2000000002e */
[C---:B------:R-:W-:Y:S01]  /*0e90*/  FFMA R48, R18.reuse, R30, R48 ;  /* 0x0000001e12307223 */ /* 0x040fe20000000030 */
[C---:B------:R-:W-:Y:S01]  /*0ea0*/  FFMA R47, R18.reuse, R32, R47 ;  /* 0x00000020122f7223 */ /* 0x040fe2000000002f */
[----:B------:R-:W1:Y:S01]  /*0eb0*/  LDS.64 R12, [R0.X8+0x390] ;  /* 0x00039000000c7984 */ /* 0x000e620000008a00 */
[----:B------:R-:W-:Y:S01]  /*0ec0*/  FFMA R18, R18, R34, R16 ;  /* 0x0000002212127223 */ /* 0x000fe20000000010 */
[-C--:B---3--:R-:W-:Y:S01]  /*0ed0*/  FFMA R32, R32, R40.reuse, R17 ;  /* 0x0000002820207223 */ /* 0x088fe20000000011 */
[-C--:B------:R-:W-:Y:S01]  /*0ee0*/  FFMA R30, R30, R40.reuse, R43 ;  /* 0x000000281e1e7223 */ /* 0x080fe2000000002b */
[----:B------:R-:W2:Y:S01]  /*0ef0*/  LDS.64 R14, [R0.X8+0x400] ;  /* 0x00040000000e7984 */ /* 0x000ea20000008a00 */
[-C--:B------:R-:W-:Y:S01]  /*0f00*/  FFMA R10, R10, R40.reuse, R49 ;  /* 0x000000280a0a7223 */ /* 0x080fe20000000031 */
[----:B------:R-:W-:Y:S01]  /*0f10*/  FFMA R34, R34, R40, R45 ;  /* 0x0000002822227223 */ /* 0x000fe2000000002d */
[C---:B------:R-:W-:Y:S01]  /*0f20*/  FFMA R43, R19.reuse, R11, R46 ;  /* 0x0000000b132b7223 */ /* 0x040fe2000000002e */
[----:B------:R-:W3:Y:S01]  /*0f30*/  LDS.64 R16, [R8+0x60] ;  /* 0x0000600008107984 */ /* 0x000ee20000000a00 */
[C---:B------:R-:W-:Y:S01]  /*0f40*/  FFMA R45, R19.reuse, R31, R48 ;  /* 0x0000001f132d7223 */ /* 0x040fe20000000030 */
[C---:B------:R-:W-:Y:S01]  /*0f50*/  FFMA R47, R19.reuse, R33, R47 ;  /* 0x00000021132f7223 */ /* 0x040fe2000000002f */
[----:B------:R-:W-:Y:S01]  /*0f60*/  FFMA R40, R19, R35, R18 ;  /* 0x0000002313287223 */ /* 0x000fe20000000012 */
[-C--:B------:R-:W-:Y:S01]  /*0f70*/  FFMA R51, R11, R37.reuse, R20 ;  /* 0x000000250b337223 */ /* 0x080fe20000000014 */
[----:B------:R-:W4:Y:S01]  /*0f80*/  LDS.64 R18, [R8+0xa8] ;  /* 0x0000a80008127984 */ /* 0x000f220000000a00 */
[C---:B------:R-:W-:Y:S01]  /*0f90*/  FFMA R49, R31.reuse, R37, R22 ;  /* 0x000000251f317223 */ /* 0x040fe20000000016 */
[C---:B------:R-:W-:Y:S01]  /*0fa0*/  FFMA R44, R31.reuse, R39, R44 ;  /* 0x000000271f2c7223 */ /* 0x040fe2000000002c */
[----:B------:R-:W-:Y:S01]  /*0fb0*/  FFMA R20, R31, R41, R30 ;  /* 0x000000291f147223 */ /* 0x000fe2000000001e */
[-C--:B------:R-:W-:Y:S01]  /*0fc0*/  FFMA R53, R33, R37.reuse, R42 ;  /* 0x0000002521357223 */ /* 0x080fe2000000002a */
[----:B------:R-:W5:Y:S01]  /*0fd0*/  LDS.64 R30, [R8+0xf0] ;  /* 0x0000f000081e7984 */ /* 0x000f620000000a00 */
[----:B------:R-:W-:Y:S01]  /*0fe0*/  FFMA R52, R35, R37, R52 ;  /* 0x0000002523347223 */ /* 0x000fe20000000034 */
[----:B------:R-:W-:Y:S01]  /*0ff0*/  FFMA R37, R11, R39, R36 ;  /* 0x000000270b257223 */ /* 0x000fe20000000024 */
[----:B------:R-:W-:Y:S01]  /*1000*/  FFMA R36, R35, R41, R34 ;  /* 0x0000002923247223 */ /* 0x000fe20000000022 */
[-C--:B------:R-:W-:Y:S01]  /*1010*/  FFMA R50, R33, R39.reuse, R50 ;  /* 0x0000002721327223 */ /* 0x080fe20000000032 */
[----:B------:R-:W-:Y:S01]  /*1020*/  FFMA R38, R35, R39, R38 ;  /* 0x0000002723267223 */ /* 0x000fe20000000026 */
[-C--:B------:R-:W-:Y:S01]  /*1030*/  FFMA R22, R33, R41.reuse, R32 ;  /* 0x0000002921167223 */ /* 0x080fe20000000020 */
[----:B------:R-:W-:-:S02]  /*1040*/  FFMA R39, R11, R41, R10 ;  /* 0x000000290b277223 */ /* 0x000fc4000000000a */
[----:B------:R-:W-:Y:S04]  /*1050*/  LDS.64 R10, [R8+0x20] ;  /* 0x00002000080a7984 */ /* 0x000fe80000000a00 */
[----:B------:R-:W5:Y:S01]  /*1060*/  LDS R41, [R0.X8+0x408] ;  /* 0x0004080000297984 */ /* 0x000f620000008800 */
[-C--:B0-----:R-:W-:Y:S01]  /*1070*/  FFMA R34, R24, R28.reuse, R45 ;  /* 0x0000001c18227223 */ /* 0x081fe2000000002d */
[----:B------:R-:W-:Y:S02]  /*1080*/  FFMA R32, R26, R28, R43 ;  /* 0x0000001c1a207223 */ /* 0x000fe4000000002b */
[----:B------:R-:W0:Y:S01]  /*1090*/  LDS R43, [R0.X8+0x398] ;  /* 0x00039800002b7984 */ /* 0x000e220000008800 */
[C---:B-1----:R-:W-:Y:S01]  /*10a0*/  FFMA R42, R28.reuse, R12, R47 ;  /* 0x0000000c1c2a7223 */ /* 0x042fe2000000002f */
[----:B--2---:R-:W-:-:S03]  /*10b0*/  FFMA R46, R28, R14, R40 ;  /* 0x0000000e1c2e7223 */ /* 0x004fc60000000028 */
[----:B------:R-:W-:Y:S01]  /*10c0*/  FFMA R45, R29, R13, R42 ;  /* 0x0000000d1d2d7223 */ /* 0x000fe2000000002a */
[-C--:B------:R-:W-:Y:S01]  /*10d0*/  FFMA R40, R25, R29.reuse, R34 ;  /* 0x0000001d19287223 */ /* 0x080fe20000000022 */
[----:B------:R-:W-:Y:S01]  /*10e0*/  FFMA R28, R27, R29, R32 ;  /* 0x0000001d1b1c7223 */ /* 0x000fe20000000020 */
[----:B------:R-:W-:Y:S01]  /*10f0*/  FFMA R42, R29, R15, R46 ;  /* 0x0000000f1d2a7223 */ /* 0x000fe2000000002e */
[-C--:B---3--:R-:W-:Y:S01]  /*1100*/  FFMA R46, R26, R16.reuse, R51 ;  /* 0x000000101a2e7223 */ /* 0x088fe20000000033 */
[-C--:B------:R-:W-:Y:S01]  /*1110*/  FFMA R48, R24, R16.reuse, R49 ;  /* 0x0000001018307223 */ /* 0x080fe20000000031 */
[-C--:B------:R-:W-:Y:S01]  /*1120*/  FFMA R53, R12, R16.reuse, R53 ;  /* 0x000000100c357223 */ /* 0x080fe20000000035 */
[----:B------:R-:W-:Y:S01]  /*1130*/  FFMA R16, R14, R16, R52 ;  /* 0x000000100e107223 */ /* 0x000fe20000000034 */
[-C--:B------:R-:W-:Y:S01]  /*1140*/  FFMA R52, R27, R17.reuse, R46 ;  /* 0x000000111b347223 */ /* 0x080fe2000000002e */
[----:B------:R-:W1:Y:S01]  /*1150*/  LDS.64 R34, [R8+0xb0] ;  /* 0x0000b00008227984 */ /* 0x000e620000000a00 */
[-C--:B------:R-:W-:Y:S01]  /*1160*/  FFMA R46, R25, R17.reuse, R48 ;  /* 0x00000011192e7223 */ /* 0x080fe20000000030 */
[-C--:B------:R-:W-:Y:S01]  /*1170*/  FFMA R48, R13, R17.reuse, R53 ;  /* 0x000000110d307223 */ /* 0x080fe20000000035 */
[----:B------:R-:W-:Y:S01]  /*1180*/  FFMA R29, R15, R17, R16 ;  /* 0x000000110f1d7223 */ /* 0x000fe20000000010 */
[----:B------:R-:W2:Y:S01]  /*1190*/  LDS.64 R32, [R8+0x68] ;  /* 0x0000680008207984 */ /* 0x000ea20000000a00 */
[C---:B----4-:R-:W-:Y:S01]  /*11a0*/  FFMA R47, R24.reuse, R18, R44 ;  /* 0x00000012182f7223 */ /* 0x050fe2000000002c */
[----:B-----5:R-:W-:Y:S01]  /*11b0*/  FFMA R24, R24, R30, R20 ;  /* 0x0000001e18187223 */ /* 0x020fe20000000014 */
[-C--:B------:R-:W-:Y:S01]  /*11c0*/  FFMA R37, R26, R18.reuse, R37 ;  /* 0x000000121a257223 */ /* 0x080fe20000000025 */
[----:B------:R-:W3:Y:S01]  /*11d0*/  LDS.64 R16, [R8+0xf8] ;  /* 0x0000f80008107984 */ /* 0x000ee20000000a00 */
[-C--:B------:R-:W-:Y:S01]  /*11e0*/  FFMA R50, R12, R18.reuse, R50 ;  /* 0x000000120c327223 */ /* 0x080fe20000000032 */
[----:B------:R-:W-:Y:S01]  /*11f0*/  FFMA R49, R14, R18, R38 ;  /* 0x000000120e317223 */ /* 0x000fe20000000026 */
[-C--:B------:R-:W-:Y:S01]  /*1200*/  FFMA R26, R26, R30.reuse, R39 ;  /* 0x0000001e1a1a7223 */ /* 0x080fe20000000027 */
[----:B------:R-:W4:Y:S01]  /*1210*/  LDS R20, [R0.X8+0x474] ;  /* 0x0004740000147984 */ /* 0x000f220000008800 */
[-C--:B------:R-:W-:Y:S01]  /*1220*/  FFMA R12, R12, R30.reuse, R22 ;  /* 0x0000001e0c0c7223 */ /* 0x080fe20000000016 */
[-C--:B------:R-:W-:Y:S01]  /*1230*/  FFMA R44, R27, R19.reuse, R37 ;  /* 0x000000131b2c7223 */ /* 0x080fe20000000025 */
[-C--:B------:R-:W-:Y:S01]  /*1240*/  FFMA R18, R25, R19.reuse, R47 ;  /* 0x0000001319127223 */ /* 0x080fe2000000002f */
[-C--:B------:R-:W-:Y:S01]  /*1250*/  FFMA R38, R13, R19.reuse, R50 ;  /* 0x000000130d267223 */ /* 0x080fe20000000032 */
[----:B------:R-:W-:Y:S01]  /*1260*/  FFMA R14, R14, R30, R36 ;  /* 0x0000001e0e0e7223 */ /* 0x000fe20000000024 */
[----:B------:R-:W-:Y:S01]  /*1270*/  FFMA R50, R15, R19, R49 ;  /* 0x000000130f327223 */ /* 0x000fe20000000031 */
[----:B------:R-:W-:Y:S01]  /*1280*/  FFMA R22, R27, R31, R26 ;  /* 0x0000001f1b167223 */ /* 0x000fe2000000001a */
[C---:B------:R-:W-:Y:S01]  /*1290*/  FFMA R37, R10.reuse, R41, R42 ;  /* 0x000000290a257223 */ /* 0x040fe2000000002a */
[-C--:B------:R-:W-:Y:S01]  /*12a0*/  FFMA R36, R25, R31.reuse, R24 ;  /* 0x0000001f19247223 */ /* 0x080fe20000000018 */
[----:B------:R-:W5:Y:S01]  /*12b0*/  LDS R42, [R0.X8+0x4e4] ;  /* 0x0004e400002a7984 */ /* 0x000f620000008800 */
[----:B------:R-:W-:Y:S01]  /*12c0*/  FFMA R26, R13, R31, R12 ;  /* 0x0000001f0d1a7223 */ /* 0x000fe2000000000c */
[-C--:B------:R-:W-:Y:S01]  /*12d0*/  FFMA R13, R21, R10.reuse, R28 ;  /* 0x0000000a150d7223 */ /* 0x080fe2000000001c */
[----:B------:R-:W-:Y:S01]  /*12e0*/  FFMA R40, R23, R10, R40 ;  /* 0x0000000a17287223 */ /* 0x000fe20000000028 */
[----:B0-----:R-:W-:Y:S01]  /*12f0*/  FFMA R45, R10, R43, R45 ;  /* 0x0000002b0a2d7223 */ /* 0x001fe2000000002d */
[----:B------:R-:W-:Y:S01]  /*1300*/  FFMA R27, R15, R31, R14 ;  /* 0x0000001f0f1b7223 */ /* 0x000fe2000000000e */
[----:B------:R-:W0:Y:S04]  /*1310*/  LDS R10, [R0.X8+0x6ac] ;  /* 0x0006ac00000a7984 */ /* 0x000e280000008800 */
[----:B------:R-:W0:Y:S04]  /*1320*/  LDS R12, [R0.X8+0x63c] ;  /* 0x00063c00000c7984 */ /* 0x000e280000008800 */
[----:B------:R-:W-:Y:S01]  /*1330*/  LDS.64 R24, [R8+0x28] ;  /* 0x0000280008187984 */ /* 0x000fe20000000a00 */
[-C--:B-1----:R-:W-:Y:S01]  /*1340*/  FFMA R39, R21, R34.reuse, R44 ;  /* 0x0000002215277223 */ /* 0x082fe2000000002c */
[-C--:B------:R-:W-:Y:S01]  /*1350*/  FFMA R44, R23, R34.reuse, R18 ;  /* 0x00000022172c7223 */ /* 0x080fe20000000012 */
[-C--:B------:R-:W-:Y:S01]  /*1360*/  FFMA R38, R43, R34.reuse, R38 ;  /* 0x000000222b267223 */ /* 0x080fe20000000026 */
[----:B------:R-:W-:Y:S01]  /*1370*/  FFMA R50, R41, R34, R50 ;  /* 0x0000002229327223 */ /* 0x000fe20000000032 */
[-C--:B--2---:R-:W-:Y:S01]  /*1380*/  FFMA R46, R23, R32.reuse, R46 ;  /* 0x00000020172e7223 */ /* 0x084fe2000000002e */
[----:B------:R-:W1:Y:S01]  /*1390*/  LDS.64 R14, [R0.X8+0x478] ;  /* 0x00047800000e7984 */ /* 0x000e620000008a00 */
[-C--:B------:R-:W-:Y:S01]  /*13a0*/  FFMA R48, R43, R32.reuse, R48 ;  /* 0x000000202b307223 */ /* 0x080fe20000000030 */
[C---:B------:R-:W-:Y:S01]  /*13b0*/  FFMA R52, R21.reuse, R32, R52 ;  /* 0x0000002015347223 */ /* 0x040fe20000000034 */
[-C--:B---3--:R-:W-:Y:S01]  /*13c0*/  FFMA R34, R21, R16.reuse, R22 ;  /* 0x0000001015227223 */ /* 0x088fe20000000016 */
[----:B------:R-:W2:Y:S01]  /*13d0*/  LDS.64 R18, [R0.X8+0x4e8] ;  /* 0x0004e80000127984 */ /* 0x000ea20000008a00 */
[-C--:B------:R-:W-:Y:S01]  /*13e0*/  FFMA R36, R23, R16.reuse, R36 ;  /* 0x0000001017247223 */ /* 0x080fe20000000024 */
[-C--:B------:R-:W-:Y:S01]  /*13f0*/  FFMA R43, R43, R16.reuse, R26 ;  /* 0x000000102b2b7223 */ /* 0x080fe2000000001a */
[C---:B------:R-:W-:Y:S01]  /*1400*/  FFMA R16, R41.reuse, R16, R27 ;  /* 0x0000001029107223 */ /* 0x040fe2000000001b */
[----:B------:R-:W3:Y:S01]  /*1410*/  LDS.64 R22, [R8+0x70] ;  /* 0x0000700008167984 */ /* 0x000ee20000000a00 */
[----:B------:R-:W-:Y:S01]  /*1420*/  FFMA R32, R41, R32, R29 ;  /* 0x0000002029207223 */ /* 0x000fe2000000001d */
[C---:B----4-:R-:W-:Y:S01]  /*1430*/  FFMA R13, R20.reuse, R11, R13 ;  /* 0x0000000b140d7223 */ /* 0x050fe2000000000d */
[C---:B------:R-:W-:Y:S01]  /*1440*/  FFMA R41, R20.reuse, R33, R52 ;  /* 0x0000002114297223 */ /* 0x040fe20000000034 */
[----:B------:R-:W4:Y:S01]  /*1450*/  LDS.64 R30, [R0.X8+0x640] ;  /* 0x00064000001e7984 */ /* 0x000f220000008a00 */
[C---:B------:R-:W-:Y:S01]  /*1460*/  FFMA R39, R20.reuse, R35, R39 ;  /* 0x0000002314277223 */ /* 0x040fe20000000027 */
[----:B------:R-:W-:-:S02]  /*1470*/  FFMA R47, R20, R17, R34 ;  /* 0x00000011142f7223 */ /* 0x000fc40000000022 */
[----:B------:R-:W4:Y:S01]  /*1480*/  LDS.64 R26, [R8+0xb8] ;  /* 0x0000b800081a7984 */ /* 0x000f220000000a00 */
[C---:B-----5:R-:W-:Y:S01]  /*1490*/  FFMA R40, R42.reuse, R11, R40 ;  /* 0x0000000b2a287223 */ /* 0x060fe20000000028 */
[C---:B------:R-:W-:Y:S01]  /*14a0*/  FFMA R46, R42.reuse, R33, R46 ;  /* 0x000000212a2e7223 */ /* 0x040fe2000000002e */
[C---:B------:R-:W-:Y:S01]  /*14b0*/  FFMA R49, R42.reuse, R35, R44 ;  /* 0x000000232a317223 */ /* 0x040fe2000000002c */
[----:B------:R-:W5:Y:S01]  /*14c0*/  LDS.64 R28, [R0.X8+0x6b0] ;  /* 0x0006b000001c7984 */ /* 0x000f620000008a00 */
[-C--:B------:R-:W-:Y:S01]  /*14d0*/  FFMA R53, R42, R17.reuse, R36 ;  /* 0x000000112a357223 */ /* 0x080fe20000000024 */
[C---:B0-----:R-:W-:Y:S02]  /*14e0*/  FFMA R51, R10.reuse, R17, R16 ;  /* 0x000000110a337223 */ /* 0x041fe40000000010 */
[----:B------:R-:W0:Y:S01]  /*14f0*/  LDS.64 R20, [R8+0x100] ;  /* 0x0001000008147984 */ /* 0x000e220000000a00 */
[-C--:B------:R-:W-:Y:S01]  /*1500*/  FFMA R32, R10, R33.reuse, R32 ;  /* 0x000000210a207223 */ /* 0x080fe20000000020 */
[C---:B------:R-:W-:Y:S01]  /*1510*/  FFMA R48, R12.reuse, R33, R48 ;  /* 0x000000210c307223 */ /* 0x040fe20000000030 */
[C---:B------:R-:W-:Y:S01]  /*1520*/  FFMA R45, R12.reuse, R11, R45 ;  /* 0x0000000b0c2d7223 */ /* 0x040fe2000000002d */
[----:B------:R-:W-:Y:S01]  /*1530*/  FFMA R33, R12, R35, R38 ;  /* 0x000000230c217223 */ /* 0x000fe20000000026 */
[C---:B------:R-:W-:Y:S01]  /*1540*/  FFMA R11, R10.reuse, R11, R37 ;  /* 0x0000000b0a0b7223 */ /* 0x040fe20000000025 */
[----:B------:R-:W-:Y:S01]  /*1550*/  FFMA R35, R10, R35, R50 ;  /* 0x000000230a237223 */ /* 0x000fe20000000032 */
[----:B------:R-:W-:Y:S01]  /*1560*/  FFMA R37, R12, R17, R43 ;  /* 0x000000110c257223 */ /* 0x000fe2000000002b */
[C---:B-1----:R-:W-:Y:S01]  /*1570*/  FFMA R16, R24.reuse, R14, R13 ;  /* 0x0000000e18107223 */ /* 0x042fe2000000000d */
[----:B--2---:R-:W-:-:S03]  /*1580*/  FFMA R40, R24, R18, R40 ;  /* 0x0000001218287223 */ /* 0x004fc60000000028 */
[C---:B------:R-:W-:Y:S01]  /*1590*/  FFMA R43, R25.reuse, R15, R16 ;  /* 0x0000000f192b7223 */ /* 0x040fe20000000010 */
[-C--:B---3--:R-:W-:Y:S01]  /*15a0*/  FFMA R46, R18, R22.reuse, R46 ;  /* 0x00000016122e7223 */ /* 0x088fe2000000002e */
[----:B------:R-:W-:Y:S01]  /*15b0*/  FFMA R13, R25, R19, R40 ;  /* 0x00000013190d7223 */ /* 0x000fe20000000028 */
[----:B------:R-:W-:Y:S01]  /*15c0*/  FFMA R42, R14, R22, R41 ;  /* 0x000000160e2a7223 */ /* 0x000fe20000000029 */
[----:B----4-:R-:W-:Y:S01]  /*15d0*/  FFMA R34, R24, R30, R45 ;  /* 0x0000001e18227223 */ /* 0x010fe2000000002d */
[----:B------:R-:W-:Y:S01]  /*15e0*/  FFMA R40, R30, R22, R48 ;  /* 0x000000161e287223 */ /* 0x000fe20000000030 */
[-C--:B------:R-:W-:Y:S01]  /*15f0*/  FFMA R41, R19, R23.reuse, R46 ;  /* 0x0000001713297223 */ /* 0x080fe2000000002e */
[-C--:B------:R-:W-:Y:S01]  /*1600*/  FFMA R42, R15, R23.reuse, R42 ;  /* 0x000000170f2a7223 */ /* 0x080fe2000000002a */
[-C--:B------:R-:W-:Y:S01]  /*1610*/  FFMA R16, R18, R26.reuse, R49 ;  /* 0x0000001a12107223 */ /* 0x080fe20000000031 */
[-C--:B------:R-:W-:Y:S01]  /*1620*/  FFMA R46, R14, R26.reuse, R39 ;  /* 0x0000001a0e2e7223 */ /* 0x080fe20000000027 */
[----:B------:R-:W-:Y:S01]  /*1630*/  FFMA R48, R30, R26, R33 ;  /* 0x0000001a1e307223 */ /* 0x000fe20000000021 */
[----:B------:R-:W-:Y:S01]  /*1640*/  FFMA R40, R31, R23, R40 ;  /* 0x000000171f287223 */ /* 0x000fe20000000028 */
[----:B-----5:R-:W-:Y:S01]  /*1650*/  FFMA R24, R24, R28, R11 ;  /* 0x0000001c18187223 */ /* 0x020fe2000000000b */
[C---:B------:R-:W-:Y:S01]  /*1660*/  FFMA R32, R28.reuse, R22, R32 ;  /* 0x000000161c207223 */ /* 0x040fe20000000020 */
[----:B------:R-:W-:Y:S01]  /*1670*/  FFMA R50, R28, R26, R35 ;  /* 0x0000001a1c327223 */ /* 0x000fe20000000023 */
[----:B------:R-:W-:Y:S01]  /*1680*/  FFMA R11, R25, R31, R34 ;  /* 0x0000001f190b7223 */ /* 0x000fe20000000022 */
[-C--:B0-----:R-:W-:Y:S01]  /*1690*/  FFMA R52, R18, R20.reuse, R53 ;  /* 0x0000001412347223 */ /* 0x081fe20000000035 */
[----:B------:R-:W-:Y:S01]  /*16a0*/  FFMA R44, R29, R23, R32 ;  /* 0x000000171d2c7223 */ /* 0x000fe20000000020 */
[-C--:B------:R-:W-:Y:S01]  /*16b0*/  FFMA R46, R15, R27.reuse, R46 ;  /* 0x0000001b0f2e7223 */ /* 0x080fe2000000002e */
[-C--:B------:R-:W-:Y:S01]  /*16c0*/  FFMA R49, R19, R27.reuse, R16 ;  /* 0x0000001b13317223 */ /* 0x080fe20000000010 */
[-C--:B------:R-:W-:Y:S01]  /*16d0*/  FFMA R48, R31, R27.reuse, R48 ;  /* 0x0000001b1f307223 */ /* 0x080fe20000000030 */
[----:B------:R-:W-:Y:S01]  /*16e0*/  FFMA R50, R29, R27, R50 ;  /* 0x0000001b1d327223 */ /* 0x000fe20000000032 */
[-C--:B------:R-:W-:Y:S01]  /*16f0*/  FFMA R18, R30, R20.reuse, R37 ;  /* 0x000000141e127223 */ /* 0x080fe20000000025 */
[----:B------:R-:W-:Y:S01]  /*1700*/  FFMA R45, R25, R29, R24 ;  /* 0x0000001d192d7223 */ /* 0x000fe20000000018 */
[----:B------:R-:W-:Y:S01]  /*1710*/  LDS.64 R22, [R8+0x30] ;  /* 0x0000300008167984 */ /* 0x000fe20000000a00 */
[-C--:B------:R-:W-:Y:S01]  /*1720*/  FFMA R14, R14, R20.reuse, R47 ;  /* 0x000000140e0e7223 */ /* 0x080fe2000000002f */
[-C--:B------:R-:W-:Y:S01]  /*1730*/  FFMA R47, R31, R21.reuse, R18 ;  /* 0x000000151f2f7223 */ /* 0x080fe20000000012 */
[----:B------:R-:W-:Y:S01]  /*1740*/  FFMA R20, R28, R20, R51 ;  /* 0x000000141c147223 */ /* 0x000fe20000000033 */
[----:B------:R-:W0:Y:S01]  /*1750*/  LDS.64 R16, [R0.X8+0x558] ;  /* 0x0005580000107984 */ /* 0x000e220000008a00 */
[-C--:B------:R-:W-:Y:S01]  /*1760*/  FFMA R15, R15, R21.reuse, R14 ;  /* 0x000000150f0f7223 */ /* 0x080fe2000000000e */
[-C--:B------:R-:W-:Y:S01]  /*1770*/  FFMA R19, R19, R21.reuse, R52 ;  /* 0x0000001513137223 */ /* 0x080fe20000000034 */
[----:B------:R-:W-:Y:S01]  /*1780*/  FFMA R21, R29, R21, R20 ;  /* 0x000000151d157223 */ /* 0x000fe20000000014 */
[----:B------:R-:W1:Y:S04]  /*1790*/  LDS.64 R26, [R0.X8+0x720] ;  /* 0x00072000001a7984 */ /* 0x000e680000008a00 */
[----:B------:R-:W2:Y:S04]  /*17a0*/  LDS.64 R34, [R8+0x78] ;  /* 0x0000780008227984 */ /* 0x000ea80000000a00 */
[----:B------:R-:W3:Y:S04]  /*17b0*/  LDS.64 R36, [R8+0xc0] ;  /* 0x0000c00008247984 */ /* 0x000ee80000000a00 */
[----:B------:R-:W4:Y:S04]  /*17c0*/  LDS.64 R24, [R0.X8+0x5c8] ;  /* 0x0005c80000187984 */ /* 0x000f280000008a00 */
[----:B------:R-:W5:Y:S04]  /*17d0*/  LDS.64 R32, [R0.X8+0x790] ;  /* 0x0007900000207984 */ /* 0x000f680000008a00 */
[----:B------:R-:W5:Y:S01]  /*17e0*/  LDS.64 R38, [R8+0x108] ;  /* 0x0001080008267984 */ /* 0x000f620000000a00 */
[----:B0-----:R-:W-:-:S03]  /*17f0*/  FFMA R52, R22, R16, R43 ;  /* 0x0000001016347223 */ /* 0x001fc6000000002b */
[----:B------:R-:W-:Y:S01]  /*1800*/  LDS R43, [R0.X8+0x728] ;  /* 0x00072800002b7984 */ /* 0x000fe20000008800 */
[----:B-1----:R-:W-:Y:S01]  /*1810*/  FFMA R11, R22, R26, R11 ;  /* 0x0000001a160b7223 */ /* 0x002fe2000000000b */
[----:B------:R-:W-:Y:S01]  /*1820*/  FFMA R51, R23, R17, R52 ;  /* 0x0000001117337223 */ /* 0x000fe20000000034 */
[-C--:B--2---:R-:W-:Y:S01]  /*1830*/  FFMA R42, R16, R34.reuse, R42 ;  /* 0x00000022102a7223 */ /* 0x084fe2000000002a */
[----:B------:R-:W-:Y:S01]  /*1840*/  FFMA R40, R26, R34, R40 ;  /* 0x000000221a287223 */ /* 0x000fe20000000028 */
[-C--:B---3--:R-:W-:Y:S01]  /*1850*/  FFMA R46, R16, R36.reuse, R46 ;  /* 0x00000024102e7223 */ /* 0x088fe2000000002e */
[----:B------:R-:W-:Y:S01]  /*1860*/  FFMA R48, R26, R36, R48 ;  /* 0x000000241a307223 */ /* 0x000fe20000000030 */
[-C--:B------:R-:W-:Y:S01]  /*1870*/  FFMA R42, R17, R35.reuse, R42 ;  /* 0x00000023112a7223 */ /* 0x080fe2000000002a */
[----:B------:R-:W-:Y:S01]  /*1880*/  FFMA R40, R27, R35, R40 ;  /* 0x000000231b287223 */ /* 0x000fe20000000028 */
[----:B----4-:R-:W-:Y:S01]  /*1890*/  FFMA R41, R24, R34, R41 ;  /* 0x0000002218297223 */ /* 0x010fe20000000029 */
[----:B------:R-:W-:Y:S01]  /*18a0*/  FFMA R13, R22, R24, R13 ;  /* 0x00000018160d7223 */ /* 0x000fe2000000000d */
[-C--:B------:R-:W-:Y:S01]  /*18b0*/  FFMA R46, R17, R37.reuse, R46 ;  /* 0x00000025112e7223 */ /* 0x080fe2000000002e */
[----:B------:R-:W-:Y:S01]  /*18c0*/  FFMA R48, R27, R37, R48 ;  /* 0x000000251b307223 */ /* 0x000fe20000000030 */
[----:B-----5:R-:W-:Y:S01]  /*18d0*/  FFMA R44, R32, R34, R44 ;  /* 0x00000022202c7223 */ /* 0x020fe2000000002c */
[----:B------:R-:W-:Y:S01]  /*18e0*/  FFMA R34, R24, R36, R49 ;  /* 0x0000002418227223 */ /* 0x000fe20000000031 */
[----:B------:R-:W-:Y:S01]  /*18f0*/  FFMA R22, R22, R32, R45 ;  /* 0x0000002016167223 */ /* 0x000fe2000000002d */
[----:B------:R-:W-:Y:S01]  /*1900*/  LDS R49, [R0.X8+0x560] ;  /* 0x0005600000317984 */ /* 0x000fe20000008800 */
[-C--:B------:R-:W-:Y:S01]  /*1910*/  FFMA R16, R16, R38.reuse, R15 ;  /* 0x0000002610107223 */ /* 0x080fe2000000000f */
[-C--:B------:R-:W-:Y:S01]  /*1920*/  FFMA R26, R26, R38.reuse, R47 ;  /* 0x000000261a1a7223 */ /* 0x080fe2000000002f */
[----:B------:R-:W-:Y:S01]  /*1930*/  FFMA R24, R24, R38, R19 ;  /* 0x0000002618187223 */ /* 0x000fe20000000013 */
[----:B------:R-:W0:Y:S01]  /*1940*/  LDS.64 R14, [R8+0x38] ;  /* 0x00003800080e7984 */ /* 0x000e220000000a00 */
[C---:B------:R-:W-:Y:S01]  /*1950*/  FFMA R50, R32.reuse, R36, R50 ;  /* 0x0000002420327223 */ /* 0x040fe20000000032 */
[----:B------:R-:W-:Y:S01]  /*1960*/  FFMA R32, R32, R38, R21 ;  /* 0x0000002620207223 */ /* 0x000fe20000000015 */
[C---:B------:R-:W-:Y:S01]  /*1970*/  FFMA R36, R23.reuse, R25, R13 ;  /* 0x0000001917247223 */ /* 0x040fe2000000000d */
[----:B------:R-:W1:Y:S01]  /*1980*/  LDS R47, [R0.X8+0x5d0] ;  /* 0x0005d000002f7984 */ /* 0x000e620000008800 */
[C---:B------:R-:W-:Y:S01]  /*1990*/  FFMA R38, R23.reuse, R27, R11 ;  /* 0x0000001b17267223 */ /* 0x040fe2000000000b */
[----:B------:R-:W-:Y:S01]  /*19a0*/  FFMA R52, R23, R33, R22 ;  /* 0x0000002117347223 */ /* 0x000fe20000000016 */
[-C--:B------:R-:W-:Y:S01]  /*19b0*/  FFMA R41, R25, R35.reuse, R41 ;  /* 0x0000002319297223 */ /* 0x080fe20000000029 */
[----:B------:R-:W2:Y:S01]  /*19c0*/  LDS.64 R18, [R8+0x80] ;  /* 0x0000800008127984 */ /* 0x000ea20000000a00 */
[----:B------:R-:W-:Y:S01]  /*19d0*/  FFMA R44, R33, R35, R44 ;  /* 0x00000023212c7223 */ /* 0x000fe2000000002c */
[-C--:B------:R-:W-:Y:S01]  /*19e0*/  FFMA R34, R25, R37.reuse, R34 ;  /* 0x0000002519227223 */ /* 0x080fe20000000022 */
[----:B------:R-:W-:Y:S01]  /*19f0*/  FFMA R50, R33, R37, R50 ;  /* 0x0000002521327223 */ /* 0x000fe20000000032 */
[----:B------:R-:W3:Y:S01]  /*1a00*/  LDS R45, [R0.X8+0x798] ;  /* 0x00079800002d7984 */ /* 0x000ee20000008800 */
[-C--:B------:R-:W-:Y:S01]  /*1a10*/  FFMA R16, R17, R39.reuse, R16 ;  /* 0x0000002711107223 */ /* 0x080fe20000000010 */
[-C--:B------:R-:W-:Y:S01]  /*1a20*/  FFMA R11, R25, R39.reuse, R24 ;  /* 0x00000027190b7223 */ /* 0x080fe20000000018 */
[-C--:B------:R-:W-:Y:S01]  /*1a30*/  FFMA R13, R27, R39.reuse, R26 ;  /* 0x000000271b0d7223 */ /* 0x080fe2000000001a */
[----:B------:R-:W4:Y:S01]  /*1a40*/  LDS.64 R20, [R8+0xc8] ;  /* 0x0000c80008147984 */ /* 0x000f220000000a00 */
[----:B------:R-:W-:-:S03]  /*1a50*/  FFMA R32, R33, R39, R32 ;  /* 0x0000002721207223 */ /* 0x000fc60000000020 */
[----:B------:R-:W5:Y:S04]  /*1a60*/  LDS.64 R22, [R8+0x110] ;  /* 0x0001100008167984 */ /* 0x000f680000000a00 */
[----:B------:R-:W-:Y:S04]  /*1a70*/  LDS.64 R24, [R0.X8+0x808] ;  /* 0x0008080000187984 */ /* 0x000fe80000008a00 */
[----:B------:R-:W-:Y:S01]  /*1a80*/  LDS.64 R26, [R0.X8+0x878] ;  /* 0x00087800001a7984 */ /* 0x000fe20000008a00 */
[C---:B0-----:R-:W-:Y:S01]  /*1a90*/  FFMA R51, R14.reuse, R49, R51 ;  /* 0x000000310e337223 */ /* 0x041fe20000000033 */
[C---:B-1----:R-:W-:Y:S01]  /*1aa0*/  FFMA R37, R14.reuse, R47, R36 ;  /* 0x0000002f0e257223 */ /* 0x042fe20000000024 */
[----:B------:R-:W-:-:S02]  /*1ab0*/  FFMA R36, R14, R43, R38 ;  /* 0x0000002b0e247223 */ /* 0x000fc40000000026 */
[----:B------:R-:W-:Y:S01]  /*1ac0*/  FFMA R51, R12, R15, R51 ;  /* 0x0000000f0c337223 */ /* 0x000fe20000000033 */
[----:B------:R-:W0:Y:S01]  /*1ad0*/  LDS.64 R38, [R8+0x40] ;  /* 0x0000400008267984 */ /* 0x000e220000000a00 */
[-C--:B--2---:R-:W-:Y:S01]  /*1ae0*/  FFMA R33, R49, R18.reuse, R42 ;  /* 0x0000001231217223 */ /* 0x084fe2000000002a */
[-C--:B------:R-:W-:Y:S01]  /*1af0*/  FFMA R42, R47, R18.reuse, R41 ;  /* 0x000000122f2a7223 */ /* 0x080fe20000000029 */
[-C--:B------:R-:W-:Y:S01]  /*1b00*/  FFMA R40, R43, R18.reuse, R40 ;  /* 0x000000122b287223 */ /* 0x080fe20000000028 */
[----:B---3--:R-:W-:Y:S01]  /*1b10*/  FFMA R52, R14, R45, R52 ;  /* 0x0000002d0e347223 */ /* 0x008fe20000000034 */
[----:B------:R-:W-:Y:S01]  /*1b20*/  FFMA R44, R45, R18, R44 ;  /* 0x000000122d2c7223 */ /* 0x000fe2000000002c */
[----:B------:R-:W1:Y:S01]  /*1b30*/  LDS R14, [R0.X8+0x804] ;  /* 0x00080400000e7984 */ /* 0x000e620000008800 */
[-C--:B----4-:R-:W-:Y:S01]  /*1b40*/  FFMA R41, R49, R20.reuse, R46 ;  /* 0x0000001431297223 */ /* 0x090fe2000000002e */
[-C--:B------:R-:W-:Y:S02]  /*1b50*/  FFMA R46, R47, R20.reuse, R34 ;  /* 0x000000142f2e7223 */ /* 0x080fe40000000022 */
[----:B------:R-:W2:Y:S01]  /*1b60*/  LDS R18, [R0.X8+0x874] ;  /* 0x0008740000127984 */ /* 0x000ea20000008800 */
[-C--:B------:R-:W-:Y:S01]  /*1b70*/  FFMA R48, R43, R20.reuse, R48 ;  /* 0x000000142b307223 */ /* 0x080fe20000000030 */
[----:B------:R-:W-:Y:S01]  /*1b80*/  FFMA R50, R45, R20, R50 ;  /* 0x000000142d327223 */ /* 0x000fe20000000032 */
[-C--:B-----5:R-:W-:Y:S01]  /*1b90*/  FFMA R49, R49, R22.reuse, R16 ;  /* 0x0000001631317223 */ /* 0x0a0fe20000000010 */
[----:B------:R-:W3:Y:S01]  /*1ba0*/  LDS.64 R34, [R8+0x88] ;  /* 0x0000880008227984 */ /* 0x000ee20000000a00 */
[-C--:B------:R-:W-:Y:S01]  /*1bb0*/  FFMA R20, R47, R22.reuse, R11 ;  /* 0x000000162f147223 */ /* 0x080fe2000000000b */
[-C--:B------:R-:W-:Y:S01]  /*1bc0*/  FFMA R13, R43, R22.reuse, R13 ;  /* 0x000000162b0d7223 */ /* 0x080fe2000000000d */
[----:B------:R-:W-:Y:S01]  /*1bd0*/  FFMA R22, R45, R22, R32 ;  /* 0x000000162d167223 */ /* 0x000fe20000000020 */
[----:B------:R-:W4:Y:S01]  /*1be0*/  LDS.64 R16, [R8+0xd0] ;  /* 0x0000d00008107984 */ /* 0x000f220000000a00 */
[----:B------:R-:W-:Y:S01]  /*1bf0*/  FFMA R45, R12, R19, R33 ;  /* 0x000000130c2d7223 */ /* 0x000fe20000000021 */
[----:B------:R-:W-:Y:S01]  /*1c00*/  FFMA R47, R10, R15, R37 ;  /* 0x0000000f0a2f7223 */ /* 0x000fe20000000025 */
[C---:B------:R-:W-:Y:S01]  /*1c10*/  FFMA R11, R12.reuse, R21, R41 ;  /* 0x000000150c0b7223 */ /* 0x040fe20000000029 */
[----:B------:R-:W5:Y:S01]  /*1c20*/  LDS.64 R32, [R8+0x118] ;  /* 0x0001180008207984 */ /* 0x000f620000000a00 */
[----:B------:R-:W-:Y:S01]  /*1c30*/  FFMA R43, R12, R23, R49 ;  /* 0x000000170c2b7223 */ /* 0x000fe20000000031 */
[C---:B------:R-:W-:Y:S01]  /*1c40*/  FFMA R41, R10.reuse, R19, R42 ;  /* 0x000000130a297223 */ /* 0x040fe2000000002a */
[C---:B------:R-:W-:Y:S01]  /*1c50*/  FFMA R49, R10.reuse, R21, R46 ;  /* 0x000000150a317223 */ /* 0x040fe2000000002e */
[----:B------:R-:W-:Y:S01]  /*1c60*/  FFMA R37, R10, R23, R20 ;  /* 0x000000170a257223 */ /* 0x000fe20000000014 */
[-C--:B0-----:R-:W-:Y:S01]  /*1c70*/  FFMA R10, R30, R38.reuse, R51 ;  /* 0x000000261e0a7223 */ /* 0x081fe20000000033 */
[----:B------:R-:W-:Y:S01]  /*1c80*/  FFMA R12, R28, R38, R47 ;  /* 0x000000261c0c7223 */ /* 0x000fe2000000002f */
[C---:B-1----:R-:W-:Y:S01]  /*1c90*/  FFMA R36, R14.reuse, R15, R36 ;  /* 0x0000000f0e247223 */ /* 0x042fe20000000024 */
[C---:B------:R-:W-:Y:S01]  /*1ca0*/  FFMA R53, R14.reuse, R19, R40 ;  /* 0x000000130e357223 */ /* 0x040fe20000000028 */
[C---:B------:R-:W-:Y:S01]  /*1cb0*/  FFMA R48, R14.reuse, R21, R48 ;  /* 0x000000150e307223 */ /* 0x040fe20000000030 */
[----:B------:R-:W-:Y:S01]  /*1cc0*/  FFMA R14, R14, R23, R13 ;  /* 0x000000170e0e7223 */ /* 0x000fe2000000000d */
[C---:B--2---:R-:W-:Y:S01]  /*1cd0*/  FFMA R52, R18.reuse, R15, R52 ;  /* 0x0000000f12347223 */ /* 0x044fe20000000034 */
[C---:B------:R-:W-:Y:S01]  /*1ce0*/  FFMA R15, R18.reuse, R19, R44 ;  /* 0x00000013120f7223 */ /* 0x040fe2000000002c */
[----:B------:R-:W-:Y:S01]  /*1cf0*/  FFMA R22, R18, R23, R22 ;  /* 0x0000001712167223 */ /* 0x000fe20000000016 */
[-C--:B------:R-:W-:Y:S01]  /*1d00*/  FFMA R19, R31, R39.reuse, R10 ;  /* 0x000000271f137223 */ /* 0x080fe2000000000a */
[----:B------:R-:W-:Y:S01]  /*1d10*/  FFMA R23, R29, R39, R12 ;  /* 0x000000271d177223 */ /* 0x000fe2000000000c */
[-C--:B---3--:R-:W-:Y:S01]  /*1d20*/  FFMA R10, R30, R34.reuse, R45 ;  /* 0x000000221e0a7223 */ /* 0x088fe2000000002d */
[----:B------:R-:W-:Y:S01]  /*1d30*/  FFMA R12, R28, R34, R41 ;  /* 0x000000221c0c7223 */ /* 0x000fe20000000029 */
[----:B------:R-:W-:Y:S01]  /*1d40*/  FFMA R13, R18, R21, R50 ;  /* 0x00000015120d7223 */ /* 0x000fe20000000032 */
[-C--:B----4-:R-:W-:Y:S01]  /*1d50*/  FFMA R48, R24, R16.reuse, R48 ;  /* 0x0000001018307223 */ /* 0x090fe20000000030 */
[-C--:B------:R-:W-:Y:S01]  /*1d60*/  FFMA R41, R31, R35.reuse, R10 ;  /* 0x000000231f297223 */ /* 0x080fe2000000000a */
[----:B------:R-:W-:Y:S01]  /*1d70*/  FFMA R47, R29, R35, R12 ;  /* 0x000000231d2f7223 */ /* 0x000fe2000000000c */
[-C--:B------:R-:W-:Y:S01]  /*1d80*/  FFMA R10, R30, R16.reuse, R11 ;  /* 0x000000101e0a7223 */ /* 0x080fe2000000000b */
[----:B------:R-:W-:Y:S01]  /*1d90*/  FFMA R12, R28, R16, R49 ;  /* 0x000000101c0c7223 */ /* 0x000fe20000000031 */
[----:B------:R-:W-:Y:S01]  /*1da0*/  FFMA R36, R38, R24, R36 ;  /* 0x0000001826247223 */ /* 0x000fe20000000024 */
[----:B------:R-:W-:Y:S01]  /*1db0*/  FFMA R18, R24, R34, R53 ;  /* 0x0000002218127223 */ /* 0x000fe20000000035 */
[----:B------:R-:W-:Y:S01]  /*1dc0*/  FFMA R16, R26, R16, R13 ;  /* 0x000000101a107223 */ /* 0x000fe2000000000d */
[----:B------:R-:W-:Y:S01]  /*1dd0*/  FFMA R52, R38, R26, R52 ;  /* 0x0000001a26347223 */ /* 0x000fe20000000034 */
[----:B------:R-:W-:Y:S01]  /*1de0*/  FFMA R34, R26, R34, R15 ;  /* 0x000000221a227223 */ /* 0x000fe2000000000f */
[-C--:B-----5:R-:W-:Y:S01]  /*1df0*/  FFMA R30, R30, R32.reuse, R43 ;  /* 0x000000201e1e7223 */ /* 0x0a0fe2000000002b */
[-C--:B------:R-:W-:Y:S01]  /*1e00*/  FFMA R28, R28, R32.reuse, R37 ;  /* 0x000000201c1c7223 */ /* 0x080fe20000000025 */
[-C--:B------:R-:W-:Y:S01]  /*1e10*/  FFMA R14, R24, R32.reuse, R14 ;  /* 0x00000020180e7223 */ /* 0x080fe2000000000e */
[----:B------:R-:W-:Y:S01]  /*1e20*/  FFMA R22, R26, R32, R22 ;  /* 0x000000201a167223 */ /* 0x000fe20000000016 */
[-C--:B------:R-:W-:Y:S01]  /*1e30*/  FFMA R13, R31, R17.reuse, R10 ;  /* 0x000000111f0d7223 */ /* 0x080fe2000000000a */
[-C--:B------:R-:W-:Y:S01]  /*1e40*/  FFMA R15, R29, R17.reuse, R12 ;  /* 0x000000111d0f7223 */ /* 0x080fe2000000000c */
[----:B------:R-:W-:Y:S01]  /*1e50*/  FFMA R11, R25, R17, R48 ;  /* 0x00000011190b7223 */ /* 0x000fe20000000030 */
[----:B------:R-:W-:Y:S01]  /*1e60*/  FFMA R21, R39, R25, R36 ;  /* 0x0000001927157223 */ /* 0x000fe20000000024 */
[----:B------:R-:W-:Y:S01]  /*1e70*/  FFMA R17, R27, R17, R16 ;  /* 0x000000111b117223 */ /* 0x000fe20000000010 */
[----:B------:R-:W-:Y:S01]  /*1e80*/  FFMA R39, R39, R27, R52 ;  /* 0x0000001b27277223 */ /* 0x000fe20000000034 */
[-C--:B------:R-:W-:Y:S01]  /*1e90*/  FFMA R45, R25, R35.reuse, R18 ;  /* 0x00000023192d7223 */ /* 0x080fe20000000012 */
[----:B------:R-:W-:Y:S01]  /*1ea0*/  FFMA R53, R27, R35, R34 ;  /* 0x000000231b357223 */ /* 0x000fe20000000022 */
[-C--:B------:R-:W-:Y:S01]  /*1eb0*/  FFMA R49, R31, R33.reuse, R30 ;  /* 0x000000211f317223 */ /* 0x080fe2000000001e */
[-C--:B------:R-:W-:Y:S01]  /*1ec0*/  FFMA R51, R29, R33.reuse, R28 ;  /* 0x000000211d337223 */ /* 0x080fe2000000001c */
[-C--:B------:R-:W-:Y:S01]  /*1ed0*/  FFMA R10, R25, R33.reuse, R14 ;  /* 0x00000021190a7223 */ /* 0x080fe2000000000e */
[----:B------:R-:W-:Y:S01]  /*1ee0*/  FFMA R16, R27, R33, R22 ;  /* 0x000000211b107223 */ /* 0x000fe20000000016 */
[----:B------:R-:W-:Y:S01]  /*1ef0*/  @!P5 CALL.REL.NOINC `(.L_x_89) ;  /* 0x000000100000d944 */ /* 0x000fe20003c00000 */
[----:B------:R-:W-:Y:S05]  /*1f00*/  BRA `(.L_x_90) ;  /* 0xffffe67000007947 */ /* 0x000fea000383ffff */
.L_x_89:
[----:B------:R-:W0:Y:S01]  /*1f10*/  S2R R2, SR_CTAID.Z ;  /* 0x0000000000027919 */ /* 0x000e220000002700 */
[----:B------:R-:W-:-:S02]  /*1f20*/  MOV R7, 0x4 ;  /* 0x0000000400077802 */ /* 0x000fc40000000f00 */
[----:B0-----:R-:W-:-:S04]  /*1f30*/  LEA R8, R2, R3, 0x4 ;  /* 0x0000000302087211 */ /* 0x001fc800078e20ff */
[----:B------:R-:W-:-:S05]  /*1f40*/  SHF.L.U32 R8, R8, 0x2, RZ ;  /* 0x0000000208087819 */ /* 0x000fca00000006ff */
[----:B------:R-:W-:-:S05]  /*1f50*/  IMAD.WIDE R8, R8, R7, c[0x0][0x178] ;  /* 0x00005e0008087625 */ /* 0x000fca00078e0207 */
[----:B------:R-:W2:Y:S04]  /*1f60*/  LDG.E.CONSTANT R12, [R8.64] ;  /* 0x00000004080c7981 */ /* 0x000ea8000c1e9900 */
[----:B------:R-:W3:Y:S04]  /*1f70*/  LDG.E.CONSTANT R14, [R8.64+0x4] ;  /* 0x00000404080e7981 */ /* 0x000ee8000c1e9900 */
[----:B------:R-:W4:Y:S04]  /*1f80*/  LDG.E.CONSTANT R6, [R8.64+0x8] ;  /* 0x0000080408067981 */ /* 0x000f28000c1e9900 */
[----:B------:R-:W5:Y:S01]  /*1f90*/  LDG.E.CONSTANT R4, [R8.64+0xc] ;  /* 0x00000c0408047981 */ /* 0x000f62000c1e9900 */
[----:B------:R-:W-:-:S03]  /*1fa0*/  IMAD R0, R3, 0xc40, R0 ;  /* 0x00000c4003007824 */ /* 0x000fc600078e0200 */
[----:B------:R-:W0:Y:S01]  /*1fb0*/  S2R R5, SR_CTAID.Y ;  /* 0x0000000000057919 */ /* 0x000e220000002600 */
[----:B------:R-:W-:-:S04]  /*1fc0*/  IMAD R0, R2, 0xc400, R0 ;  /* 0x0000c40002007824 */ /* 0x000fc800078e0200 */
[----:B0-----:R-:W-:-:S04]  /*1fd0*/  IMAD R0, R5, 0x38, R0 ;  /* 0x0000003805007824 */ /* 0x001fc800078e0200 */
        /* <DEDUP_REMOVED lines=9> */
[----:B------:R-:W-:Y:S01]  /*2070*/  FMNMX R5, RZ, R12, !PT ;  /* 0x0000000cff057209 */ /* 0x000fe20007800000 */
[--C-:B----4-:R-:W-:Y:S01]  /*2080*/  FADD R13, R13, R6.reuse ;  /* 0x000000060d0d7221 */ /* 0x110fe20000000000 */
[--C-:B------:R-:W-:Y:S01]  /*2090*/  FADD R15, R15, R6.reuse ;  /* 0x000000060f0f7221 */ /* 0x100fe20000000000 */
[----:B------:R-:W-:Y:S01]  /*20a0*/  FADD R11, R11, R6 ;  /* 0x000000060b0b7221 */ /* 0x000fe20000000000 */
[----:B------:R-:W-:Y:S01]  /*20b0*/  FMNMX R7, RZ, R14, !PT ;  /* 0x0000000eff077209 */ /* 0x000fe20007800000 */
[--C-:B-----5:R-:W-:Y:S01]  /*20c0*/  FADD R49, R49, R4.reuse ;  /* 0x0000000431317221 */ /* 0x120fe20000000000 */
[--C-:B------:R-:W-:Y:S01]  /*20d0*/  FADD R51, R51, R4.reuse ;  /* 0x0000000433337221 */ /* 0x100fe20000000000 */
        /* <DEDUP_REMOVED lines=9> */
[----:B------:R-:W-:Y:S01]  /*2170*/  STG.E [R2.64], R19 ;  /* 0x0000001302007986 */ /* 0x000fe2000c101904 */
[----:B------:R-:W-:Y:S02]  /*2180*/  FMNMX R47, RZ, R47, !PT ;  /* 0x0000002fff2f7209 */ /* 0x000fe40007800000 */
[----:B------:R-:W-:Y:S01]  /*2190*/  FMNMX R45, RZ, R45, !PT ;  /* 0x0000002dff2d7209 */ /* 0x000fe20007800000 */
[----:B------:R-:W-:Y:S01]  /*21a0*/  STG.E [R2.64+0x38], R23 ;  /* 0x0000381702007986 */ /* 0x000fe2000c101904 */
[----:B------:R-:W-:-:S02]  /*21b0*/  FMNMX R13, RZ, R13, !PT ;  /* 0x0000000dff0d7209 */ /* 0x000fc40007800000 */
[----:B------:R-:W-:Y:S01]  /*21c0*/  FMNMX R15, RZ, R15, !PT ;  /* 0x0000000fff0f7209 */ /* 0x000fe20007800000 */
[----:B------:R-:W-:Y:S01]  /*21d0*/  STG.E [R2.64+0x70], R21 ;  /* 0x0000701502007986 */ /* 0x000fe2000c101904 */
[----:B------:R-:W-:Y:S02]  /*21e0*/  FMNMX R11, RZ, R11, !PT ;  /* 0x0000000bff0b7209 */ /* 0x000fe40007800000 */
[----:B0-----:R-:W-:Y:S01]  /*21f0*/  FMNMX R5, RZ, R6, !PT ;  /* 0x00000006ff057209 */ /* 0x001fe20007800000 */
[----:B------:R-:W-:Y:S01]  /*2200*/  STG.E [R2.64+0xc40], R41 ;  /* 0x000c402902007986 */ /* 0x000fe2000c101904 */
[----:B------:R-:W-:Y:S02]  /*2210*/  FMNMX R49, RZ, R49, !PT ;  /* 0x00000031ff317209 */ /* 0x000fe40007800000 */
[----:B------:R-:W-:Y:S01]  /*2220*/  FMNMX R51, RZ, R51, !PT ;  /* 0x00000033ff337209 */ /* 0x000fe20007800000 */
        /* <DEDUP_REMOVED lines=13> */
.L_x_91:
        /* <DEDUP_REMOVED lines=16> */
.L_x_139:


//--------------------- .text.tvmgen_default_fused_nn_max_pool2d_kernel --------------------------
	.section	.text.tvmgen_default_fused_nn_max_pool2d_kernel,"ax",@progbits
	.sectioninfo	@"SHI_REGISTERS=20"
	.align	128
        .global         tvmgen_default_fused_nn_max_pool2d_kernel
        .type           tvmgen_default_fused_nn_max_pool2d_kernel,@function
        .size           tvmgen_default_fused_nn_max_pool2d_kernel,(.L_x_140 - tvmgen_default_fused_nn_max_pool2d_kernel)
        .other          tvmgen_default_fused_nn_max_pool2d_kernel,@"STO_CUDA_ENTRY STV_DEFAULT"
tvmgen_default_fused_nn_max_pool2d_kernel:
.text.tvmgen_default_fused_nn_max_pool2d_kernel:
[----:B------:R-:W-:Y:S02]  /*0000*/  IMAD.MOV.U32 R1, RZ, RZ, c[0x0][0x28] ;  /* 0x00000a00ff017624 */ /* 0x000fe400078e00ff */
[----:B------:R-:W0:Y:S01]  /*0010*/  S2R R2, SR_TID.X ;  /* 0x0000000000027919 */ /* 0x000e220000002100 */
[----:B------:R-:W-:Y:S01]  /*0020*/  IMAD.MOV.U32 R17, RZ, RZ, 0x4 ;  /* 0x00000004ff117424 */ /* 0x000fe200078e00ff */
[----:B------:R-:W-:Y:S02]  /*0030*/  ULDC.64 UR4, c[0x0][0x118] ;  /* 0x0000460000047ab9 */ /* 0x000fe40000000a00 */
[----:B------:R-:W1:Y:S01]  /*0040*/  S2R R15, SR_CTAID.X ;  /* 0x00000000000f7919 */ /* 0x000e620000002500 */
[--C-:B0-----:R-:W-:Y:S01]  /*0050*/  SHF.R.S32.HI R4, RZ, 0x3, R2.reuse ;  /* 0x00000003ff047819 */ /* 0x101fe20000011402 */
[C---:B-1----:R-:W-:Y:S02]  /*0060*/  IMAD R3, R15.reuse, 0x10, R2 ;  /* 0x000000100f037824 */ /* 0x042fe400078e0202 */
[----:B------:R-:W-:Y:S02]  /*0070*/  IMAD.MOV.U32 R2, RZ, RZ, RZ ;  /* 0x000000ffff027224 */ /* 0x000fe400078e00ff */
[----:B------:R-:W-:-:S02]  /*0080*/  IMAD R5, R15, 0x80, R4 ;  /* 0x000000800f057824 */ /* 0x000fc400078e0204 */
[----:B------:R-:W-:-:S04]  /*0090*/  IMAD.HI R2, R3, -0x6db6db6d, R2 ;  /* 0x9249249303027827 */ /* 0x000fc800078e0202 */
[----:B------:R-:W-:Y:S01]  /*00a0*/  IMAD.HI R0, R5, 0x5397829d, RZ ;  /* 0x5397829d05007827 */ /* 0x000fe200078e02ff */
[----:B------:R-:W-:-:S03]  /*00b0*/  SHF.R.U32.HI R9, RZ, 0x1f, R2 ;  /* 0x0000001fff097819 */ /* 0x000fc60000011602 */
[----:B------:R-:W-:Y:S01]  /*00c0*/  IMAD.MOV.U32 R4, RZ, RZ, RZ ;  /* 0x000000ffff047224 */ /* 0x000fe200078e00ff */
[----:B------:R-:W-:Y:S02]  /*00d0*/  SHF.R.U32.HI R7, RZ, 0x1f, R0 ;  /* 0x0000001fff077819 */ /* 0x000fe40000011600 */
[----:B------:R-:W-:Y:S01]  /*00e0*/  LEA.HI.SX32 R9, R2, R9, 0x1b ;  /* 0x0000000902097211 */ /* 0x000fe200078fdaff */
[----:B------:R-:W-:Y:S01]  /*00f0*/  IMAD.HI R4, R5, -0x6db6db6d, R4 ;  /* 0x9249249305047827 */ /* 0x000fe200078e0204 */
[----:B------:R-:W-:Y:S02]  /*0100*/  LEA.HI.SX32 R7, R0, R7, 0x19 ;  /* 0x0000000700077211 */ /* 0x000fe400078fcaff */
[----:B------:R-:W-:Y:S01]  /*0110*/  MOV R0, 0xff7ffffd ;  /* 0xff7ffffd00007802 */ /* 0x000fe20000000f00 */
[----:B------:R-:W-:Y:S01]  /*0120*/  IMAD R9, R9, -0x38, R3 ;  /* 0xffffffc809097824 */ /* 0x000fe200078e0203 */
[----:B------:R-:W-:Y:S01]  /*0130*/  SHF.R.U32.HI R11, RZ, 0x1f, R4 ;  /* 0x0000001fff0b7819 */ /* 0x000fe20000011604 */
[----:B------:R-:W-:-:S02]  /*0140*/  IMAD R7, R7, -0x188, R5 ;  /* 0xfffffe7807077824 */ /* 0x000fc400078e0205 */
[----:B------:R-:W-:Y:S01]  /*0150*/  IMAD.MOV.U32 R2, RZ, RZ, -0x800003 ;  /* 0xff7ffffdff027424 */ /* 0x000fe200078e00ff */
[----:B------:R-:W-:Y:S02]  /*0160*/  LEA.HI.SX32 R4, R4, R11, 0x1e ;  /* 0x0000000b04047211 */ /* 0x000fe400078ff2ff */
[C---:B------:R-:W-:Y:S02]  /*0170*/  ISETP.GE.AND P0, PT, R9.reuse, 0x1, PT ;  /* 0x000000010900780c */ /* 0x040fe40003f06270 */
[----:B------:R-:W-:Y:S01]  /*0180*/  ISETP.GT.AND P1, PT, R9, -0x1, PT ;  /* 0xffffffff0900780c */ /* 0x000fe20003f24270 */
[----:B------:R-:W-:Y:S01]  /*0190*/  IMAD R4, R4, 0x70, R9 ;  /* 0x0000007004047824 */ /* 0x000fe200078e0209 */
[C---:B------:R-:W-:Y:S02]  /*01a0*/  ISETP.LT.OR P0, PT, R7.reuse, 0x7, !P0 ;  /* 0x000000070700780c */ /* 0x040fe40004701670 */
[C---:B------:R-:W-:Y:S01]  /*01b0*/  ISETP.GT.AND P3, PT, R7.reuse, 0x6, P1 ;  /* 0x000000060700780c */ /* 0x040fe20000f64270 */
[----:B------:R-:W-:Y:S01]  /*01c0*/  IMAD.SHL.U32 R4, R4, 0x2, RZ ;  /* 0x0000000204047824 */ /* 0x000fe200078e00ff */
[----:B------:R-:W-:-:S03]  /*01d0*/  ISETP.GT.AND P2, PT, R7, -0x7, PT ;  /* 0xfffffff90700780c */ /* 0x000fc60003f44270 */
[----:B------:R-:W-:Y:S01]  /*01e0*/  IMAD.WIDE R4, R4, R17, c[0x0][0x160] ;  /* 0x0000580004047625 */ /* 0x000fe200078e0211 */
[----:B------:R-:W-:Y:S02]  /*01f0*/  ISETP.GT.AND P2, PT, R9, RZ, P2 ;  /* 0x000000ff0900720c */ /* 0x000fe40001744270 */
[----:B------:R-:W-:Y:S01]  /*0200*/  ISETP.GT.AND P1, PT, R7, -0x7, P1 ;  /* 0xfffffff90700780c */ /* 0x000fe20000f24270 */
[----:B------:R-:W-:Y:S02]  /*0210*/  IMAD.MOV.U32 R8, RZ, RZ, -0x800003 ;  /* 0xff7ffffdff087424 */ /* 0x000fe400078e00ff */
[----:B------:R-:W2:Y:S01]  /*0220*/  @!P0 LDG.E.CONSTANT R2, [R4.64+-0x1c4] ;  /* 0xfffe3c0404028981 */ /* 0x000ea2000c1e9900 */
[----:B------:R-:W-:-:S03]  /*0230*/  IMAD.MOV.U32 R6, RZ, RZ, -0x800003 ;  /* 0xff7ffffdff067424 */ /* 0x000fc600078e00ff */
[----:B------:R-:W3:Y:S01]  /*0240*/  @P3 LDG.E.CONSTANT R0, [R4.64+-0x1c0] ;  /* 0xfffe400404003981 */ /* 0x000ee2000c1e9900 */
[----:B------:R-:W-:-:S03]  /*0250*/  IMAD.MOV.U32 R10, RZ, RZ, -0x800003 ;  /* 0xff7ffffdff0a7424 */ /* 0x000fc600078e00ff */
[----:B------:R-:W4:Y:S01]  /*0260*/  @P3 LDG.E.CONSTANT R8, [R4.64+-0x1bc] ;  /* 0xfffe440404083981 */ /* 0x000f22000c1e9900 */
[----:B------:R-:W-:-:S03]  /*0270*/  IMAD.MOV.U32 R9, RZ, RZ, -0x800003 ;  /* 0xff7ffffdff097424 */ /* 0x000fc600078e00ff */
[----:B------:R-:W5:Y:S01]  /*0280*/  @P2 LDG.E.CONSTANT R6, [R4.64+-0x4] ;  /* 0xfffffc0404062981 */ /* 0x000f62000c1e9900 */
[----:B------:R-:W-:-:S03]  /*0290*/  MOV R12, 0xff7ffffd ;  /* 0xff7ffffd000c7802 */ /* 0x000fc60000000f00 */
[----:B------:R-:W5:Y:S01]  /*02a0*/  @P1 LDG.E.CONSTANT R10, [R4.64] ;  /* 0x00000004040a1981 */ /* 0x000f62000c1e9900 */
[----:B------:R-:W-:-:S03]  /*02b0*/  IMAD.MOV.U32 R11, RZ, RZ, -0x800003 ;  /* 0xff7ffffdff0b7424 */ /* 0x000fc600078e00ff */
[----:B------:R-:W5:Y:S01]  /*02c0*/  @P1 LDG.E.CONSTANT R9, [R4.64+0x4] ;  /* 0x0000040404091981 */ /* 0x000f62000c1e9900 */
[----:B------:R-:W-:-:S03]  /*02d0*/  IMAD.MOV.U32 R13, RZ, RZ, -0x800003 ;  /* 0xff7ffffdff0d7424 */ /* 0x000fc600078e00ff */
[----:B------:R-:W5:Y:S04]  /*02e0*/  @P2 LDG.E.CONSTANT R12, [R4.64+0x1bc] ;  /* 0x0001bc04040c2981 */ /* 0x000f68000c1e9900 */
[----:B------:R-:W5:Y:S04]  /*02f0*/  @P1 LDG.E.CONSTANT R11, [R4.64+0x1c0] ;  /* 0x0001c004040b1981 */ /* 0x000f68000c1e9900 */
[----:B------:R-:W5:Y:S01]  /*0300*/  @P1 LDG.E.CONSTANT R13, [R4.64+0x1c4] ;  /* 0x0001c404040d1981 */ /* 0x000f62000c1e9900 */
[----:B--2---:R-:W-:Y:S01]  /*0310*/  FMNMX R7, R2, -3.40282306073709652508e+38, !PT ;  /* 0xff7ffffd02077809 */ /* 0x004fe20007800000 */
[----:B------:R-:W-:-:S03]  /*0320*/  IMAD R2, R15, 0x3f0, R3 ;  /* 0x000003f00f027824 */ /* 0x000fc600078e0203 */
[----:B---3--:R-:W-:Y:S01]  /*0330*/  FMNMX R7, R7, R0, !PT ;  /* 0x0000000007077209 */ /* 0x008fe20007800000 */
[----:B------:R-:W-:-:S03]  /*0340*/  IMAD.WIDE R2, R2, R17, c[0x0][0x168] ;  /* 0x00005a0002027625 */ /* 0x000fc600078e0211 */
[----:B----4-:R-:W-:-:S04]  /*0350*/  FMNMX R7, R7, R8, !PT ;  /* 0x0000000807077209 */ /* 0x010fc80007800000 */
[----:B-----5:R-:W-:-:S04]  /*0360*/  FMNMX R7, R7, R6, !PT ;  /* 0x0000000607077209 */ /* 0x020fc80007800000 */
[----:B------:R-:W-:-:S04]  /*0370*/  FMNMX R10, R7, R10, !PT ;  /* 0x0000000a070a7209 */ /* 0x000fc80007800000 */
[----:B------:R-:W-:-:S04]  /*0380*/  FMNMX R9, R10, R9, !PT ;  /* 0x000000090a097209 */ /* 0x000fc80007800000 */
[----:B------:R-:W-:-:S04]  /*0390*/  FMNMX R12, R9, R12, !PT ;  /* 0x0000000c090c7209 */ /* 0x000fc80007800000 */
[----:B------:R-:W-:-:S04]  /*03a0*/  FMNMX R12, R12, R11, !PT ;  /* 0x0000000b0c0c7209 */ /* 0x000fc80007800000 */
[----:B------:R-:W-:-:S05]  /*03b0*/  FMNMX R13, R12, R13, !PT ;  /* 0x0000000d0c0d7209 */ /* 0x000fca0007800000 */
[----:B------:R-:W-:Y:S01]  /*03c0*/  STG.E [R2.64], R13 ;  /* 0x0000000d02007986 */ /* 0x000fe2000c101904 */
[----:B------:R-:W-:Y:S05]  /*03d0*/  EXIT ;  /* 0x000000000000794d */ /* 0x000fea0003800000 */
.L_x_92:
        /* <DEDUP_REMOVED lines=10> */
.L_x_140:


//--------------------- .text.tvmgen_default_fused_nn_batch_flatten_kernel --------------------------
	.section	.text.tvmgen_default_fused_nn_batch_flatten_kernel,"ax",@progbits
	.sectioninfo	@"SHI_REGISTERS=8"
	.align	128
        .global         tvmgen_default_fused_nn_batch_flatten_kernel
        .type           tvmgen_default_fused_nn_batch_flatten_kernel,@function
        .size           tvmgen_default_fused_nn_batch_flatten_kernel,(.L_x_141 - tvmgen_default_fused_nn_batch_flatten_kernel)
        .other          tvmgen_default_fused_nn_batch_flatten_kernel,@"STO_CUDA_ENTRY STV_DEFAULT"
tvmgen_default_fused_nn_batch_flatten_kernel:
.text.tvmgen_default_fused_nn_batch_flatten_kernel:
        /* <DEDUP_REMOVED lines=8> */
[----:B------:R-:W-:-:S05]  /*0080*/  IMAD.WIDE R4, R4, R5, c[0x0][0x168] ;  /* 0x00005a0004047625 */ /* 0x000fca00078e0205 */
[----:B--2---:R-:W-:Y:S01]  /*0090*/  STG.E [R4.64], R3 ;  /* 0x0000000304007986 */ /* 0x004fe2000c101904 */
[----:B------:R-:W-:Y:S05]  /*00a0*/  EXIT ;  /* 0x000000000000794d */ /* 0x000fea0003800000 */
.L_x_93:
        /* <DEDUP_REMOVED lines=13> */
.L_x_141:


//--------------------- .text.tvmgen_default_fused_nn_conv2d_add_1_kernel --------------------------
	.section	.text.tvmgen_default_fused_nn_conv2d_add_1_kernel,"ax",@progbits
	.sectionflags	@"SHF_BARRIERS=1"
	.sectioninfo	@"SHI_REGISTERS=71"
	.align	128
        .global         tvmgen_default_fused_nn_conv2d_add_1_kernel
        .type           tvmgen_default_fused_nn_conv2d_add_1_kernel,@function
        .size           tvmgen_default_fused_nn_conv2d_add_1_kernel,(.L_x_142 - tvmgen_default_fused_nn_conv2d_add_1_kernel)
        .other          tvmgen_default_fused_nn_conv2d_add_1_kernel,@"STO_CUDA_ENTRY STV_DEFAULT"
tvmgen_default_fused_nn_conv2d_add_1_kernel:
.text.tvmgen_default_fused_nn_conv2d_add_1_kernel:
[----:B------:R-:W-:Y:S02]  /*0000*/  MOV R1, c[0x0][0x28] ;  /* 0x00000a0000017a02 */ /* 0x000fe40000000f00 */
[----:B------:R-:W0:Y:S01]  /*0010*/  S2R R7, SR_TID.X ;  /* 0x0000000000077919 */ /* 0x000e220000002100 */
[----:B------:R-:W-:Y:S01]  /*0020*/  CS2R R40, SRZ ;  /* 0x0000000000287805 */ /* 0x000fe2000001ff00 */
[----:B------:R-:W-:Y:S01]  /*0030*/  CS2R R38, SRZ ;  /* 0x0000000000267805 */ /* 0x000fe2000001ff00 */
[----:B------:R-:W-:Y:S01]  /*0040*/  CS2R R28, SRZ ;  /* 0x00000000001c7805 */ /* 0x000fe2000001ff00 */
[----:B------:R-:W1:Y:S01]  /*0050*/  S2R R6, SR_TID.Z ;  /* 0x0000000000067919 */ /* 0x000e620000002300 */
[----:B------:R-:W-:Y:S01]  /*0060*/  CS2R R30, SRZ ;  /* 0x00000000001e7805 */ /* 0x000fe2000001ff00 */
[----:B------:R-:W-:Y:S01]  /*0070*/  CS2R R32, SRZ ;  /* 0x0000000000207805 */ /* 0x000fe2000001ff00 */
[----:B------:R-:W-:Y:S01]  /*0080*/  CS2R R34, SRZ ;  /* 0x0000000000227805 */ /* 0x000fe2000001ff00 */
[----:B------:R-:W-:Y:S01]  /*0090*/  CS2R R42, SRZ ;  /* 0x00000000002a7805 */ /* 0x000fe2000001ff00 */
[----:B------:R-:W-:Y:S01]  /*00a0*/  CS2R R36, SRZ ;  /* 0x0000000000247805 */ /* 0x000fe2000001ff00 */
[----:B------:R-:W-:-:S02]  /*00b0*/  MOV R45, RZ ;  /* 0x000000ff002d7202 */ /* 0x000fc40000000f00 */
[----:B------:R-:W-:Y:S02]  /*00c0*/  MOV R47, RZ ;  /* 0x000000ff002f7202 */ /* 0x000fe40000000f00 */
[----:B------:R-:W-:Y:S02]  /*00d0*/  MOV R49, RZ ;  /* 0x000000ff00317202 */ /* 0x000fe40000000f00 */
[----:B------:R-:W-:Y:S02]  /*00e0*/  MOV R51, RZ ;  /* 0x000000ff00337202 */ /* 0x000fe40000000f00 */
[----:B------:R-:W-:Y:S02]  /*00f0*/  MOV R53, RZ ;  /* 0x000000ff00357202 */ /* 0x000fe40000000f00 */
[----:B------:R-:W-:Y:S02]  /*0100*/  MOV R55, RZ ;  /* 0x000000ff00377202 */ /* 0x000fe40000000f00 */
[----:B------:R-:W-:-:S02]  /*0110*/  MOV R57, RZ ;  /* 0x000000ff00397202 */ /* 0x000fc40000000f00 */
[C---:B0-----:R-:W-:Y:S02]  /*0120*/  SHF.L.U32 R3, R7.reuse, 0x2, RZ ;  /* 0x0000000207037819 */ /* 0x041fe400000006ff */
[C---:B------:R-:W-:Y:S02]  /*0130*/  SHF.L.U32 R9, R7.reuse, 0x1, RZ ;  /* 0x0000000107097819 */ /* 0x040fe400000006ff */
[----:B------:R-:W-:Y:S01]  /*0140*/  ISETP.GT.AND P0, PT, R7, 0x3, PT ;  /* 0x000000030700780c */ /* 0x000fe20003f04270 */
[C---:B-1----:R-:W-:Y:S01]  /*0150*/  IMAD R3, R6.reuse, 0xe, R3 ;  /* 0x0000000e06037824 */ /* 0x042fe200078e0203 */
[----:B------:R-:W-:Y:S01]  /*0160*/  MOV R59, RZ ;  /* 0x000000ff003b7202 */ /* 0x000fe20000000f00 */
[----:B------:R-:W-:Y:S01]  /*0170*/  IMAD R9, R6, 0x7, R9 ;  /* 0x0000000706097824 */ /* 0x000fe200078e0209 */
[----:B------:R-:W-:Y:S02]  /*0180*/  MOV R61, RZ ;  /* 0x000000ff003d7202 */ /* 0x000fe40000000f00 */
[----:B------:R-:W-:-:S02]  /*0190*/  IADD3 R2, R3, 0x2, RZ ;  /* 0x0000000203027810 */ /* 0x000fc40007ffe0ff */
[C---:B------:R-:W-:Y:S02]  /*01a0*/  IADD3 R5, R3.reuse, 0x3, RZ ;  /* 0x0000000303057810 */ /* 0x040fe40007ffe0ff */
[C---:B------:R-:W-:Y:S01]  /*01b0*/  IADD3 R0, R3.reuse, 0x1, RZ ;  /* 0x0000000103007810 */ /* 0x040fe20007ffe0ff */
[----:B------:R-:W-:Y:S01]  /*01c0*/  IMAD.HI R3, R3, 0x94f2095, RZ ;  /* 0x094f209503037827 */ /* 0x000fe200078e02ff */
[----:B------:R-:W-:-:S03]  /*01d0*/  ISETP.GT.OR P0, PT, R9, 0xdb, P0 ;  /* 0x000000db0900780c */ /* 0x000fc60000704670 */
[----:B------:R-:W-:-:S04]  /*01e0*/  IMAD.HI R2, R2, 0x94f2095, RZ ;  /* 0x094f209502027827 */ /* 0x000fc800078e02ff */
[----:B------:R-:W-:Y:S01]  /*01f0*/  IMAD.HI R8, R5, 0x94f2095, RZ ;  /* 0x094f209505087827 */ /* 0x000fe200078e02ff */
[----:B------:R-:W-:-:S03]  /*0200*/  SHF.R.S32.HI R11, RZ, 0x1, R2 ;  /* 0x00000001ff0b7819 */ /* 0x000fc60000011402 */
[----:B------:R-:W-:Y:S01]  /*0210*/  IMAD.HI R4, R0, 0x94f2095, RZ ;  /* 0x094f209500047827 */ /* 0x000fe200078e02ff */
[----:B------:R-:W-:Y:S02]  /*0220*/  SHF.R.S32.HI R0, RZ, 0x1, R3 ;  /* 0x00000001ff007819 */ /* 0x000fe40000011403 */
[----:B------:R-:W-:Y:S02]  /*0230*/  SHF.R.S32.HI R13, RZ, 0x1, R8 ;  /* 0x00000001ff0d7819 */ /* 0x000fe40000011408 */
[----:B------:R-:W-:Y:S02]  /*0240*/  SHF.R.S32.HI R9, RZ, 0x1, R4 ;  /* 0x00000001ff097819 */ /* 0x000fe40000011404 */
[----:B------:R-:W-:Y:S02]  /*0250*/  LEA.HI R5, R3, R0, RZ, 0x1 ;  /* 0x0000000003057211 */ /* 0x000fe400078f08ff */
[----:B------:R-:W-:Y:S02]  /*0260*/  LEA.HI R3, R2, R11, RZ, 0x1 ;  /* 0x0000000b02037211 */ /* 0x000fe400078f08ff */
[----:B------:R-:W-:Y:S01]  /*0270*/  LEA.HI R2, R8, R13, RZ, 0x1 ;  /* 0x0000000d08027211 */ /* 0x000fe200078f08ff */
[----:B------:R-:W-:Y:S01]  /*0280*/  CS2R R10, SRZ ;  /* 0x00000000000a7805 */ /* 0x000fe2000001ff00 */
[----:B------:R-:W-:-:S02]  /*0290*/  LEA.HI R4, R4, R9, RZ, 0x1 ;  /* 0x0000000904047211 */ /* 0x000fc400078f08ff */
[----:B------:R-:W-:Y:S02]  /*02a0*/  MOV R0, RZ ;  /* 0x000000ff00007202 */ /* 0x000fe40000000f00 */
[----:B------:R-:W-:Y:S02]  /*02b0*/  MOV R8, RZ ;  /* 0x000000ff00087202 */ /* 0x000fe40000000f00 */
.L_x_95:
[C---:B------:R-:W-:Y:S01]  /*02c0*/  SHF.L.U32 R9, R7.reuse, 0x1, RZ ;  /* 0x0000000107097819 */ /* 0x040fe200000006ff */
[----:B------:R-:W0:Y:S04]  /*02d0*/  @!P0 S2R R13, SR_CTAID.Y ;  /* 0x00000000000d8919 */ /* 0x000e280000002600 */
[----:B------:R-:W-:Y:S01]  /*02e0*/  BAR.SYNC.DEFER_BLOCKING 0x0 ;  /* 0x0000000000007b1d */ /* 0x000fe20000010000 */
[----:B------:R-:W-:Y:S01]  /*02f0*/  IMAD R9, R6, 0x7, R9 ;  /* 0x0000000706097824 */ /* 0x000fe200078e0209 */
[C---:B------:R-:W-:Y:S02]  /*0300*/  ISETP.GT.AND P1, PT, R7.reuse, 0x2, PT ;  /* 0x000000020700780c */ /* 0x040fe40003f24270 */
[----:B------:R-:W-:-:S02]  /*0310*/  SHF.L.U32 R17, R7, 0x2, RZ ;  /* 0x0000000207117819 */ /* 0x000fc400000006ff */
[----:B------:R-:W-:Y:S01]  /*0320*/  ISETP.GT.OR P1, PT, R9, 0xda, P1 ;  /* 0x000000da0900780c */ /* 0x000fe20000f24670 */
[----:B------:R-:W-:Y:S01]  /*0330*/  ULDC.64 UR4, c[0x0][0x118] ;  /* 0x0000460000047ab9 */ /* 0x000fe20000000a00 */
[----:B------:R-:W1:Y:S01]  /*0340*/  S2R R9, SR_CTAID.Z ;  /* 0x0000000000097919 */ /* 0x000e620000002700 */
[----:B------:R-:W-:-:S05]  /*0350*/  IMAD R44, R6, 0xe, R17 ;  /* 0x0000000e062c7824 */ /* 0x000fca00078e0211 */
[C---:B------:R-:W-:Y:S02]  /*0360*/  IADD3 R17, R44.reuse, 0x1, RZ ;  /* 0x000000012c117810 */ /* 0x040fe40007ffe0ff */
[C---:B------:R-:W-:Y:S02]  /*0370*/  IADD3 R16, R44.reuse, 0x2, RZ ;  /* 0x000000022c107810 */ /* 0x040fe40007ffe0ff */
[----:B------:R-:W-:Y:S01]  /*0380*/  IADD3 R21, R44, 0x3, RZ ;  /* 0x000000032c157810 */ /* 0x000fe20007ffe0ff */
[----:B------:R-:W2:Y:S01]  /*0390*/  @!P1 S2R R15, SR_CTAID.Y ;  /* 0x00000000000f9919 */ /* 0x000ea20000002600 */
[----:B0-----:R-:W-:Y:S02]  /*03a0*/  @!P0 IMAD R12, R0, 0xe0, R13 ;  /* 0x000000e0000c8824 */ /* 0x001fe400078e020d */
[----:B------:R-:W-:Y:S02]  /*03b0*/  IMAD R13, R5, -0x37, R44 ;  /* 0xffffffc9050d7824 */ /* 0x000fe400078e022c */
[----:B------:R-:W-:-:S02]  /*03c0*/  @!P0 IMAD R12, R12, 0x70, RZ ;  /* 0x000000700c0c8824 */ /* 0x000fc400078e02ff */
[----:B------:R-:W-:Y:S02]  /*03d0*/  IMAD R19, R4, -0x37, R17 ;  /* 0xffffffc904137824 */ /* 0x000fe400078e0211 */
[----:B------:R-:W-:Y:S02]  /*03e0*/  IMAD R16, R3, -0x37, R16 ;  /* 0xffffffc903107824 */ /* 0x000fe400078e0210 */
[----:B------:R-:W-:Y:S01]  /*03f0*/  IMAD R18, R2, -0x37, R21 ;  /* 0xffffffc902127824 */ /* 0x000fe200078e0215 */
[----:B-1----:R-:W-:-:S04]  /*0400*/  LEA R14, R9, R6, 0x5 ;  /* 0x00000006090e7211 */ /* 0x002fc800078e28ff */
[----:B------:R-:W-:Y:S02]  /*0410*/  LEA R17, R14, R7, 0x2 ;  /* 0x000000070e117211 */ /* 0x000fe400078e10ff */
[-C--:B------:R-:W-:Y:S02]  /*0420*/  @!P0 IADD3 R14, R13, R12.reuse, RZ ;  /* 0x0000000c0d0e8210 */ /* 0x080fe40007ffe0ff */
[----:B------:R-:W-:Y:S01]  /*0430*/  @!P0 IADD3 R13, R19, R12, RZ ;  /* 0x0000000c130d8210 */ /* 0x000fe20007ffe0ff */
[----:B--2---:R-:W-:Y:S02]  /*0440*/  @!P1 IMAD R15, R0, 0xe0, R15 ;  /* 0x000000e0000f9824 */ /* 0x004fe400078e020f */
[----:B------:R-:W-:Y:S02]  /*0450*/  @!P0 IMAD R14, R5, 0xc40, R14 ;  /* 0x00000c40050e8824 */ /* 0x000fe400078e020e */
[----:B------:R-:W-:Y:S02]  /*0460*/  @!P1 IMAD R15, R15, 0x70, RZ ;  /* 0x000000700f0f9824 */ /* 0x000fe400078e02ff */
[----:B------:R-:W-:-:S03]  /*0470*/  @!P0 IMAD R13, R4, 0xc40, R13 ;  /* 0x00000c40040d8824 */ /* 0x000fc600078e020d */
[-C--:B------:R-:W-:Y:S02]  /*0480*/  @!P1 IADD3 R12, R16, R15.reuse, RZ ;  /* 0x0000000f100c9210 */ /* 0x080fe40007ffe0ff */
[----:B------:R-:W-:Y:S02]  /*0490*/  @!P1 IADD3 R15, R18, R15, RZ ;  /* 0x0000000f120f9210 */ /* 0x000fe40007ffe0ff */
[----:B------:R-:W-:Y:S01]  /*04a0*/  LEA R16, R17, R0, 0x5 ;  /* 0x0000000011107211 */ /* 0x000fe200078e28ff */
[----:B------:R-:W-:Y:S01]  /*04b0*/  @!P1 IMAD R12, R3, 0xc40, R12 ;  /* 0x00000c40030c9824 */ /* 0x000fe200078e020c */
[----:B------:R-:W-:Y:S01]  /*04c0*/  MOV R17, 0x4 ;  /* 0x0000000400117802 */ /* 0x000fe20000000f00 */
[----:B------:R-:W-:Y:S01]  /*04d0*/  @!P1 IMAD R15, R2, 0xc40, R15 ;  /* 0x00000c40020f9824 */ /* 0x000fe200078e020f */
[----:B------:R-:W-:-:S03]  /*04e0*/  SHF.L.U32 R16, R16, 0x3, RZ ;  /* 0x0000000310107819 */ /* 0x000fc600000006ff */
[----:B------:R-:W-:-:S04]  /*04f0*/  @!P0 IMAD.WIDE R66, R14, R17, c[0x0][0x168] ;  /* 0x00005a000e428625 */ /* 0x000fc800078e0211 */
[-C--:B------:R-:W-:Y:S01]  /*0500*/  @!P0 IMAD.WIDE R64, R13, R17.reuse, c[0x0][0x168] ;  /* 0x00005a000d408625 */ /* 0x080fe200078e0211 */
[----:B------:R-:W2:Y:S03]  /*0510*/  @!P0 LDG.E.CONSTANT R24, [R66.64] ;  /* 0x0000000442188981 */ /* 0x000ea6000c1e9900 */
[-C--:B------:R-:W-:Y:S01]  /*0520*/  @!P1 IMAD.WIDE R62, R12, R17.reuse, c[0x0][0x168] ;  /* 0x00005a000c3e9625 */ /* 0x080fe200078e0211 */
[----:B------:R-:W2:Y:S03]  /*0530*/  @!P0 LDG.E.CONSTANT R25, [R64.64] ;  /* 0x0000000440198981 */ /* 0x000ea6000c1e9900 */
[-C--:B------:R-:W-:Y:S01]  /*0540*/  @!P1 IMAD.WIDE R14, R15, R17.reuse, c[0x0][0x168] ;  /* 0x00005a000f0e9625 */ /* 0x080fe200078e0211 */
[----:B------:R0:W3:Y:S03]  /*0550*/  @!P1 LDG.E.CONSTANT R26, [R62.64] ;  /* 0x000000043e1a9981 */ /* 0x0000e6000c1e9900 */
[----:B------:R-:W-:Y:S01]  /*0560*/  IMAD.WIDE R12, R16, R17, c[0x0][0x170] ;  /* 0x00005c00100c7625 */ /* 0x000fe200078e0211 */
[----:B------:R-:W3:Y:S04]  /*0570*/  @!P1 LDG.E.CONSTANT R27, [R14.64] ;  /* 0x000000040e1b9981 */ /* 0x000ee8000c1e9900 */
[----:B------:R-:W4:Y:S04]  /*0580*/  LDG.E.CONSTANT R16, [R12.64] ;  /* 0x000000040c107981 */ /* 0x000f28000c1e9900 */
[----:B------:R-:W4:Y:S04]  /*0590*/  LDG.E.CONSTANT R17, [R12.64+0x4] ;  /* 0x000004040c117981 */ /* 0x000f28000c1e9900 */
[----:B------:R-:W4:Y:S04]  /*05a0*/  LDG.E.CONSTANT R18, [R12.64+0x8] ;  /* 0x000008040c127981 */ /* 0x000f28000c1e9900 */
[----:B------:R-:W4:Y:S04]  /*05b0*/  LDG.E.CONSTANT R19, [R12.64+0xc] ;  /* 0x00000c040c137981 */ /* 0x000f28000c1e9900 */
[----:B------:R-:W5:Y:S04]  /*05c0*/  LDG.E.CONSTANT R20, [R12.64+0x10] ;  /* 0x000010040c147981 */ /* 0x000f68000c1e9900 */
[----:B------:R-:W5:Y:S04]  /*05d0*/  LDG.E.CONSTANT R21, [R12.64+0x14] ;  /* 0x000014040c157981 */ /* 0x000f68000c1e9900 */
[----:B------:R-:W5:Y:S04]  /*05e0*/  LDG.E.CONSTANT R22, [R12.64+0x18] ;  /* 0x000018040c167981 */ /* 0x000f68000c1e9900 */
[----:B------:R-:W5:Y:S01]  /*05f0*/  LDG.E.CONSTANT R23, [R12.64+0x1c] ;  /* 0x00001c040c177981 */ /* 0x000f62000c1e9900 */
[----:B------:R-:W-:-:S02]  /*0600*/  SHF.L.U32 R46, R7, 0x3, RZ ;  /* 0x00000003072e7819 */ /* 0x000fc400000006ff */
[----:B0-----:R-:W-:-:S04]  /*0610*/  SHF.L.U32 R63, R6, 0x5, RZ ;  /* 0x00000005063f7819 */ /* 0x001fc800000006ff */
[----:B------:R-:W-:Y:S02]  /*0620*/  IADD3 R63, R46, R63, RZ ;  /* 0x0000003f2e3f7210 */ /* 0x000fe40007ffe0ff */
[----:B------:R-:W-:Y:S01]  /*0630*/  SHF.L.U32 R60, R6, 0x5, RZ ;  /* 0x00000005063c7819 */ /* 0x000fe200000006ff */
[----:B--2---:R-:W-:Y:S04]  /*0640*/  @!P0 STS.64 [R44.X4], R24 ;  /* 0x000000182c008388 */ /* 0x004fe80000004a00 */
[----:B---3--:R-:W-:Y:S04]  /*0650*/  @!P1 STS.64 [R44.X4+0x8], R26 ;  /* 0x0000081a2c009388 */ /* 0x008fe80000004a00 */
[----:B----4-:R-:W-:Y:S04]  /*0660*/  STS.128 [R63.X4+0x6e0], R16 ;  /* 0x0006e0103f007388 */ /* 0x010fe80000004c00 */
[----:B-----5:R-:W-:Y:S04]  /*0670*/  STS.128 [R63.X4+0x6f0], R20 ;  /* 0x0006f0143f007388 */ /* 0x020fe80000004c00 */
[----:B------:R-:W-:Y:S06]  /*0680*/  BAR.SYNC.DEFER_BLOCKING 0x0 ;  /* 0x0000000000007b1d */ /* 0x000fec0000010000 */
[----:B------:R-:W-:Y:S04]  /*0690*/  LDS R52, [R7.X8] ;  /* 0x0000000007347984 */ /* 0x000fe80000008800 */
[----:B------:R-:W0:Y:S04]  /*06a0*/  LDS.128 R12, [R60+0x6e0] ;  /* 0x0006e0003c0c7984 */ /* 0x000e280000000c00 */
[----:B------:R-:W1:Y:S04]  /*06b0*/  LDS R46, [R7.X8+0x20] ;  /* 0x00002000072e7984 */ /* 0x000e680000008800 */
[----:B------:R-:W2:Y:S04]  /*06c0*/  LDS R48, [R7.X8+0x40] ;  /* 0x0000400007307984 */ /* 0x000ea80000008800 */
[----:B------:R-:W3:Y:S04]  /*06d0*/  LDS R54, [R7.X8+0x60] ;  /* 0x0000600007367984 */ /* 0x000ee80000008800 */
[----:B------:R-:W4:Y:S04]  /*06e0*/  LDS R50, [R7.X8+0x80] ;  /* 0x0000800007327984 */ /* 0x000f280000008800 */
[----:B------:R-:W5:Y:S04]  /*06f0*/  LDS R44, [R7.X8+0xa0] ;  /* 0x0000a000072c7984 */ /* 0x000f680000008800 */
[----:B------:R-:W5:Y:S04]  /*0700*/  LDS R56, [R7.X8+0xc0] ;  /* 0x0000c00007387984 */ /* 0x000f680000008800 */
[----:B------:R-:W5:Y:S04]  /*0710*/  LDS.128 R16, [R60+0xae0] ;  /* 0x000ae0003c107984 */ /* 0x000f680000000c00 */
[----:B------:R-:W5:Y:S04]  /*0720*/  LDS.128 R20, [R60+0xee0] ;  /* 0x000ee0003c147984 */ /* 0x000f680000000c00 */
[----:B------:R1:W5:Y:S01]  /*0730*/  LDS.128 R24, [R60+0x12e0] ;  /* 0x0012e0003c187984 */ /* 0x0003620000000c00 */
[----:B0-----:R-:W-:-:S03]  /*0740*/  FFMA R40, R12, R52, R40 ;  /* 0x000000340c287223 */ /* 0x001fc60000000028 */
[----:B------:R-:W-:Y:S01]  /*0750*/  LDS R63, [R7.X8+0x19c] ;  /* 0x00019c00073f7984 */ /* 0x000fe20000008800 */
[C---:B-1----:R-:W-:Y:S01]  /*0760*/  FFMA R38, R12.reuse, R46, R38 ;  /* 0x0000002e0c267223 */ /* 0x042fe20000000026 */
[C---:B--2---:R-:W-:Y:S01]  /*0770*/  FFMA R28, R12.reuse, R48, R28 ;  /* 0x000000300c1c7223 */ /* 0x044fe2000000001c */
[C---:B---3--:R-:W-:Y:S01]  /*0780*/  FFMA R30, R12.reuse, R54, R30 ;  /* 0x000000360c1e7223 */ /* 0x048fe2000000001e */
[C---:B----4-:R-:W-:Y:S01]  /*0790*/  FFMA R32, R12.reuse, R50, R32 ;  /* 0x000000320c207223 */ /* 0x050fe20000000020 */
[C---:B-----5:R-:W-:Y:S01]  /*07a0*/  FFMA R34, R12.reuse, R44, R34 ;  /* 0x0000002c0c227223 */ /* 0x060fe20000000022 */
[----:B------:R-:W-:Y:S01]  /*07b0*/  FFMA R12, R12, R56, R42 ;  /* 0x000000380c0c7223 */ /* 0x000fe2000000002a */
[C---:B------:R-:W-:Y:S01]  /*07c0*/  FFMA R64, R16.reuse, R46, R29 ;  /* 0x0000002e10407223 */ /* 0x040fe2000000001d */
[----:B------:R-:W-:Y:S01]  /*07d0*/  FFMA R42, R16, R56, R31 ;  /* 0x00000038102a7223 */ /* 0x000fe2000000001f */
[----:B------:R-:W-:Y:S01]  /*07e0*/  FFMA R65, R52, R16, R11 ;  /* 0x0000001034417223 */ /* 0x000fe2000000000b */
[----:B------:R-:W0:Y:S01]  /*07f0*/  LDS R31, [R7.X8+0x11c] ;  /* 0x00011c00071f7984 */ /* 0x000e220000008800 */
[C---:B------:R-:W-:Y:S01]  /*0800*/  FFMA R68, R20.reuse, R48, R45 ;  /* 0x0000003014447223 */ /* 0x040fe2000000002d */
[C---:B------:R-:W-:Y:S01]  /*0810*/  FFMA R29, R20.reuse, R50, R49 ;  /* 0x00000032141d7223 */ /* 0x040fe20000000031 */
[----:B------:R-:W-:Y:S01]  /*0820*/  FFMA R60, R20, R56, R10 ;  /* 0x00000038143c7223 */ /* 0x000fe2000000000a */
[----:B------:R-:W1:Y:S01]  /*0830*/  LDS R45, [R7.X8+0xdc] ;  /* 0x0000dc00072d7984 */ /* 0x000e620000008800 */
[C---:B------:R-:W-:Y:S01]  /*0840*/  FFMA R33, R16.reuse, R48, R33 ;  /* 0x0000003010217223 */ /* 0x040fe20000000021 */
[----:B------:R-:W-:-:S02]  /*0850*/  FFMA R11, R16, R54, R35 ;  /* 0x00000036100b7223 */ /* 0x000fc40000000023 */
[----:B------:R-:W2:Y:S01]  /*0860*/  LDS R49, [R7.X8+0xfc] ;  /* 0x0000fc0007317984 */ /* 0x000ea20000008800 */
[C---:B------:R-:W-:Y:S01]  /*0870*/  FFMA R37, R16.reuse, R50, R37 ;  /* 0x0000003210257223 */ /* 0x040fe20000000025 */
[----:B------:R-:W-:Y:S02]  /*0880*/  FFMA R58, R16, R44, R39 ;  /* 0x0000002c103a7223 */ /* 0x000fe40000000027 */
[----:B------:R-:W3:Y:S01]  /*0890*/  LDS R10, [R7.X8+0x13c] ;  /* 0x00013c00070a7984 */ /* 0x000ee20000008800 */
[----:B------:R-:W-:Y:S01]  /*08a0*/  FFMA R35, R52, R20, R41 ;  /* 0x0000001434237223 */ /* 0x000fe20000000029 */
[C---:B------:R-:W-:Y:S01]  /*08b0*/  FFMA R43, R20.reuse, R46, R43 ;  /* 0x0000002e142b7223 */ /* 0x040fe2000000002b */
[C---:B------:R-:W-:Y:S01]  /*08c0*/  FFMA R47, R20.reuse, R54, R47 ;  /* 0x00000036142f7223 */ /* 0x040fe2000000002f */
[----:B------:R-:W-:Y:S01]  /*08d0*/  FFMA R16, R20, R44, R51 ;  /* 0x0000002c14107223 */ /* 0x000fe20000000033 */
[----:B------:R-:W-:Y:S01]  /*08e0*/  FFMA R53, R52, R24, R53 ;  /* 0x0000001834357223 */ /* 0x000fe20000000035 */
[----:B------:R-:W4:Y:S01]  /*08f0*/  LDS R20, [R7.X8+0x15c] ;  /* 0x00015c0007147984 */ /* 0x000f220000008800 */
[C---:B------:R-:W-:Y:S01]  /*0900*/  FFMA R39, R24.reuse, R54, R59 ;  /* 0x0000003618277223 */ /* 0x040fe2000000003b */
[C---:B------:R-:W-:Y:S01]  /*0910*/  FFMA R46, R24.reuse, R46, R55 ;  /* 0x0000002e182e7223 */ /* 0x040fe20000000037 */
[C---:B------:R-:W-:Y:S01]  /*0920*/  FFMA R62, R24.reuse, R56, R36 ;  /* 0x00000038183e7223 */ /* 0x040fe20000000024 */
[C---:B------:R-:W-:Y:S01]  /*0930*/  FFMA R48, R24.reuse, R48, R57 ;  /* 0x0000003018307223 */ /* 0x040fe20000000039 */
[C---:B------:R-:W-:Y:S01]  /*0940*/  FFMA R59, R24.reuse, R50, R61 ;  /* 0x00000032183b7223 */ /* 0x040fe2000000003d */
[----:B------:R-:W-:Y:S01]  /*0950*/  FFMA R66, R24, R44, R8 ;  /* 0x0000002c18427223 */ /* 0x000fe20000000008 */
[----:B------:R-:W5:Y:S04]  /*0960*/  LDS R41, [R7.X8+0x17c] ;  /* 0x00017c0007297984 */ /* 0x000f680000008800 */
[----:B------:R-:W5:Y:S01]  /*0970*/  LDS R50, [R7.X8+0x218] ;  /* 0x0002180007327984 */ /* 0x000f620000008800 */
[-C--:B0-----:R-:W-:Y:S01]  /*0980*/  FFMA R8, R31, R13.reuse, R28 ;  /* 0x0000000d1f087223 */ /* 0x081fe2000000001c */
[C---:B-1----:R-:W-:Y:S01]  /*0990*/  FFMA R56, R45.reuse, R13, R40 ;  /* 0x0000000d2d387223 */ /* 0x042fe20000000028 */
[C---:B------:R-:W-:Y:S01]  /*09a0*/  FFMA R40, R45.reuse, R25, R53 ;  /* 0x000000192d287223 */ /* 0x040fe20000000035 */
[----:B------:R-:W-:Y:S01]  /*09b0*/  FFMA R55, R45, R21, R35 ;  /* 0x000000152d377223 */ /* 0x000fe20000000023 */
[----:B------:R-:W0:Y:S01]  /*09c0*/  LDS R53, [R7.X8+0x1d8] ;  /* 0x0001d80007357984 */ /* 0x000e220000008800 */
[C---:B--2---:R-:W-:Y:S01]  /*09d0*/  FFMA R24, R49.reuse, R13, R38 ;  /* 0x0000000d31187223 */ /* 0x044fe20000000026 */
[C---:B------:R-:W-:Y:S01]  /*09e0*/  FFMA R57, R49.reuse, R17, R64 ;  /* 0x0000001131397223 */ /* 0x040fe20000000040 */
[C---:B------:R-:W-:Y:S01]  /*09f0*/  FFMA R51, R49.reuse, R21, R43 ;  /* 0x0000001531337223 */ /* 0x040fe2000000002b */
[----:B------:R-:W1:Y:S01]  /*0a00*/  LDS R38, [R7.X8+0x1b8] ;  /* 0x0001b80007267984 */ /* 0x000e620000008800 */
[CC--:B---3--:R-:W-:Y:S01]  /*0a10*/  FFMA R28, R10.reuse, R25.reuse, R39 ;  /* 0x000000190a1c7223 */ /* 0x0c8fe20000000027 */
[----:B------:R-:W-:Y:S01]  /*0a20*/  FFMA R49, R49, R25, R46 ;  /* 0x0000001931317223 */ /* 0x000fe2000000002e */
[C---:B------:R-:W-:Y:S01]  /*0a30*/  FFMA R36, R10.reuse, R13, R30 ;  /* 0x0000000d0a247223 */ /* 0x040fe2000000001e */
[----:B------:R-:W2:Y:S01]  /*0a40*/  LDS R39, [R7.X8+0x238] ;  /* 0x0002380007277984 */ /* 0x000ea20000008800 */
[C---:B------:R-:W-:Y:S01]  /*0a50*/  FFMA R46, R10.reuse, R17, R11 ;  /* 0x000000110a2e7223 */ /* 0x040fe2000000000b */
[----:B------:R-:W-:Y:S01]  /*0a60*/  FFMA R30, R10, R21, R47 ;  /* 0x000000150a1e7223 */ /* 0x000fe2000000002f */
[C---:B----4-:R-:W-:Y:S01]  /*0a70*/  FFMA R10, R20.reuse, R13, R32 ;  /* 0x0000000d140a7223 */ /* 0x050fe20000000020 */
[----:B------:R-:W3:Y:S01]  /*0a80*/  LDS R35, [R7.X8+0x1f8] ;  /* 0x0001f80007237984 */ /* 0x000ee20000008800 */
[C---:B------:R-:W-:Y:S01]  /*0a90*/  FFMA R54, R31.reuse, R17, R33 ;  /* 0x000000111f367223 */ /* 0x040fe20000000021 */
[C---:B------:R-:W-:Y:S01]  /*0aa0*/  FFMA R44, R31.reuse, R21, R68 ;  /* 0x000000151f2c7223 */ /* 0x040fe20000000044 */
[----:B------:R-:W-:Y:S01]  /*0ab0*/  FFMA R48, R31, R25, R48 ;  /* 0x000000191f307223 */ /* 0x000fe20000000030 */
[C---:B------:R-:W-:Y:S01]  /*0ac0*/  FFMA R32, R20.reuse, R21, R29 ;  /* 0x0000001514207223 */ /* 0x040fe2000000001d */
[----:B------:R-:W4:Y:S04]  /*0ad0*/  LDS R31, [R7.X8+0x258] ;  /* 0x00025800071f7984 */ /* 0x000f280000008800 */
[----:B------:R-:W4:Y:S01]  /*0ae0*/  LDS R29, [R7.X8+0x278] ;  /* 0x00027800071d7984 */ /* 0x000f220000008800 */
[----:B------:R-:W-:Y:S01]  /*0af0*/  FFMA R52, R45, R17, R65 ;  /* 0x000000112d347223 */ /* 0x000fe20000000041 */
[C---:B------:R-:W-:Y:S01]  /*0b00*/  FFMA R59, R20.reuse, R25, R59 ;  /* 0x00000019143b7223 */ /* 0x040fe2000000003b */
[----:B------:R-:W-:Y:S01]  /*0b10*/  FFMA R61, R20, R17, R37 ;  /* 0x00000011143d7223 */ /* 0x000fe20000000025 */
[-C--:B------:R-:W-:Y:S01]  /*0b20*/  FFMA R33, R63, R21.reuse, R60 ;  /* 0x000000153f217223 */ /* 0x080fe2000000003c */
[C---:B-----5:R-:W-:Y:S01]  /*0b30*/  FFMA R43, R41.reuse, R21, R16 ;  /* 0x00000015292b7223 */ /* 0x060fe20000000010 */
[C---:B------:R-:W-:Y:S01]  /*0b40*/  FFMA R20, R41.reuse, R13, R34 ;  /* 0x0000000d29147223 */ /* 0x040fe20000000022 */
[----:B------:R-:W-:Y:S01]  /*0b50*/  FFMA R47, R41, R17, R58 ;  /* 0x00000011292f7223 */ /* 0x000fe2000000003a */
[----:B------:R-:W-:Y:S01]  /*0b60*/  FFMA R16, R63, R13, R12 ;  /* 0x0000000d3f107223 */ /* 0x000fe2000000000c */
[----:B------:R-:W-:Y:S01]  /*0b70*/  FFMA R41, R41, R25, R66 ;  /* 0x0000001929297223 */ /* 0x000fe20000000042 */
[C---:B------:R-:W-:Y:S01]  /*0b80*/  FFMA R45, R63.reuse, R17, R42 ;  /* 0x000000113f2d7223 */ /* 0x040fe2000000002a */
[----:B------:R-:W-:Y:S01]  /*0b90*/  FFMA R37, R63, R25, R62 ;  /* 0x000000193f257223 */ /* 0x000fe2000000003e */
[----:B------:R-:W5:Y:S01]  /*0ba0*/  LDS R12, [R7.X8+0x334] ;  /* 0x00033400070c7984 */ /* 0x000f620000008800 */
[C---:B------:R-:W-:Y:S01]  /*0bb0*/  FFMA R42, R50.reuse, R14, R36 ;  /* 0x0000000e322a7223 */ /* 0x040fe20000000024 */
[----:B------:R-:W-:-:S02]  /*0bc0*/  FFMA R46, R50, R18, R46 ;  /* 0x00000012322e7223 */ /* 0x000fc4000000002e */
[----:B------:R-:W-:Y:S01]  /*0bd0*/  LDS R34, [R7.X8+0x294] ;  /* 0x0002940007227984 */ /* 0x000fe20000008800 */
[C---:B0-----:R-:W-:Y:S01]  /*0be0*/  FFMA R24, R53.reuse, R14, R24 ;  /* 0x0000000e35187223 */ /* 0x041fe20000000018 */
[C---:B------:R-:W-:Y:S01]  /*0bf0*/  FFMA R57, R53.reuse, R18, R57 ;  /* 0x0000001235397223 */ /* 0x040fe20000000039 */
[C---:B------:R-:W-:Y:S01]  /*0c00*/  FFMA R51, R53.reuse, R22, R51 ;  /* 0x0000001635337223 */ /* 0x040fe20000000033 */
[----:B------:R-:W-:Y:S01]  /*0c10*/  FFMA R53, R53, R26, R49 ;  /* 0x0000001a35357223 */ /* 0x000fe20000000031 */
[C---:B-1----:R-:W-:Y:S01]  /*0c20*/  FFMA R60, R38.reuse, R18, R52 ;  /* 0x00000012263c7223 */ /* 0x042fe20000000034 */
[----:B------:R-:W-:Y:S01]  /*0c30*/  FFMA R11, R38, R14, R56 ;  /* 0x0000000e260b7223 */ /* 0x000fe20000000038 */
[----:B------:R-:W0:Y:S01]  /*0c40*/  LDS R49, [R7.X8+0x2b4] ;  /* 0x0002b40007317984 */ /* 0x000e220000008800 */
[C---:B--2---:R-:W-:Y:S01]  /*0c50*/  FFMA R52, R39.reuse, R26, R59 ;  /* 0x0000001a27347223 */ /* 0x044fe2000000003b */
[C---:B------:R-:W-:Y:S01]  /*0c60*/  FFMA R10, R39.reuse, R14, R10 ;  /* 0x0000000e270a7223 */ /* 0x040fe2000000000a */
[C---:B------:R-:W-:Y:S01]  /*0c70*/  FFMA R61, R39.reuse, R18, R61 ;  /* 0x00000012273d7223 */ /* 0x040fe2000000003d */
[----:B------:R-:W-:Y:S01]  /*0c80*/  FFMA R32, R39, R22, R32 ;  /* 0x0000001627207223 */ /* 0x000fe20000000020 */
[C---:B---3--:R-:W-:Y:S01]  /*0c90*/  FFMA R8, R35.reuse, R14, R8 ;  /* 0x0000000e23087223 */ /* 0x048fe20000000008 */
[C---:B------:R-:W-:Y:S01]  /*0ca0*/  FFMA R54, R35.reuse, R18, R54 ;  /* 0x0000001223367223 */ /* 0x040fe20000000036 */
[C---:B------:R-:W-:Y:S01]  /*0cb0*/  FFMA R44, R35.reuse, R22, R44 ;  /* 0x00000016232c7223 */ /* 0x040fe2000000002c */
[-C--:B------:R-:W-:Y:S01]  /*0cc0*/  FFMA R48, R35, R26.reuse, R48 ;  /* 0x0000001a23307223 */ /* 0x080fe20000000030 */
[----:B------:R-:W-:Y:S01]  /*0cd0*/  SHF.L.U32 R59, R6, 0x5, RZ ;  /* 0x00000005063b7819 */ /* 0x000fe200000006ff */
[----:B------:R-:W1:Y:S01]  /*0ce0*/  LDS R35, [R7.X8+0x2d4] ;  /* 0x0002d40007237984 */ /* 0x000e620000008800 */
[C---:B------:R-:W-:Y:S01]  /*0cf0*/  FFMA R25, R38.reuse, R26, R40 ;  /* 0x0000001a26197223 */ /* 0x040fe20000000028 */
[----:B------:R-:W-:-:S02]  /*0d00*/  FFMA R55, R38, R22, R55 ;  /* 0x0000001626377223 */ /* 0x000fc40000000037 */
[----:B------:R-:W2:Y:S01]  /*0d10*/  LDS R21, [R7.X8+0x2f4] ;  /* 0x0002f40007157984 */ /* 0x000ea20000008800 */
[C---:B------:R-:W-:Y:S01]  /*0d20*/  FFMA R58, R50.reuse, R22, R30 ;  /* 0x00000016323a7223 */ /* 0x040fe2000000001e */
[C---:B----4-:R-:W-:Y:S02]  /*0d30*/  FFMA R17, R31.reuse, R14, R20 ;  /* 0x0000000e1f117223 */ /* 0x050fe40000000014 */
[----:B------:R-:W3:Y:S01]  /*0d40*/  LDS R39, [R7.X8+0x314] ;  /* 0x0003140007277984 */ /* 0x000ee20000008800 */
[----:B------:R-:W-:Y:S01]  /*0d50*/  FFMA R40, R31, R22, R43 ;  /* 0x000000161f287223 */ /* 0x000fe2000000002b */
[----:B------:R-:W-:Y:S02]  /*0d60*/  FFMA R13, R29, R14, R16 ;  /* 0x0000000e1d0d7223 */ /* 0x000fe40000000010 */
[----:B------:R-:W4:Y:S01]  /*0d70*/  LDS R56, [R7.X8+0x354] ;  /* 0x0003540007387984 */ /* 0x000f220000008800 */
[----:B------:R-:W-:Y:S01]  /*0d80*/  FFMA R50, R50, R26, R28 ;  /* 0x0000001a32327223 */ /* 0x000fe2000000001c */
[C---:B------:R-:W-:Y:S01]  /*0d90*/  FFMA R38, R31.reuse, R18, R47 ;  /* 0x000000121f267223 */ /* 0x040fe2000000002f */
[----:B------:R-:W-:Y:S01]  /*0da0*/  FFMA R20, R31, R26, R41 ;  /* 0x0000001a1f147223 */ /* 0x000fe20000000029 */
[C---:B------:R-:W-:Y:S01]  /*0db0*/  FFMA R36, R29.reuse, R18, R45 ;  /* 0x000000121d247223 */ /* 0x040fe2000000002d */
[C---:B------:R-:W-:Y:S01]  /*0dc0*/  FFMA R22, R29.reuse, R22, R33 ;  /* 0x000000161d167223 */ /* 0x040fe20000000021 */
[----:B------:R-:W-:Y:S01]  /*0dd0*/  FFMA R16, R29, R26, R37 ;  /* 0x0000001a1d107223 */ /* 0x000fe20000000025 */
[----:B------:R-:W-:Y:S04]  /*0de0*/  LDS R47, [R7.X8+0x370] ;  /* 0x00037000072f7984 */ /* 0x000fe80000008800 */
[----:B------:R-:W4:Y:S04]  /*0df0*/  LDS.128 R28, [R59+0x6f0] ;  /* 0x0006f0003b1c7984 */ /* 0x000f280000000c00 */
[----:B------:R-:W4:Y:S01]  /*0e00*/  LDS R33, [R7.X8+0x430] ;  /* 0x0004300007217984 */ /* 0x000f220000008800 */
[----:B-----5:R-:W-:Y:S01]  /*0e10*/  FFMA R26, R12, R27, R20 ;  /* 0x0000001b0c1a7223 */ /* 0x020fe20000000014 */
[C---:B0-----:R-:W-:Y:S01]  /*0e20*/  FFMA R24, R49.reuse, R15, R24 ;  /* 0x0000000f31187223 */ /* 0x041fe20000000018 */
        /* <DEDUP_REMOVED lines=8> */
[----:B------:R-:W-:Y:S01]  /*0eb0*/  FFMA R40, R12, R23, R40 ;  /* 0x000000170c287223 */ /* 0x000fe20000000028 */
[----:B------:R-:W-:Y:S01]  /*0ec0*/  FFMA R34, R34, R27, R25 ;  /* 0x0000001b22227223 */ /* 0x000fe20000000019 */
[C---:B-1----:R-:W-:Y:S01]  /*0ed0*/  FFMA R8, R35.reuse, R15, R8 ;  /* 0x0000000f23087223 */ /* 0x042fe20000000008 */
[----:B------:R-:W-:Y:S01]  /*0ee0*/  LDS R41, [R7.X8+0x390] ;  /* 0x0003900007297984 */ /* 0x000fe20000008800 */
[----:B------:R-:W-:Y:S01]  /*0ef0*/  FFMA R54, R35, R19, R54 ;  /* 0x0000001323367223 */ /* 0x000fe20000000036 */
[----:B--2---:R-:W-:-:S02]  /*0f00*/  FFMA R42, R21, R15, R42 ;  /* 0x0000000f152a7223 */ /* 0x004fc4000000002a */
[----:B------:R-:W-:Y:S01]  /*0f10*/  LDS R43, [R7.X8+0x3b0] ;  /* 0x0003b000072b7984 */ /* 0x000fe20000008800 */
[----:B------:R-:W-:Y:S01]  /*0f20*/  FFMA R46, R21, R19, R46 ;  /* 0x00000013152e7223 */ /* 0x000fe2000000002e */
[C---:B---3--:R-:W-:Y:S02]  /*0f30*/  FFMA R10, R39.reuse, R15, R10 ;  /* 0x0000000f270a7223 */ /* 0x048fe4000000000a */
[----:B------:R-:W-:Y:S01]  /*0f40*/  LDS R45, [R7.X8+0x3d0] ;  /* 0x0003d000072d7984 */ /* 0x000fe20000008800 */
[C---:B------:R-:W-:Y:S01]  /*0f50*/  FFMA R61, R39.reuse, R19, R61 ;  /* 0x00000013273d7223 */ /* 0x040fe2000000003d */
[C---:B----4-:R-:W-:Y:S01]  /*0f60*/  FFMA R20, R56.reuse, R15, R13 ;  /* 0x0000000f38147223 */ /* 0x050fe2000000000d */
[C---:B------:R-:W-:Y:S01]  /*0f70*/  FFMA R36, R56.reuse, R19, R36 ;  /* 0x0000001338247223 */ /* 0x040fe20000000024 */
[----:B------:R-:W0:Y:S01]  /*0f80*/  LDS.128 R12, [R59+0xaf0] ;  /* 0x000af0003b0c7984 */ /* 0x000e220000000c00 */
[CC--:B------:R-:W-:Y:S01]  /*0f90*/  FFMA R53, R56.reuse, R23.reuse, R22 ;  /* 0x0000001738357223 */ /* 0x0c0fe20000000016 */
[C---:B------:R-:W-:Y:S01]  /*0fa0*/  FFMA R32, R39.reuse, R23, R32 ;  /* 0x0000001727207223 */ /* 0x040fe20000000020 */
[-C--:B------:R-:W-:Y:S01]  /*0fb0*/  FFMA R56, R56, R27.reuse, R16 ;  /* 0x0000001b38387223 */ /* 0x080fe20000000010 */
[----:B------:R-:W1:Y:S01]  /*0fc0*/  LDS R37, [R7.X8+0x3f0] ;  /* 0x0003f00007257984 */ /* 0x000e620000008800 */
[----:B------:R-:W-:-:S03]  /*0fd0*/  FFMA R39, R39, R27, R52 ;  /* 0x0000001b27277223 */ /* 0x000fc60000000034 */
[----:B------:R-:W2:Y:S01]  /*0fe0*/  LDS R25, [R7.X8+0x410] ;  /* 0x0004100007197984 */ /* 0x000ea20000008800 */
[C---:B------:R-:W-:Y:S01]  /*0ff0*/  FFMA R52, R28.reuse, R47, R11 ;  /* 0x0000002f1c347223 */ /* 0x040fe2000000000b */
[-C--:B------:R-:W-:Y:S02]  /*1000*/  FFMA R44, R35, R23.reuse, R44 ;  /* 0x00000017232c7223 */ /* 0x080fe4000000002c */
[----:B------:R-:W3:Y:S01]  /*1010*/  LDS.128 R16, [R59+0xef0] ;  /* 0x000ef0003b107984 */ /* 0x000ee20000000c00 */
[C---:B------:R-:W-:Y:S01]  /*1020*/  FFMA R58, R21.reuse, R23, R58 ;  /* 0x00000017153a7223 */ /* 0x040fe2000000003a */
[----:B------:R-:W-:Y:S01]  /*1030*/  FFMA R50, R21, R27, R50 ;  /* 0x0000001b15327223 */ /* 0x000fe20000000032 */
[----:B------:R-:W-:Y:S01]  /*1040*/  FFMA R11, R28, R33, R20 ;  /* 0x000000211c0b7223 */ /* 0x000fe20000000014 */
[----:B------:R-:W-:Y:S04]  /*1050*/  LDS R66, [R7.X8+0x4cc] ;  /* 0x0004cc0007427984 */ /* 0x000fe80000008800 */
[----:B------:R-:W4:Y:S01]  /*1060*/  LDS.128 R20, [R59+0x12f0] ;  /* 0x0012f0003b147984 */ /* 0x000f220000000c00 */
[----:B------:R-:W-:-:S03]  /*1070*/  FFMA R48, R35, R27, R48 ;  /* 0x0000001b23307223 */ /* 0x000fc60000000030 */
[----:B------:R-:W5:Y:S01]  /*1080*/  LDS R27, [R7.X8+0x46c] ;  /* 0x00046c00071b7984 */ /* 0x000f620000008800 */
[----:B0-----:R-:W-:Y:S01]  /*1090*/  FFMA R64, R47, R12, R60 ;  /* 0x0000000c2f407223 */ /* 0x001fe2000000003c */
[C---:B------:R-:W-:Y:S01]  /*10a0*/  FFMA R60, R12.reuse, R41, R57 ;  /* 0x000000290c3c7223 */ /* 0x040fe20000000039 */
[C---:B------:R-:W-:Y:S01]  /*10b0*/  FFMA R54, R12.reuse, R43, R54 ;  /* 0x0000002b0c367223 */ /* 0x040fe20000000036 */
[C---:B------:R-:W-:Y:S01]  /*10c0*/  FFMA R46, R12.reuse, R45, R46 ;  /* 0x0000002d0c2e7223 */ /* 0x040fe2000000002e */
[C---:B-1----:R-:W-:Y:S01]  /*10d0*/  FFMA R61, R12.reuse, R37, R61 ;  /* 0x000000250c3d7223 */ /* 0x042fe2000000003d */
[C---:B------:R-:W-:Y:S01]  /*10e0*/  FFMA R36, R12.reuse, R33, R36 ;  /* 0x000000210c247223 */ /* 0x040fe20000000024 */
[----:B--2---:R-:W-:Y:S01]  /*10f0*/  FFMA R38, R12, R25, R38 ;  /* 0x000000190c267223 */ /* 0x004fe20000000026 */
[C---:B---3--:R-:W-:Y:S01]  /*1100*/  FFMA R12, R16.reuse, R43, R44 ;  /* 0x0000002b100c7223 */ /* 0x048fe2000000002c */
[----:B------:R-:W-:Y:S02]  /*1110*/  FFMA R44, R16, R45, R58 ;  /* 0x0000002d102c7223 */ /* 0x000fe4000000003a */
[----:B------:R-:W0:Y:S01]  /*1120*/  LDS R58, [R7.X8+0x44c] ;  /* 0x00044c00073a7984 */ /* 0x000e220000008800 */
[----:B----4-:R-:W-:-:S03]  /*1130*/  FFMA R63, R20, R41, R49 ;  /* 0x00000029143f7223 */ /* 0x010fc60000000031 */
[----:B------:R-:W1:Y:S01]  /*1140*/  LDS R49, [R7.X8+0x48c] ;  /* 0x00048c0007317984 */ /* 0x000e620000008800 */
[C---:B------:R-:W-:Y:S01]  /*1150*/  FFMA R59, R16.reuse, R37, R32 ;  /* 0x00000025103b7223 */ /* 0x040fe20000000020 */
[----:B------:R-:W-:Y:S01]  /*1160*/  FFMA R32, R16, R33, R53 ;  /* 0x0000002110207223 */ /* 0x000fe20000000035 */
[-C--:B------:R-:W-:Y:S01]  /*1170*/  FFMA R8, R28, R43.reuse, R8 ;  /* 0x0000002b1c087223 */ /* 0x080fe20000000008 */
[C---:B------:R-:W-:Y:S01]  /*1180*/  FFMA R55, R47.reuse, R16, R55 ;  /* 0x000000102f377223 */ /* 0x040fe20000000037 */
[----:B------:R-:W-:Y:S01]  /*1190*/  FFMA R53, R47, R20, R34 ;  /* 0x000000142f357223 */ /* 0x000fe20000000022 */
[----:B------:R-:W-:Y:S01]  /*11a0*/  FFMA R57, R20, R43, R48 ;  /* 0x0000002b14397223 */ /* 0x000fe20000000030 */
[-C--:B------:R-:W-:Y:S01]  /*11b0*/  FFMA R24, R28, R41.reuse, R24 ;  /* 0x000000291c187223 */ /* 0x080fe20000000018 */
[----:B------:R-:W-:Y:S01]  /*11c0*/  FFMA R51, R16, R41, R51 ;  /* 0x0000002910337223 */ /* 0x000fe20000000033 */
[----:B------:R-:W2:Y:S01]  /*11d0*/  LDS R43, [R7.X8+0x4ac] ;  /* 0x0004ac00072b7984 */ /* 0x000ea20000008800 */
[C---:B------:R-:W-:Y:S01]  /*11e0*/  FFMA R42, R28.reuse, R45, R42 ;  /* 0x0000002d1c2a7223 */ /* 0x040fe2000000002a */
[C---:B------:R-:W-:Y:S01]  /*11f0*/  FFMA R10, R28.reuse, R37, R10 ;  /* 0x000000251c0a7223 */ /* 0x040fe2000000000a */
[----:B------:R-:W-:Y:S01]  /*1200*/  FFMA R35, R28, R25, R62 ;  /* 0x000000191c237223 */ /* 0x000fe2000000003e */
[----:B------:R-:W3:Y:S01]  /*1210*/  LDS R48, [R7.X8+0x4ec] ;  /* 0x0004ec0007307984 */ /* 0x000ee20000008800 */
[----:B------:R-:W-:Y:S01]  /*1220*/  FFMA R34, R20, R33, R56 ;  /* 0x0000002114227223 */ /* 0x000fe20000000038 */
[----:B------:R-:W-:Y:S01]  /*1230*/  FFMA R40, R16, R25, R40 ;  /* 0x0000001910287223 */ /* 0x000fe20000000028 */
[C---:B------:R-:W-:Y:S01]  /*1240*/  FFMA R16, R20.reuse, R45, R50 ;  /* 0x0000002d14107223 */ /* 0x040fe20000000032 */
[----:B------:R-:W4:Y:S01]  /*1250*/  LDS R28, [R7.X8+0x50c] ;  /* 0x00050c00071c7984 */ /* 0x000f220000008800 */
[C---:B------:R-:W-:Y:S01]  /*1260*/  FFMA R68, R20.reuse, R37, R39 ;  /* 0x0000002514447223 */ /* 0x040fe20000000027 */
[----:B------:R-:W-:Y:S01]  /*1270*/  FFMA R62, R20, R25, R26 ;  /* 0x00000019143e7223 */ /* 0x000fe2000000001a */
[C---:B-----5:R-:W-:Y:S01]  /*1280*/  FFMA R24, R27.reuse, R29, R24 ;  /* 0x0000001d1b187223 */ /* 0x060fe20000000018 */
[C---:B------:R-:W-:Y:S01]  /*1290*/  FFMA R60, R27.reuse, R13, R60 ;  /* 0x0000000d1b3c7223 */ /* 0x040fe2000000003c */
[C---:B------:R-:W-:Y:S01]  /*12a0*/  FFMA R56, R27.reuse, R21, R63 ;  /* 0x000000151b387223 */ /* 0x040fe2000000003f */
[----:B------:R-:W5:Y:S04]  /*12b0*/  LDS R20, [R7.X8+0x548] ;  /* 0x0005480007147984 */ /* 0x000f680000008800 */
[----:B------:R-:W-:Y:S04]  /*12c0*/  LDS R26, [R7.X8+0x528] ;  /* 0x00052800071a7984 */ /* 0x000fe80000008800 */
[----:B------:R-:W-:Y:S01]  /*12d0*/  LDS R37, [R7.X8+0x5c8] ;  /* 0x0005c80007257984 */ /* 0x000fe20000008800 */
[C---:B0-----:R-:W-:Y:S01]  /*12e0*/  FFMA R47, R58.reuse, R29, R52 ;  /* 0x0000001d3a2f7223 */ /* 0x041fe20000000034 */
[C---:B------:R-:W-:Y:S01]  /*12f0*/  FFMA R33, R58.reuse, R13, R64 ;  /* 0x0000000d3a217223 */ /* 0x040fe20000000040 */
[C---:B------:R-:W-:Y:S01]  /*1300*/  FFMA R41, R58.reuse, R17, R55 ;  /* 0x000000113a297223 */ /* 0x040fe20000000037 */
[----:B------:R-:W-:Y:S01]  /*1310*/  FFMA R53, R58, R21, R53 ;  /* 0x000000153a357223 */ /* 0x000fe20000000035 */
[----:B------:R-:W-:Y:S01]  /*1320*/  FFMA R58, R27, R17, R51 ;  /* 0x000000111b3a7223 */ /* 0x000fe20000000033 */
[----:B-1----:R-:W-:-:S02]  /*1330*/  FFMA R27, R49, R29, R8 ;  /* 0x0000001d311b7223 */ /* 0x002fc40000000008 */
[----:B------:R-:W0:Y:S01]  /*1340*/  LDS R8, [R7.X8+0x568] ;  /* 0x0005680007087984 */ /* 0x000e220000008800 */
[C---:B------:R-:W-:Y:S01]  /*1350*/  FFMA R54, R49.reuse, R13, R54 ;  /* 0x0000000d31367223 */ /* 0x040fe20000000036 */
[C---:B------:R-:W-:Y:S01]  /*1360*/  FFMA R52, R49.reuse, R17, R12 ;  /* 0x0000001131347223 */ /* 0x040fe2000000000c */
[----:B------:R-:W-:Y:S01]  /*1370*/  FFMA R50, R49, R21, R57 ;  /* 0x0000001531327223 */ /* 0x000fe20000000039 */
[-C--:B------:R-:W-:Y:S01]  /*1380*/  FFMA R12, R66, R29.reuse, R10 ;  /* 0x0000001d420c7223 */ /* 0x080fe2000000000a */
[----:B------:R-:W-:Y:S01]  /*1390*/  LDS R57, [R7.X8+0x5a8] ;  /* 0x0005a80007397984 */ /* 0x000fe20000008800 */
[C---:B--2---:R-:W-:Y:S01]  /*13a0*/  FFMA R25, R43.reuse, R29, R42 ;  /* 0x0000001d2b197223 */ /* 0x044fe2000000002a */
[C---:B------:R-:W-:Y:S02]  /*13b0*/  FFMA R42, R43.reuse, R21, R16 ;  /* 0x000000152b2a7223 */ /* 0x040fe40000000010 */
[----:B------:R-:W1:Y:S01]  /*13c0*/  LDS R16, [R7.X8+0x588] ;  /* 0x0005880007107984 */ /* 0x000e620000008800 */
[C---:B---3--:R-:W-:Y:S01]  /*13d0*/  FFMA R49, R48.reuse, R17, R40 ;  /* 0x0000001130317223 */ /* 0x048fe20000000028 */
[C---:B------:R-:W-:Y:S01]  /*13e0*/  FFMA R46, R43.reuse, R13, R46 ;  /* 0x0000000d2b2e7223 */ /* 0x040fe2000000002e */
[----:B------:R-:W-:Y:S01]  /*13f0*/  FFMA R44, R43, R17, R44 ;  /* 0x000000112b2c7223 */ /* 0x000fe2000000002c */
[-C--:B------:R-:W-:Y:S01]  /*1400*/  FFMA R10, R48, R29.reuse, R35 ;  /* 0x0000001d300a7223 */ /* 0x080fe20000000023 */
[----:B----4-:R-:W-:Y:S01]  /*1410*/  FFMA R40, R28, R29, R11 ;  /* 0x0000001d1c287223 */ /* 0x010fe2000000000b */
[-C--:B------:R-:W-:Y:S01]  /*1420*/  FFMA R51, R48, R13.reuse, R38 ;  /* 0x0000000d30337223 */ /* 0x080fe20000000026 */
[----:B------:R-:W2:Y:S01]  /*1430*/  LDS R11, [R7.X8+0x5e8] ;  /* 0x0005e800070b7984 */ /* 0x000ea20000008800 */
[C---:B------:R-:W-:Y:S01]  /*1440*/  FFMA R39, R28.reuse, R13, R36 ;  /* 0x0000000d1c277223 */ /* 0x040fe20000000024 */
[C---:B------:R-:W-:Y:S01]  /*1450*/  FFMA R43, R28.reuse, R17, R32 ;  /* 0x000000111c2b7223 */ /* 0x040fe20000000020 */
[-C--:B------:R-:W-:Y:S01]  /*1460*/  FFMA R45, R28, R21.reuse, R34 ;  /* 0x000000151c2d7223 */ /* 0x080fe20000000022 */
[----:B------:R-:W3:Y:S01]  /*1470*/  LDS R38, [R7.X8+0x604] ;  /* 0x0006040007267984 */ /* 0x000ee20000008800 */
[C---:B-----5:R-:W-:Y:S01]  /*1480*/  FFMA R29, R20.reuse, R30, R24 ;  /* 0x0000001e141d7223 */ /* 0x060fe20000000018 */
[C---:B------:R-:W-:Y:S01]  /*1490*/  FFMA R60, R20.reuse, R14, R60 ;  /* 0x0000000e143c7223 */ /* 0x040fe2000000003c */
[C---:B------:R-:W-:Y:S01]  /*14a0*/  FFMA R58, R20.reuse, R18, R58 ;  /* 0x00000012143a7223 */ /* 0x040fe2000000003a */
[----:B------:R-:W-:Y:S01]  /*14b0*/  FFMA R56, R20, R22, R56 ;  /* 0x0000001614387223 */ /* 0x000fe20000000038 */
[----:B------:R-:W4:Y:S01]  /*14c0*/  LDS R28, [R7.X8+0x624] ;  /* 0x00062400071c7984 */ /* 0x000f220000008800 */
[----:B------:R-:W-:-:S03]  /*14d0*/  FFMA R35, R48, R21, R62 ;  /* 0x0000001530237223 */ /* 0x000fc6000000003e */
[----:B------:R-:W5:Y:S04]  /*14e0*/  LDS R20, [R7.X8+0x684] ;  /* 0x0006840007147984 */ /* 0x000f680000008800 */
[----:B------:R-:W3:Y:S04]  /*14f0*/  LDS R32, [R7.X8+0x664] ;  /* 0x0006640007207984 */ /* 0x000ee80000008800 */
[----:B------:R-:W-:Y:S01]  /*1500*/  LDS R48, [R7.X8+0x644] ;  /* 0x0006440007307984 */ /* 0x000fe20000008800 */
[C---:B0-----:R-:W-:Y:S01]  /*1510*/  FFMA R27, R8.reuse, R30, R27 ;  /* 0x0000001e081b7223 */ /* 0x041fe2000000001b */
[C---:B------:R-:W-:Y:S01]  /*1520*/  FFMA R54, R8.reuse, R14, R54 ;  /* 0x0000000e08367223 */ /* 0x040fe20000000036 */
[C---:B------:R-:W-:Y:S01]  /*1530*/  FFMA R52, R8.reuse, R18, R52 ;  /* 0x0000001208347223 */ /* 0x040fe20000000034 */
[----:B------:R-:W-:Y:S01]  /*1540*/  FFMA R50, R8, R22, R50 ;  /* 0x0000001608327223 */ /* 0x000fe20000000032 */
[----:B------:R-:W-:Y:S04]  /*1550*/  LDS R36, [R7.X8+0x6c4] ;  /* 0x0006c40007247984 */ /* 0x000fe80000008800 */
[----:B------:R-:W0:Y:S01]  /*1560*/  LDS R8, [R7.X8+0x6a4] ;  /* 0x0006a40007087984 */ /* 0x000e220000008800 */
[----:B------:R-:W-:Y:S01]  /*1570*/  IADD3 R0, R0, 0x1, RZ ;  /* 0x0000000100007810 */ /* 0x000fe20007ffe0ff */
[----:B------:R-:W-:-:S03]  /*1580*/  FFMA R61, R66, R13, R61 ;  /* 0x0000000d423d7223 */ /* 0x000fc6000000003d */
[----:B------:R-:W-:Y:S01]  /*1590*/  ISETP.GE.U32.AND P1, PT, R0, 0x20, PT ;  /* 0x000000200000780c */ /* 0x000fe20003f26070 */
        /* <DEDUP_REMOVED lines=26> */
[----:B----4-:R-:W-:Y:S01]  /*1740*/  FFMA R38, R28, R31, R29 ;  /* 0x0000001f1c267223 */ /* 0x010fe2000000001d */
[-C--:B-----5:R-:W-:Y:S01]  /*1750*/  FFMA R37, R20, R15.reuse, R34 ;  /* 0x0000000f14257223 */ /* 0x0a0fe20000000022 */
        /* <DEDUP_REMOVED lines=10> */
[-C--:B------:R-:W-:Y:S01]  /*1800*/  FFMA R28, R48, R31.reuse, R27 ;  /* 0x0000001f301c7223 */ /* 0x080fe2000000001b */
[----:B------:R-:W-:Y:S01]  /*1810*/  FFMA R32, R20, R31, R21 ;  /* 0x0000001f14207223 */ /* 0x000fe20000000015 */
[----:B------:R-:W-:Y:S01]  /*1820*/  FFMA R8, R8, R23, R10 ;  /* 0x0000001708087223 */ /* 0x000fe2000000000a */
[C---:B------:R-:W-:Y:S01]  /*1830*/  FFMA R42, R36.reuse, R31, R13 ;  /* 0x0000001f242a7223 */ /* 0x040fe2000000000d */
[C---:B------:R-:W-:Y:S01]  /*1840*/  FFMA R31, R36.reuse, R15, R14 ;  /* 0x0000000f241f7223 */ /* 0x040fe2000000000e */
[----:B------:R-:W-:Y:S01]  /*1850*/  FFMA R10, R36, R19, R18 ;  /* 0x00000013240a7223 */ /* 0x000fe20000000012 */
[C---:B------:R-:W-:Y:S01]  /*1860*/  FFMA R33, R48.reuse, R15, R54 ;  /* 0x0000000f30217223 */ /* 0x040fe20000000036 */
[C---:B------:R-:W-:Y:S01]  /*1870*/  FFMA R45, R48.reuse, R19, R52 ;  /* 0x00000013302d7223 */ /* 0x040fe20000000034 */
[----:B------:R-:W-:Y:S01]  /*1880*/  FFMA R57, R48, R23, R50 ;  /* 0x0000001730397223 */ /* 0x000fe20000000032 */
[C---:B------:R-:W-:Y:S01]  /*1890*/  FFMA R49, R20.reuse, R19, R26 ;  /* 0x0000001314317223 */ /* 0x040fe2000000001a */
[-C--:B------:R-:W-:Y:S01]  /*18a0*/  FFMA R61, R20, R23.reuse, R24 ;  /* 0x00000017143d7223 */ /* 0x080fe20000000018 */
[----:B------:R-:W-:Y:S01]  /*18b0*/  FFMA R36, R36, R23, R22 ;  /* 0x0000001724247223 */ /* 0x000fe20000000016 */
[----:B------:R-:W-:Y:S01]  /*18c0*/  @P1 CALL.REL.NOINC `(.L_x_94) ;  /* 0x0000001000001944 */ /* 0x000fe20003c00000 */
[----:B------:R-:W-:Y:S05]  /*18d0*/  BRA `(.L_x_95) ;  /* 0xffffe9e000007947 */ /* 0x000fea000383ffff */
.L_x_94:
[----:B------:R-:W-:Y:S01]  /*18e0*/  LEA R2, R9, R6, 0x7 ;  /* 0x0000000609027211 */ /* 0x000fe200078e38ff */
[----:B------:R-:W-:Y:S01]  /*18f0*/  ULDC.64 UR4, c[0x0][0x118] ;  /* 0x0000460000047ab9 */ /* 0x000fe20000000a00 */
[----:B------:R-:W-:-:S05]  /*1900*/  MOV R15, 0x4 ;  /* 0x00000004000f7802 */ /* 0x000fca0000000f00 */
[----:B------:R-:W-:-:S05]  /*1910*/  IMAD.WIDE R2, R2, R15, c[0x0][0x178] ;  /* 0x00005e0002027625 */ /* 0x000fca00078e020f */
[----:B------:R-:W2:Y:S04]  /*1920*/  LDG.E.CONSTANT R13, [R2.64] ;  /* 0x00000004020d7981 */ /* 0x000ea8000c1e9900 */
[----:B------:R0:W3:Y:S04]  /*1930*/  LDG.E.CONSTANT R14, [R2.64+0x80] ;  /* 0x00008004020e7981 */ /* 0x0000e8000c1e9900 */
[----:B------:R0:W4:Y:S04]  /*1940*/  LDG.E.CONSTANT R12, [R2.64+0x100] ;  /* 0x00010004020c7981 */ /* 0x000128000c1e9900 */
[----:B------:R0:W5:Y:S01]  /*1950*/  LDG.E.CONSTANT R0, [R2.64+0x180] ;  /* 0x0001800402007981 */ /* 0x000162000c1e9900 */
[----:B------:R-:W-:-:S03]  /*1960*/  IMAD R6, R6, 0x310, R7 ;  /* 0x0000031006067824 */ /* 0x000fc600078e0207 */
[----:B------:R-:W1:Y:S01]  /*1970*/  S2R R5, SR_CTAID.Y ;  /* 0x0000000000057919 */ /* 0x000e620000002600 */
[----:B------:R-:W-:-:S04]  /*1980*/  IMAD R6, R9, 0x18800, R6 ;  /* 0x0001880009067824 */ /* 0x000fc800078e0206 */
[----:B-1----:R-:W-:-:S04]  /*1990*/  IMAD R4, R5, 0x1c, R6 ;  /* 0x0000001c05047824 */ /* 0x002fc800078e0206 */
[----:B------:R-:W-:Y:S01]  /*19a0*/  IMAD.WIDE R4, R4, R15, c[0x0][0x160] ;  /* 0x0000580004047625 */ /* 0x000fe200078e020f */
[--C-:B--2---:R-:W-:Y:S01]  /*19b0*/  FADD R7, R40, R13.reuse ;  /* 0x0000000d28077221 */ /* 0x104fe20000000000 */
[--C-:B------:R-:W-:Y:S01]  /*19c0*/  FADD R9, R38, R13.reuse ;  /* 0x0000000d26097221 */ /* 0x100fe20000000000 */
[--C-:B0-----:R-:W-:Y:S01]  /*19d0*/  FADD R3, R34, R13.reuse ;  /* 0x0000000d22037221 */ /* 0x101fe20000000000 */
[--C-:B------:R-:W-:Y:S01]  /*19e0*/  FADD R15, R28, R13.reuse ;  /* 0x0000000d1c0f7221 */ /* 0x100fe20000000000 */
[--C-:B------:R-:W-:Y:S01]  /*19f0*/  FADD R17, R30, R13.reuse ;  /* 0x0000000d1e117221 */ /* 0x100fe20000000000 */
[--C-:B------:R-:W-:Y:S01]  /*1a00*/  FADD R19, R32, R13.reuse ;  /* 0x0000000d20137221 */ /* 0x100fe20000000000 */
[----:B------:R0:W-:Y:S01]  /*1a10*/  STG.E [R4.64], R7 ;  /* 0x0000000704007986 */ /* 0x0001e2000c101904 */
[----:B------:R-:W-:Y:S01]  /*1a20*/  FADD R13, R42, R13 ;  /* 0x0000000d2a0d7221 */ /* 0x000fe20000000000 */
[--C-:B---3--:R-:W-:Y:S01]  /*1a30*/  FADD R11, R11, R14.reuse ;  /* 0x0000000e0b0b7221 */ /* 0x108fe20000000000 */
[--C-:B------:R-:W-:Y:S01]  /*1a40*/  FADD R29, R29, R14.reuse ;  /* 0x0000000e1d1d7221 */ /* 0x100fe20000000000 */
[----:B------:R-:W-:Y:S01]  /*1a50*/  STG.E [R4.64+0x10], R9 ;  /* 0x0000100904007986 */ /* 0x000fe2000c101904 */
[--C-:B------:R-:W-:Y:S01]  /*1a60*/  FADD R33, R33, R14.reuse ;  /* 0x0000000e21217221 */ /* 0x100fe20000000000 */
[--C-:B------:R-:W-:Y:S01]  /*1a70*/  FADD R35, R35, R14.reuse ;  /* 0x0000000e23237221 */ /* 0x100fe20000000000 */
[--C-:B------:R-:W-:Y:S01]  /*1a80*/  FADD R37, R37, R14.reuse ;  /* 0x0000000e25257221 */ /* 0x100fe20000000000 */
[----:B------:R1:W-:Y:S01]  /*1a90*/  STG.E [R4.64+0x50], R3 ;  /* 0x0000500304007986 */ /* 0x0003e2000c101904 */
[--C-:B------:R-:W-:Y:S01]  /*1aa0*/  FADD R39, R39, R14.reuse ;  /* 0x0000000e27277221 */ /* 0x100fe20000000000 */
[----:B------:R-:W-:Y:S01]  /*1ab0*/  FADD R31, R31, R14 ;  /* 0x0000000e1f1f7221 */ /* 0x000fe20000000000 */
[--C-:B----4-:R-:W-:Y:S01]  /*1ac0*/  FADD R41, R41, R12.reuse ;  /* 0x0000000c29297221 */ /* 0x110fe20000000000 */
[--C-:B------:R-:W-:Y:S01]  /*1ad0*/  FADD R43, R43, R12.reuse ;  /* 0x0000000c2b2b7221 */ /* 0x100fe20000000000 */
[--C-:B------:R-:W-:Y:S01]  /*1ae0*/  FADD R45, R45, R12.reuse ;  /* 0x0000000c2d2d7221 */ /* 0x100fe20000000000 */
[--C-:B------:R-:W-:Y:S01]  /*1af0*/  FADD R47, R47, R12.reuse ;  /* 0x0000000c2f2f7221 */ /* 0x100fe20000000000 */
[--C-:B------:R-:W-:Y:S01]  /*1b00*/  FADD R49, R49, R12.reuse ;  /* 0x0000000c31317221 */ /* 0x100fe20000000000 */
[--C-:B------:R-:W-:Y:S01]  /*1b10*/  FADD R51, R51, R12.reuse ;  /* 0x0000000c33337221 */ /* 0x100fe20000000000 */
[----:B0-----:R-:W-:Y:S01]  /*1b20*/  FADD R7, R10, R12 ;  /* 0x0000000c0a077221 */ /* 0x001fe20000000000 */
[--C-:B-----5:R-:W-:Y:S01]  /*1b30*/  FADD R53, R53, R0.reuse ;  /* 0x0000000035357221 */ /* 0x120fe20000000000 */
[--C-:B------:R-:W-:Y:S01]  /*1b40*/  FADD R55, R55, R0.reuse ;  /* 0x0000000037377221 */ /* 0x100fe20000000000 */
[--C-:B------:R-:W-:Y:S01]  /*1b50*/  FADD R57, R57, R0.reuse ;  /* 0x0000000039397221 */ /* 0x100fe20000000000 */
[--C-:B------:R-:W-:Y:S01]  /*1b60*/  FADD R59, R59, R0.reuse ;  /* 0x000000003b3b7221 */ /* 0x100fe20000000000 */
[--C-:B------:R-:W-:Y:S01]  /*1b70*/  FADD R61, R61, R0.reuse ;  /* 0x000000003d3d7221 */ /* 0x100fe20000000000 */
[--C-:B-1----:R-:W-:Y:S01]  /*1b80*/  FADD R3, R8, R0.reuse ;  /* 0x0000000008037221 */ /* 0x102fe20000000000 */
        /* <DEDUP_REMOVED lines=27> */
.L_x_96:
        /* <DEDUP_REMOVED lines=12> */
.L_x_142:


//--------------------- .text.tvmgen_default_fused_nn_conv2d_add_add_nn_relu_3_kernel --------------------------
	.section	.text.tvmgen_default_fused_nn_conv2d_add_add_nn_relu_3_kernel,"ax",@progbits
	.sectionflags	@"SHF_BARRIERS=1"
	.sectioninfo	@"SHI_REGISTERS=40"
	.align	128
        .global         tvmgen_default_fused_nn_conv2d_add_add_nn_relu_3_kernel
        .type           tvmgen_default_fused_nn_conv2d_add_add_nn_relu_3_kernel,@function
        .size           tvmgen_default_fused_nn_conv2d_add_add_nn_relu_3_kernel,(.L_x_143 - tvmgen_default_fused_nn_conv2d_add_add_nn_relu_3_kernel)
        .other          tvmgen_default_fused_nn_conv2d_add_add_nn_relu_3_kernel,@"STO_CUDA_ENTRY STV_DEFAULT"
tvmgen_default_fused_nn_conv2d_add_add_nn_relu_3_kernel:
.text.tvmgen_default_fused_nn_conv2d_add_add_nn_relu_3_kernel:
[----:B------:R-:W-:Y:S02]  /*0000*/  MOV R1, c[0x0][0x28] ;  /* 0x00000a0000017a02 */ /* 0x000fe40000000f00 */
[----:B------:R-:W0:Y:S01]  /*0010*/  S2R R0, SR_TID.Z ;  /* 0x0000000000007919 */ /* 0x000e220000002300 */
[----:B------:R-:W-:Y:S01]  /*0020*/  MOV R3, RZ ;  /* 0x000000ff00037202 */ /* 0x000fe20000000f00 */
[----:B------:R-:W-:Y:S01]  /*0030*/  CS2R R20, SRZ ;  /* 0x0000000000147805 */ /* 0x000fe2000001ff00 */
[----:B------:R-:W-:Y:S01]  /*0040*/  MOV R33, RZ ;  /* 0x000000ff00217202 */ /* 0x000fe20000000f00 */
[----:B------:R-:W0:Y:S01]  /*0050*/  S2R R2, SR_TID.Y ;  /* 0x0000000000027919 */ /* 0x000e220000002200 */
[----:B------:R-:W-:Y:S01]  /*0060*/  CS2R R10, SRZ ;  /* 0x00000000000a7805 */ /* 0x000fe2000001ff00 */
[----:B------:R-:W-:Y:S01]  /*0070*/  MOV R13, RZ ;  /* 0x000000ff000d7202 */ /* 0x000fe20000000f00 */
[----:B------:R-:W-:Y:S01]  /*0080*/  CS2R R8, SRZ ;  /* 0x0000000000087805 */ /* 0x000fe2000001ff00 */
[----:B------:R-:W-:Y:S01]  /*0090*/  MOV R14, RZ ;  /* 0x000000ff000e7202 */ /* 0x000fe20000000f00 */
[----:B------:R-:W-:Y:S01]  /*00a0*/  ULDC.64 UR4, c[0x0][0x118] ;  /* 0x0000460000047ab9 */ /* 0x000fe20000000a00 */
[----:B------:R-:W-:-:S02]  /*00b0*/  MOV R25, RZ ;  /* 0x000000ff00197202 */ /* 0x000fc40000000f00 */
[----:B------:R-:W-:Y:S02]  /*00c0*/  MOV R30, RZ ;  /* 0x000000ff001e7202 */ /* 0x000fe40000000f00 */
[----:B------:R-:W-:Y:S02]  /*00d0*/  MOV R18, RZ ;  /* 0x000000ff00127202 */ /* 0x000fe40000000f00 */
[----:B------:R-:W-:Y:S02]  /*00e0*/  MOV R7, RZ ;  /* 0x000000ff00077202 */ /* 0x000fe40000000f00 */
[----:B------:R-:W-:Y:S01]  /*00f0*/  MOV R22, RZ ;  /* 0x000000ff00167202 */ /* 0x000fe20000000f00 */
[----:B0-----:R-:W-:Y:S01]  /*0100*/  IMAD R16, R0, 0x7, R2 ;  /* 0x0000000700107824 */ /* 0x001fe200078e0202 */
[----:B------:R-:W-:-:S04]  /*0110*/  LEA R15, R2, R2, 0x2 ;  /* 0x00000002020f7211 */ /* 0x000fc800078e10ff */
[----:B------:R-:W-:Y:S02]  /*0120*/  LEA R16, R16, -R16, 0x3 ;  /* 0x8000001010107211 */ /* 0x000fe400078e18ff */
.L_x_99:
[C---:B------:R-:W-:Y:S01]  /*0130*/  IADD3 R31, R15.reuse, 0x2, RZ ;  /* 0x000000020f1f7810 */ /* 0x040fe20007ffe0ff */
[----:B------:R-:W-:Y:S01]  /*0140*/  BAR.SYNC.DEFER_BLOCKING 0x0 ;  /* 0x0000000000007b1d */ /* 0x000fe20000010000 */
[-C--:B------:R-:W-:Y:S02]  /*0150*/  LEA.HI.SX32 R4, R15, R0.reuse, 0x1b ;  /* 0x000000000f047211 */ /* 0x080fe400078fdaff */
[----:B------:R-:W-:Y:S02]  /*0160*/  LEA.HI.SX32 R6, R31, R0, 0x1b ;  /* 0x000000001f067211 */ /* 0x000fe400078fdaff */
[----:B------:R-:W-:Y:S02]  /*0170*/  ISETP.GT.AND P0, PT, R4, 0xf, PT ;  /* 0x0000000f0400780c */ /* 0x000fe40003f04270 */
[----:B------:R-:W-:Y:S02]  /*0180*/  ISETP.GT.AND P2, PT, R6, 0xf, PT ;  /* 0x0000000f0600780c */ /* 0x000fe40003f44270 */
[----:B------:R-:W-:-:S02]  /*0190*/  ISETP.GT.OR P0, PT, R15, 0x1f, P0 ;  /* 0x0000001f0f00780c */ /* 0x000fc40000704670 */
[C---:B------:R-:W-:Y:S02]  /*01a0*/  ISETP.GT.OR P2, PT, R15.reuse, 0x1d, P2 ;  /* 0x0000001d0f00780c */ /* 0x040fe40001744670 */
[----:B------:R-:W-:Y:S02]  /*01b0*/  IADD3 R29, R15, 0x1, RZ ;  /* 0x000000010f1d7810 */ /* 0x000fe40007ffe0ff */
[----:B------:R-:W-:Y:S02]  /*01c0*/  MOV R17, 0x4 ;  /* 0x0000000400117802 */ /* 0x000fe40000000f00 */
[----:B------:R-:W-:-:S04]  /*01d0*/  LEA.HI.SX32 R4, R29, R0, 0x1b ;  /* 0x000000001d047211 */ /* 0x000fc800078fdaff */
[----:B------:R-:W-:Y:S01]  /*01e0*/  ISETP.GT.AND P1, PT, R4, 0xf, PT ;  /* 0x0000000f0400780c */ /* 0x000fe20003f24270 */
[----:B------:R-:W0:Y:S01]  /*01f0*/  @!P0 S2R R5, SR_CTAID.Z ;  /* 0x0000000000058919 */ /* 0x000e220000002700 */
[----:B------:R-:W-:Y:S01]  /*0200*/  IMAD R4, R3, 0x310, R16 ;  /* 0x0000031003047824 */ /* 0x000fe200078e0210 */
[----:B------:R-:W-:Y:S02]  /*0210*/  @!P2 LOP3.LUT R36, R31, 0xf, RZ, 0xc0, !PT ;  /* 0x0000000f1f24a812 */ /* 0x000fe400078ec0ff */
[----:B------:R-:W1:Y:S01]  /*0220*/  @!P2 S2R R37, SR_CTAID.Z ;  /* 0x000000000025a919 */ /* 0x000e620000002700 */
[C---:B------:R-:W-:Y:S02]  /*0230*/  @!P0 LOP3.LUT R6, R15.reuse, 0xf, RZ, 0xc0, !PT ;  /* 0x0000000f0f068812 */ /* 0x040fe400078ec0ff */
[----:B------:R-:W-:-:S13]  /*0240*/  ISETP.GT.OR P1, PT, R15, 0x1e, P1 ;  /* 0x0000001e0f00780c */ /* 0x000fda0000f24670 */
[----:B------:R-:W2:Y:S01]  /*0250*/  @!P1 S2R R35, SR_CTAID.Z ;  /* 0x0000000000239919 */ /* 0x000ea20000002700 */
[-C--:B0-----:R-:W-:Y:S01]  /*0260*/  @!P0 LEA R12, R5, R0.reuse, 0x4 ;  /* 0x00000000050c8211 */ /* 0x081fe200078e20ff */
[----:B------:R-:W-:Y:S01]  /*0270*/  IMAD.WIDE R4, R4, R17, c[0x0][0x168] ;  /* 0x00005a0004047625 */ /* 0x000fe200078e0211 */
[----:B-1----:R-:W-:Y:S02]  /*0280*/  @!P2 LEA R32, R37, R0, 0x4 ;  /* 0x000000002520a211 */ /* 0x002fe400078e20ff */
[-C--:B------:R-:W-:Y:S02]  /*0290*/  @!P0 LEA R19, R12, R3.reuse, 0x6 ;  /* 0x000000030c138211 */ /* 0x080fe400078e30ff */
[----:B------:R0:W3:Y:S01]  /*02a0*/  LDG.E.CONSTANT R28, [R4.64+0x4] ;  /* 0x00000404041c7981 */ /* 0x0000e2000c1e9900 */
[----:B------:R-:W-:Y:S01]  /*02b0*/  @!P2 LEA R37, R32, R3, 0x6 ;  /* 0x000000032025a211 */ /* 0x000fe200078e30ff */
[----:B------:R-:W-:Y:S01]  /*02c0*/  @!P0 IMAD R12, R2, 0xa0, RZ ;  /* 0x000000a0020c8824 */ /* 0x000fe200078e02ff */
[----:B------:R-:W-:Y:S01]  /*02d0*/  @!P0 LEA R34, R19, R6, 0x4 ;  /* 0x0000000613228211 */ /* 0x000fe200078e20ff */
[----:B------:R0:W4:Y:S01]  /*02e0*/  LDG.E.CONSTANT R27, [R4.64+0x8] ;  /* 0x00000804041b7981 */ /* 0x000122000c1e9900 */
[----:B------:R-:W-:-:S02]  /*02f0*/  @!P2 LEA R36, R37, R36, 0x4 ;  /* 0x000000242524a211 */ /* 0x000fc400078e20ff */
[----:B------:R-:W-:Y:S01]  /*0300*/  IADD3 R37, R15, 0x3, RZ ;  /* 0x000000030f257810 */ /* 0x000fe20007ffe0ff */
[----:B------:R0:W5:Y:S04]  /*0310*/  LDG.E.CONSTANT R6, [R4.64] ;  /* 0x0000000404067981 */ /* 0x000168000c1e9900 */
[----:B------:R0:W5:Y:S04]  /*0320*/  LDG.E.CONSTANT R26, [R4.64+0xc] ;  /* 0x00000c04041a7981 */ /* 0x000168000c1e9900 */
[----:B------:R0:W5:Y:S04]  /*0330*/  LDG.E.CONSTANT R24, [R4.64+0x10] ;  /* 0x0000100404187981 */ /* 0x000168000c1e9900 */
[----:B------:R0:W5:Y:S04]  /*0340*/  LDG.E.CONSTANT R23, [R4.64+0x14] ;  /* 0x0000140404177981 */ /* 0x000168000c1e9900 */
[----:B------:R0:W5:Y:S02]  /*0350*/  LDG.E.CONSTANT R19, [R4.64+0x18] ;  /* 0x0000180404137981 */ /* 0x000164000c1e9900 */
[----:B0-----:R-:W-:-:S04]  /*0360*/  LEA.HI.SX32 R4, R37, R0, 0x1b ;  /* 0x0000000025047211 */ /* 0x001fc800078fdaff */
[----:B------:R-:W-:-:S04]  /*0370*/  ISETP.GT.AND P3, PT, R4, 0xf, PT ;  /* 0x0000000f0400780c */ /* 0x000fc80003f64270 */
[----:B------:R-:W-:Y:S02]  /*0380*/  ISETP.GT.OR P3, PT, R15, 0x1c, P3 ;  /* 0x0000001c0f00780c */ /* 0x000fe40001f64670 */
[----:B------:R-:W-:-:S11]  /*0390*/  @!P0 LOP3.LUT R12, R12, 0xfffffe00, RZ, 0xc0, !PT ;  /* 0xfffffe000c0c8812 */ /* 0x000fd600078ec0ff */
[----:B------:R-:W0:Y:S01]  /*03a0*/  @!P3 S2R R5, SR_CTAID.Z ;  /* 0x000000000005b919 */ /* 0x000e220000002700 */
[----:B------:R-:W-:Y:S02]  /*03b0*/  @!P0 IADD3 R34, R34, R12, RZ ;  /* 0x0000000c22228210 */ /* 0x000fe40007ffe0ff */
[----:B--2---:R-:W-:Y:S02]  /*03c0*/  @!P1 LEA R12, R35, R0, 0x4 ;  /* 0x00000000230c9211 */ /* 0x004fe400078e20ff */
[C---:B------:R-:W-:Y:S02]  /*03d0*/  @!P1 LOP3.LUT R35, R29.reuse, 0xf, RZ, 0xc0, !PT ;  /* 0x0000000f1d239812 */ /* 0x040fe400078ec0ff */
[----:B------:R-:W-:Y:S02]  /*03e0*/  @!P1 LEA R12, R12, R3, 0x6 ;  /* 0x000000030c0c9211 */ /* 0x000fe400078e30ff */
[----:B------:R-:W-:Y:S02]  /*03f0*/  @!P1 SHF.L.U32 R29, R29, 0x5, RZ ;  /* 0x000000051d1d9819 */ /* 0x000fe400000006ff */
[----:B------:R-:W-:-:S02]  /*0400*/  @!P1 LEA R35, R12, R35, 0x4 ;  /* 0x000000230c239211 */ /* 0x000fc400078e20ff */
[----:B------:R-:W-:-:S04]  /*0410*/  @!P1 LOP3.LUT R4, R29, 0xfffffe00, RZ, 0xc0, !PT ;  /* 0xfffffe001d049812 */ /* 0x000fc800078ec0ff */
[----:B------:R-:W-:Y:S02]  /*0420*/  @!P1 IADD3 R35, R35, R4, RZ ;  /* 0x0000000423239210 */ /* 0x000fe40007ffe0ff */
[----:B0-----:R-:W-:Y:S02]  /*0430*/  @!P3 LEA R4, R5, R0, 0x4 ;  /* 0x000000000504b211 */ /* 0x001fe400078e20ff */
[----:B------:R-:W-:Y:S02]  /*0440*/  IADD3 R29, R15, 0x4, RZ ;  /* 0x000000040f1d7810 */ /* 0x000fe40007ffe0ff */
[----:B------:R-:W-:Y:S02]  /*0450*/  @!P3 LEA R5, R4, R3, 0x6 ;  /* 0x000000030405b211 */ /* 0x000fe400078e30ff */
[----:B------:R-:W-:-:S04]  /*0460*/  @!P3 LOP3.LUT R4, R37, 0xf, RZ, 0xc0, !PT ;  /* 0x0000000f2504b812 */ /* 0x000fc800078ec0ff */
[----:B------:R-:W-:Y:S02]  /*0470*/  @!P3 LEA R4, R5, R4, 0x4 ;  /* 0x000000040504b211 */ /* 0x000fe400078e20ff */
[----:B------:R-:W-:-:S04]  /*0480*/  LEA.HI.SX32 R5, R29, R0, 0x1b ;  /* 0x000000001d057211 */ /* 0x000fc800078fdaff */
[----:B------:R-:W-:-:S04]  /*0490*/  ISETP.GT.AND P4, PT, R5, 0xf, PT ;  /* 0x0000000f0500780c */ /* 0x000fc80003f84270 */
[----:B------:R-:W-:Y:S02]  /*04a0*/  ISETP.GT.OR P4, PT, R15, 0x1b, P4 ;  /* 0x0000001b0f00780c */ /* 0x000fe40002784670 */
[----:B------:R-:W-:Y:S02]  /*04b0*/  @!P3 SHF.L.U32 R37, R37, 0x5, RZ ;  /* 0x000000052525b819 */ /* 0x000fe400000006ff */
[----:B------:R-:W-:Y:S02]  /*04c0*/  @!P2 SHF.L.U32 R31, R31, 0x5, RZ ;  /* 0x000000051f1fa819 */ /* 0x000fe400000006ff */
[----:B------:R-:W-:Y:S02]  /*04d0*/  @!P3 LOP3.LUT R37, R37, 0xfffffe00, RZ, 0xc0, !PT ;  /* 0xfffffe002525b812 */ /* 0x000fe400078ec0ff */
[----:B------:R-:W-:-:S05]  /*04e0*/  @!P2 LOP3.LUT R31, R31, 0xfffffe00, RZ, 0xc0, !PT ;  /* 0xfffffe001f1fa812 */ /* 0x000fca00078ec0ff */
[----:B------:R-:W0:Y:S01]  /*04f0*/  @!P4 S2R R12, SR_CTAID.Z ;  /* 0x00000000000cc919 */ /* 0x000e220000002700 */
[----:B------:R-:W-:Y:S01]  /*0500*/  @!P3 IADD3 R32, R4, R37, RZ ;  /* 0x000000250420b210 */ /* 0x000fe20007ffe0ff */
[----:B------:R-:W-:Y:S01]  /*0510*/  @!P0 IMAD.WIDE R4, R34, R17, c[0x0][0x170] ;  /* 0x00005c0022048625 */ /* 0x000fe200078e0211 */
[----:B------:R-:W-:-:S04]  /*0520*/  @!P2 IADD3 R36, R36, R31, RZ ;  /* 0x0000001f2424a210 */ /* 0x000fc80007ffe0ff */
[----:B------:R1:W2:Y:S02]  /*0530*/  @!P0 LDG.E.CONSTANT R31, [R4.64] ;  /* 0x00000004041f8981 */ /* 0x0002a4000c1e9900 */
[----:B-1----:R-:W-:-:S05]  /*0540*/  @!P1 IMAD.WIDE R4, R35, R17, c[0x0][0x170] ;  /* 0x00005c0023049625 */ /* 0x002fca00078e0211 */
[----:B------:R1:W2:Y:S02]  /*0550*/  @!P1 LDG.E.CONSTANT R34, [R4.64] ;  /* 0x0000000404229981 */ /* 0x0002a4000c1e9900 */
[----:B-1----:R-:W-:-:S05]  /*0560*/  @!P2 IMAD.WIDE R4, R36, R17, c[0x0][0x170] ;  /* 0x00005c002404a625 */ /* 0x002fca00078e0211 */
[----:B------:R1:W2:Y:S02]  /*0570*/  @!P2 LDG.E.CONSTANT R35, [R4.64] ;  /* 0x000000040423a981 */ /* 0x0002a4000c1e9900 */
[----:B-1----:R-:W-:Y:S01]  /*0580*/  @!P3 IMAD.WIDE R4, R32, R17, c[0x0][0x170] ;  /* 0x00005c002004b625 */ /* 0x002fe200078e0211 */
[----:B0-----:R-:W-:-:S04]  /*0590*/  @!P4 LEA R32, R12, R0, 0x4 ;  /* 0x000000000c20c211 */ /* 0x001fc800078e20ff */
[----:B------:R-:W-:Y:S01]  /*05a0*/  @!P4 LEA R37, R32, R3, 0x6 ;  /* 0x000000032025c211 */ /* 0x000fe200078e30ff */
[----:B------:R0:W2:Y:S01]  /*05b0*/  @!P3 LDG.E.CONSTANT R12, [R4.64] ;  /* 0x00000004040cb981 */ /* 0x0000a2000c1e9900 */
[C---:B------:R-:W-:Y:S02]  /*05c0*/  @!P4 LOP3.LUT R32, R29.reuse, 0xf, RZ, 0xc0, !PT ;  /* 0x0000000f1d20c812 */ /* 0x040fe400078ec0ff */
[----:B------:R-:W-:Y:S02]  /*05d0*/  @!P4 SHF.L.U32 R29, R29, 0x5, RZ ;  /* 0x000000051d1dc819 */ /* 0x000fe400000006ff */
[----:B------:R-:W-:Y:S02]  /*05e0*/  @!P4 LEA R32, R37, R32, 0x4 ;  /* 0x000000202520c211 */ /* 0x000fe400078e20ff */
[----:B------:R-:W-:-:S04]  /*05f0*/  @!P4 LOP3.LUT R29, R29, 0xfffffe00, RZ, 0xc0, !PT ;  /* 0xfffffe001d1dc812 */ /* 0x000fc800078ec0ff */
[----:B------:R-:W-:-:S05]  /*0600*/  @!P4 IADD3 R32, R32, R29, RZ ;  /* 0x0000001d2020c210 */ /* 0x000fca0007ffe0ff */
[----:B0-----:R-:W-:-:S05]  /*0610*/  @!P4 IMAD.WIDE R4, R32, R17, c[0x0][0x170] ;  /* 0x00005c002004c625 */ /* 0x001fca00078e0211 */
[----:B------:R0:W2:Y:S01]  /*0620*/  @!P4 LDG.E.CONSTANT R29, [R4.64] ;  /* 0x00000004041dc981 */ /* 0x0000a2000c1e9900 */
[CC--:B------:R-:W-:Y:S02]  /*0630*/  @!P0 LEA R32, R0.reuse, R15.reuse, 0x5 ;  /* 0x0000000f00208211 */ /* 0x0c0fe400078e28ff */
[CC--:B------:R-:W-:Y:S02]  /*0640*/  @!P1 LEA R37, R0.reuse, R15.reuse, 0x5 ;  /* 0x0000000f00259211 */ /* 0x0c0fe400078e28ff */
[CC--:B------:R-:W-:Y:S02]  /*0650*/  @!P2 LEA R36, R0.reuse, R15.reuse, 0x5 ;  /* 0x0000000f0024a211 */ /* 0x0c0fe400078e28ff */
[C---:B0-----:R-:W-:Y:S02]  /*0660*/  @!P3 LEA R5, R0.reuse, R15, 0x5 ;  /* 0x0000000f0005b211 */ /* 0x041fe400078e28ff */
[----:B------:R-:W-:-:S04]  /*0670*/  LEA R4, R0, 0xc40, 0x6 ;  /* 0x00000c4000047811 */ /* 0x000fc800078e30ff */
[----:B------:R-:W-:Y:S01]  /*0680*/  IADD3 R4, R4, 0x404, RZ ;  /* 0x0000040404047810 */ /* 0x000fe20007ffe0ff */
[----:B---3--:R-:W-:Y:S04]  /*0690*/  STS [R16.X4+0x4], R28 ;  /* 0x0000041c10007388 */ /* 0x008fe80000004800 */
[----:B----4-:R-:W-:Y:S04]  /*06a0*/  STS [R16.X4+0x8], R27 ;  /* 0x0000081b10007388 */ /* 0x010fe80000004800 */
[----:B-----5:R0:W-:Y:S04]  /*06b0*/  STS [R16.X4], R6 ;  /* 0x0000000610007388 */ /* 0x0201e80000004800 */
[----:B------:R-:W-:Y:S04]  /*06c0*/  STS [R16.X4+0xc], R26 ;  /* 0x00000c1a10007388 */ /* 0x000fe80000004800 */
[----:B------:R-:W-:Y:S01]  /*06d0*/  STS [R16.X4+0x10], R24 ;  /* 0x0000101810007388 */ /* 0x000fe20000004800 */
[----:B0-----:R-:W-:-:S03]  /*06e0*/  @!P4 LEA R6, R0, R15, 0x5 ;  /* 0x0000000f0006c211 */ /* 0x001fc600078e28ff */
[----:B------:R-:W-:Y:S04]  /*06f0*/  STS [R16.X4+0x14], R23 ;  /* 0x0000141710007388 */ /* 0x000fe80000004800 */
[----:B------:R0:W-:Y:S02]  /*0700*/  STS [R16.X4+0x18], R19 ;  /* 0x0000181310007388 */ /* 0x0001e40000004800 */
[----:B0-----:R-:W-:-:S05]  /*0710*/  MOV R19, 0x1c ;  /* 0x0000001c00137802 */ /* 0x001fca0000000f00 */
[----:B------:R-:W-:Y:S01]  /*0720*/  IMAD R19, R2, R19, 0xdc ;  /* 0x000000dc02137424 */ /* 0x000fe200078e0213 */
[----:B--2---:R-:W-:Y:S04]  /*0730*/  @!P0 STS [R32.X4+0xc40], R31 ;  /* 0x000c401f20008388 */ /* 0x004fe80000004800 */
[----:B------:R-:W-:Y:S04]  /*0740*/  @!P1 STS [R37.X4+0xc44], R34 ;  /* 0x000c442225009388 */ /* 0x000fe80000004800 */
[----:B------:R-:W-:Y:S04]  /*0750*/  @!P2 STS [R36.X4+0xc48], R35 ;  /* 0x000c48232400a388 */ /* 0x000fe80000004800 */
[----:B------:R-:W-:Y:S04]  /*0760*/  @!P3 STS [R5.X4+0xc4c], R12 ;  /* 0x000c4c0c0500b388 */ /* 0x000fe80000004800 */
[----:B------:R0:W-:Y:S02]  /*0770*/  @!P4 STS [R6.X4+0xc50], R29 ;  /* 0x000c501d0600c388 */ /* 0x0001e40000004800 */
[----:B0-----:R-:W-:-:S02]  /*0780*/  MOV R6, 0x400 ;  /* 0x0000040000067802 */ /* 0x001fc40000000f00 */
[----:B------:R-:W-:Y:S06]  /*0790*/  BAR.SYNC.DEFER_BLOCKING 0x0 ;  /* 0x0000000000007b1d */ /* 0x000fec0000010000 */
.L_x_97:
[----:B------:R-:W-:Y:S01]  /*07a0*/  LDS R27, [R19+-0xdc] ;  /* 0xffff2400131b7984 */ /* 0x000fe20000000800 */
[----:B------:R-:W-:-:S03]  /*07b0*/  IADD3 R6, R6, 0x20, RZ ;  /* 0x0000002006067810 */ /* 0x000fc60007ffe0ff */
[----:B------:R-:W0:Y:S01]  /*07c0*/  LDS R23, [R4+-0x404] ;  /* 0xfffbfc0004177984 */ /* 0x000e220000000800 */
[----:B------:R-:W-:-:S03]  /*07d0*/  ISETP.NE.AND P0, PT, R6, 0x440, PT ;  /* 0x000004400600780c */ /* 0x000fc60003f05270 */
[----:B------:R-:W1:Y:S04]  /*07e0*/  LDS R24, [R4+-0x4] ;  /* 0xfffffc0004187984 */ /* 0x000e680000000800 */
[----:B------:R-:W2:Y:S04]  /*07f0*/  LDS R26, [R19+-0xd8] ;  /* 0xffff2800131a7984 */ /* 0x000ea80000000800 */
[----:B------:R-:W3:Y:S04]  /*0800*/  LDS R29, [R19+-0xd4] ;  /* 0xffff2c00131d7984 */ /* 0x000ee80000000800 */
[----:B------:R-:W4:Y:S04]  /*0810*/  LDS R12, [R19+-0xd0] ;  /* 0xffff3000130c7984 */ /* 0x000f280000000800 */
[----:B------:R-:W5:Y:S04]  /*0820*/  LDS R5, [R19+-0xcc] ;  /* 0xffff340013057984 */ /* 0x000f680000000800 */
[----:B------:R-:W5:Y:S04]  /*0830*/  LDS R34, [R19+-0xc8] ;  /* 0xffff380013227984 */ /* 0x000f680000000800 */
[----:B------:R-:W5:Y:S04]  /*0840*/  LDS R32, [R19+-0xc4] ;  /* 0xffff3c0013207984 */ /* 0x000f680000000800 */
[----:B------:R-:W-:Y:S04]  /*0850*/  LDS R31, [R19+-0x18] ;  /* 0xffffe800131f7984 */ /* 0x000fe80000000800 */
[----:B------:R-:W5:Y:S01]  /*0860*/  LDS R28, [R4+-0x400] ;  /* 0xfffc0000041c7984 */ /* 0x000f620000000800 */
[----:B0-----:R-:W-:-:S03]  /*0870*/  FFMA R22, R27, R23, R22 ;  /* 0x000000171b167223 */ /* 0x001fc60000000016 */
[----:B------:R-:W-:Y:S01]  /*0880*/  LDS R35, [R19+0x3bc] ;  /* 0x0003bc0013237984 */ /* 0x000fe20000000800 */
[----:B-1----:R-:W-:-:S03]  /*0890*/  FFMA R21, R27, R24, R21 ;  /* 0x000000181b157223 */ /* 0x002fc60000000015 */
[----:B------:R-:W0:Y:S01]  /*08a0*/  LDS R27, [R4] ;  /* 0x00000000041b7984 */ /* 0x000e220000000800 */
[CC--:B--2---:R-:W-:Y:S01]  /*08b0*/  FFMA R9, R23.reuse, R26.reuse, R9 ;  /* 0x0000001a17097223 */ /* 0x0c4fe20000000009 */
[C---:B------:R-:W-:Y:S02]  /*08c0*/  FFMA R14, R24.reuse, R26, R14 ;  /* 0x0000001a180e7223 */ /* 0x040fe4000000000e */
[----:B------:R-:W1:Y:S01]  /*08d0*/  LDS R26, [R19+-0x10] ;  /* 0xfffff000131a7984 */ /* 0x000e620000000800 */
[CC--:B---3--:R-:W-:Y:S01]  /*08e0*/  FFMA R8, R23.reuse, R29.reuse, R8 ;  /* 0x0000001d17087223 */ /* 0x0c8fe20000000008 */
[C---:B------:R-:W-:Y:S02]  /*08f0*/  FFMA R13, R24.reuse, R29, R13 ;  /* 0x0000001d180d7223 */ /* 0x040fe4000000000d */
[----:B------:R-:W2:Y:S01]  /*0900*/  LDS R29, [R19+-0x14] ;  /* 0xffffec00131d7984 */ /* 0x000ea20000000800 */
[-C--:B----4-:R-:W-:Y:S01]  /*0910*/  FFMA R7, R23, R12.reuse, R7 ;  /* 0x0000000c17077223 */ /* 0x090fe20000000007 */
[----:B------:R-:W-:-:S02]  /*0920*/  FFMA R12, R24, R12, R10 ;  /* 0x0000000c180c7223 */ /* 0x000fc4000000000a */
[----:B------:R-:W3:Y:S01]  /*0930*/  LDS R10, [R19+-0xc] ;  /* 0xfffff400130a7984 */ /* 0x000ee20000000800 */
[CC--:B-----5:R-:W-:Y:S01]  /*0940*/  FFMA R11, R24.reuse, R5.reuse, R11 ;  /* 0x00000005180b7223 */ /* 0x0e0fe2000000000b */
[C---:B------:R-:W-:Y:S02]  /*0950*/  FFMA R18, R23.reuse, R5, R18 ;  /* 0x0000000517127223 */ /* 0x040fe40000000012 */
[----:B------:R-:W4:Y:S01]  /*0960*/  LDS R5, [R19+-0x8] ;  /* 0xfffff80013057984 */ /* 0x000f220000000800 */
[CC--:B------:R-:W-:Y:S01]  /*0970*/  FFMA R33, R24.reuse, R34.reuse, R33 ;  /* 0x0000002218217223 */ /* 0x0c0fe20000000021 */
[C---:B------:R-:W-:Y:S02]  /*0980*/  FFMA R30, R23.reuse, R34, R30 ;  /* 0x00000022171e7223 */ /* 0x040fe4000000001e */
[----:B------:R-:W-:Y:S01]  /*0990*/  LDS R34, [R19] ;  /* 0x0000000013227984 */ /* 0x000fe20000000800 */
[-C--:B------:R-:W-:Y:S01]  /*09a0*/  FFMA R25, R23, R32.reuse, R25 ;  /* 0x0000002017197223 */ /* 0x080fe20000000019 */
[----:B------:R-:W-:-:S02]  /*09b0*/  FFMA R24, R24, R32, R20 ;  /* 0x0000002018187223 */ /* 0x000fc40000000014 */
[----:B------:R-:W5:Y:S04]  /*09c0*/  LDS R32, [R19+-0x4] ;  /* 0xfffffc0013207984 */ /* 0x000f680000000800 */
[----:B------:R-:W-:Y:S01]  /*09d0*/  LDS R23, [R19+0xb0] ;  /* 0x0000b00013177984 */ /* 0x000fe20000000800 */
[----:B------:R-:W-:-:S03]  /*09e0*/  FFMA R22, R31, R28, R22 ;  /* 0x0000001c1f167223 */ /* 0x000fc60000000016 */
[----:B------:R-:W-:Y:S01]  /*09f0*/  LDS R20, [R19+0xb4] ;  /* 0x0000b40013147984 */ /* 0x000fe20000000800 */
[----:B0-----:R-:W-:-:S03]  /*0a00*/  FFMA R21, R31, R27, R21 ;  /* 0x0000001b1f157223 */ /* 0x001fc60000000015 */
[----:B------:R-:W-:Y:S01]  /*0a10*/  LDS R31, [R19+0xac] ;  /* 0x0000ac00131f7984 */ /* 0x000fe20000000800 */
[CC--:B-1----:R-:W-:Y:S01]  /*0a20*/  FFMA R8, R28.reuse, R26.reuse, R8 ;  /* 0x0000001a1c087223 */ /* 0x0c2fe20000000008 */
[C---:B------:R-:W-:Y:S02]  /*0a30*/  FFMA R13, R27.reuse, R26, R13 ;  /* 0x0000001a1b0d7223 */ /* 0x040fe4000000000d */
[----:B------:R-:W0:Y:S01]  /*0a40*/  LDS R26, [R4+0x4] ;  /* 0x00000400041a7984 */ /* 0x000e220000000800 */
[CC--:B--2---:R-:W-:Y:S01]  /*0a50*/  FFMA R9, R28.reuse, R29.reuse, R9 ;  /* 0x0000001d1c097223 */ /* 0x0c4fe20000000009 */
[C---:B------:R-:W-:Y:S02]  /*0a60*/  FFMA R14, R27.reuse, R29, R14 ;  /* 0x0000001d1b0e7223 */ /* 0x040fe4000000000e */
[----:B------:R-:W1:Y:S01]  /*0a70*/  LDS R29, [R4+-0x3fc] ;  /* 0xfffc0400041d7984 */ /* 0x000e620000000800 */
[-C--:B---3--:R-:W-:Y:S01]  /*0a80*/  FFMA R7, R28, R10.reuse, R7 ;  /* 0x0000000a1c077223 */ /* 0x088fe20000000007 */
[----:B------:R-:W-:-:S02]  /*0a90*/  FFMA R12, R27, R10, R12 ;  /* 0x0000000a1b0c7223 */ /* 0x000fc4000000000c */
[----:B------:R-:W2:Y:S01]  /*0aa0*/  LDS R10, [R19+0xb8] ;  /* 0x0000b800130a7984 */ /* 0x000ea20000000800 */
[CC--:B----4-:R-:W-:Y:S01]  /*0ab0*/  FFMA R18, R28.reuse, R5.reuse, R18 ;  /* 0x000000051c127223 */ /* 0x0d0fe20000000012 */
[C---:B------:R-:W-:Y:S02]  /*0ac0*/  FFMA R11, R27.reuse, R5, R11 ;  /* 0x000000051b0b7223 */ /* 0x040fe4000000000b */
[----:B------:R-:W3:Y:S01]  /*0ad0*/  LDS R5, [R19+0xbc] ;  /* 0x0000bc0013057984 */ /* 0x000ee20000000800 */
[CC--:B-----5:R-:W-:Y:S01]  /*0ae0*/  FFMA R30, R28.reuse, R32.reuse, R30 ;  /* 0x000000201c1e7223 */ /* 0x0e0fe2000000001e */
[C---:B------:R-:W-:Y:S01]  /*0af0*/  FFMA R33, R27.reuse, R32, R33 ;  /* 0x000000201b217223 */ /* 0x040fe20000000021 */
[-C--:B------:R-:W-:Y:S01]  /*0b00*/  FFMA R28, R28, R34.reuse, R25 ;  /* 0x000000221c1c7223 */ /* 0x080fe20000000019 */
[----:B------:R-:W-:Y:S01]  /*0b10*/  FFMA R27, R27, R34, R24 ;  /* 0x000000221b1b7223 */ /* 0x000fe20000000018 */
[----:B------:R-:W-:Y:S04]  /*0b20*/  LDS R25, [R19+0x170] ;  /* 0x0001700013197984 */ /* 0x000fe80000000800 */
[----:B------:R-:W-:Y:S04]  /*0b30*/  LDS R34, [R19+0xc4] ;  /* 0x0000c40013227984 */ /* 0x000fe80000000800 */
[----:B------:R-:W4:Y:S04]  /*0b40*/  LDS R32, [R4+-0x3f8] ;  /* 0xfffc080004207984 */ /* 0x000f280000000800 */
[----:B------:R-:W5:Y:S01]  /*0b50*/  LDS R24, [R19+0x174] ;  /* 0x0001740013187984 */ /* 0x000f620000000800 */
[C---:B0-----:R-:W-:Y:S01]  /*0b60*/  FFMA R21, R31.reuse, R26, R21 ;  /* 0x0000001a1f157223 */ /* 0x041fe20000000015 */
[C---:B------:R-:W-:Y:S01]  /*0b70*/  FFMA R14, R26.reuse, R23, R14 ;  /* 0x000000171a0e7223 */ /* 0x040fe2000000000e */
[CC--:B------:R-:W-:Y:S01]  /*0b80*/  FFMA R13, R26.reuse, R20.reuse, R13 ;  /* 0x000000141a0d7223 */ /* 0x0c0fe2000000000d */
[----:B-1----:R-:W-:Y:S01]  /*0b90*/  FFMA R22, R31, R29, R22 ;  /* 0x0000001d1f167223 */ /* 0x002fe20000000016 */
[C---:B------:R-:W-:Y:S01]  /*0ba0*/  FFMA R9, R29.reuse, R23, R9 ;  /* 0x000000171d097223 */ /* 0x040fe20000000009 */
[----:B------:R-:W0:Y:S01]  /*0bb0*/  LDS R31, [R19+0xc0] ;  /* 0x0000c000131f7984 */ /* 0x000e220000000800 */
[C---:B------:R-:W-:Y:S01]  /*0bc0*/  FFMA R8, R29.reuse, R20, R8 ;  /* 0x000000141d087223 */ /* 0x040fe20000000008 */
[CC--:B--2---:R-:W-:Y:S01]  /*0bd0*/  FFMA R7, R29.reuse, R10.reuse, R7 ;  /* 0x0000000a1d077223 */ /* 0x0c4fe20000000007 */
[C---:B------:R-:W-:Y:S01]  /*0be0*/  FFMA R12, R26.reuse, R10, R12 ;  /* 0x0000000a1a0c7223 */ /* 0x040fe2000000000c */
[----:B------:R-:W1:Y:S01]  /*0bf0*/  LDS R23, [R19+0x178] ;  /* 0x0001780013177984 */ /* 0x000e620000000800 */
[-C--:B---3--:R-:W-:Y:S01]  /*0c00*/  FFMA R18, R29, R5.reuse, R18 ;  /* 0x000000051d127223 */ /* 0x088fe20000000012 */
[----:B------:R-:W-:-:S02]  /*0c10*/  FFMA R11, R26, R5, R11 ;  /* 0x000000051a0b7223 */ /* 0x000fc4000000000b */
[----:B------:R-:W2:Y:S04]  /*0c20*/  LDS R10, [R19+0x17c] ;  /* 0x00017c00130a7984 */ /* 0x000ea80000000800 */
[----:B------:R-:W3:Y:S04]  /*0c30*/  LDS R5, [R19+0x180] ;  /* 0x0001800013057984 */ /* 0x000ee80000000800 */
[----:B------:R-:W3:Y:S01]  /*0c40*/  LDS R20, [R4+0x8] ;  /* 0x0000080004147984 */ /* 0x000ee20000000800 */
[----:B----4-:R-:W-:Y:S01]  /*0c50*/  FFMA R22, R25, R32, R22 ;  /* 0x0000002019167223 */ /* 0x010fe20000000016 */
[----:B-----5:R-:W-:Y:S01]  /*0c60*/  FFMA R9, R32, R24, R9 ;  /* 0x0000001820097223 */ /* 0x020fe20000000009 */
[CC--:B0-----:R-:W-:Y:S01]  /*0c70*/  FFMA R30, R29.reuse, R31.reuse, R30 ;  /* 0x0000001f1d1e7223 */ /* 0x0c1fe2000000001e */
[C---:B------:R-:W-:Y:S01]  /*0c80*/  FFMA R33, R26.reuse, R31, R33 ;  /* 0x0000001f1a217223 */ /* 0x040fe20000000021 */
[-C--:B------:R-:W-:Y:S01]  /*0c90*/  FFMA R29, R29, R34.reuse, R28 ;  /* 0x000000221d1d7223 */ /* 0x080fe2000000001c */
[----:B------:R-:W-:Y:S01]  /*0ca0*/  FFMA R26, R26, R34, R27 ;  /* 0x000000221a1a7223 */ /* 0x000fe2000000001b */
[C---:B-1----:R-:W-:Y:S01]  /*0cb0*/  FFMA R8, R32.reuse, R23, R8 ;  /* 0x0000001720087223 */ /* 0x042fe20000000008 */
[----:B------:R-:W0:Y:S01]  /*0cc0*/  LDS R34, [R19+0x184] ;  /* 0x0001840013227984 */ /* 0x000e220000000800 */
[----:B--2---:R-:W-:-:S03]  /*0cd0*/  FFMA R7, R32, R10, R7 ;  /* 0x0000000a20077223 */ /* 0x004fc60000000007 */
[----:B------:R-:W1:Y:S01]  /*0ce0*/  LDS R27, [R19+0x188] ;  /* 0x00018800131b7984 */ /* 0x000e620000000800 */
[----:B---3--:R-:W-:-:S03]  /*0cf0*/  FFMA R18, R32, R5, R18 ;  /* 0x0000000520127223 */ /* 0x008fc60000000012 */
[----:B------:R-:W-:Y:S01]  /*0d00*/  LDS R31, [R4+-0x3f4] ;  /* 0xfffc0c00041f7984 */ /* 0x000fe20000000800 */
[----:B------:R-:W-:Y:S01]  /*0d10*/  FFMA R21, R25, R20, R21 ;  /* 0x0000001419157223 */ /* 0x000fe20000000015 */
[C---:B------:R-:W-:Y:S01]  /*0d20*/  FFMA R14, R20.reuse, R24, R14 ;  /* 0x00000018140e7223 */ /* 0x040fe2000000000e */
[C---:B------:R-:W-:Y:S01]  /*0d30*/  FFMA R13, R20.reuse, R23, R13 ;  /* 0x00000017140d7223 */ /* 0x040fe2000000000d */
[C---:B------:R-:W-:Y:S01]  /*0d40*/  FFMA R12, R20.reuse, R10, R12 ;  /* 0x0000000a140c7223 */ /* 0x040fe2000000000c */
[----:B------:R-:W-:Y:S01]  /*0d50*/  FFMA R11, R20, R5, R11 ;  /* 0x00000005140b7223 */ /* 0x000fe2000000000b */
[----:B------:R-:W2:Y:S04]  /*0d60*/  LDS R25, [R19+0x234] ;  /* 0x0002340013197984 */ /* 0x000ea80000000800 */
[----:B------:R-:W3:Y:S04]  /*0d70*/  LDS R28, [R4+0xc] ;  /* 0x00000c00041c7984 */ /* 0x000ee80000000800 */
[----:B------:R-:W4:Y:S04]  /*0d80*/  LDS R24, [R19+0x238] ;  /* 0x0002380013187984 */ /* 0x000f280000000800 */
[----:B------:R-:W5:Y:S04]  /*0d90*/  LDS R23, [R19+0x23c] ;  /* 0x00023c0013177984 */ /* 0x000f680000000800 */
[----:B------:R-:W5:Y:S04]  /*0da0*/  LDS R10, [R19+0x240] ;  /* 0x00024000130a7984 */ /* 0x000f680000000800 */
[----:B------:R-:W5:Y:S01]  /*0db0*/  LDS R5, [R19+0x244] ;  /* 0x0002440013057984 */ /* 0x000f620000000800 */
[-C--:B0-----:R-:W-:Y:S01]  /*0dc0*/  FFMA R30, R32, R34.reuse, R30 ;  /* 0x00000022201e7223 */ /* 0x081fe2000000001e */
[----:B------:R-:W-:-:S02]  /*0dd0*/  FFMA R33, R20, R34, R33 ;  /* 0x0000002214217223 */ /* 0x000fc40000000021 */
[----:B------:R-:W0:Y:S01]  /*0de0*/  LDS R34, [R19+0x248] ;  /* 0x0002480013227984 */ /* 0x000e220000000800 */
[-C--:B-1----:R-:W-:Y:S01]  /*0df0*/  FFMA R32, R32, R27.reuse, R29 ;  /* 0x0000001b20207223 */ /* 0x082fe2000000001d */
[----:B------:R-:W-:Y:S02]  /*0e00*/  FFMA R20, R20, R27, R26 ;  /* 0x0000001b14147223 */ /* 0x000fe4000000001a */
[----:B------:R-:W1:Y:S04]  /*0e10*/  LDS R29, [R19+0x24c] ;  /* 0x00024c00131d7984 */ /* 0x000e680000000800 */
[----:B------:R-:W-:Y:S04]  /*0e20*/  LDS R27, [R19+0x2f8] ;  /* 0x0002f800131b7984 */ /* 0x000fe80000000800 */
[----:B------:R-:W-:Y:S01]  /*0e30*/  LDS R26, [R19+0x2fc] ;  /* 0x0002fc00131a7984 */ /* 0x000fe20000000800 */
[C---:B--2---:R-:W-:Y:S01]  /*0e40*/  FFMA R22, R25.reuse, R31, R22 ;  /* 0x0000001f19167223 */ /* 0x044fe20000000016 */
[----:B---3--:R-:W-:-:S02]  /*0e50*/  FFMA R21, R25, R28, R21 ;  /* 0x0000001c19157223 */ /* 0x008fc40000000015 */
[----:B------:R-:W-:Y:S01]  /*0e60*/  LDS R25, [R19+0x300] ;  /* 0x0003000013197984 */ /* 0x000fe20000000800 */
[CC--:B----4-:R-:W-:Y:S01]  /*0e70*/  FFMA R9, R31.reuse, R24.reuse, R9 ;  /* 0x000000181f097223 */ /* 0x0d0fe20000000009 */
[C---:B------:R-:W-:Y:S02]  /*0e80*/  FFMA R14, R28.reuse, R24, R14 ;  /* 0x000000181c0e7223 */ /* 0x040fe4000000000e */
[----:B------:R-:W-:Y:S01]  /*0e90*/  LDS R24, [R19+0x304] ;  /* 0x0003040013187984 */ /* 0x000fe20000000800 */
[CC--:B-----5:R-:W-:Y:S01]  /*0ea0*/  FFMA R8, R31.reuse, R23.reuse, R8 ;  /* 0x000000171f087223 */ /* 0x0e0fe20000000008 */
[C---:B------:R-:W-:Y:S02]  /*0eb0*/  FFMA R13, R28.reuse, R23, R13 ;  /* 0x000000171c0d7223 */ /* 0x040fe4000000000d */
[----:B------:R-:W-:Y:S01]  /*0ec0*/  LDS R23, [R19+0x308] ;  /* 0x0003080013177984 */ /* 0x000fe20000000800 */
[-C--:B------:R-:W-:Y:S01]  /*0ed0*/  FFMA R7, R31, R10.reuse, R7 ;  /* 0x0000000a1f077223 */ /* 0x080fe20000000007 */
[----:B------:R-:W-:-:S02]  /*0ee0*/  FFMA R12, R28, R10, R12 ;  /* 0x0000000a1c0c7223 */ /* 0x000fc4000000000c */
[----:B------:R-:W2:Y:S01]  /*0ef0*/  LDS R10, [R4+-0x3f0] ;  /* 0xfffc1000040a7984 */ /* 0x000ea20000000800 */
[CC--:B------:R-:W-:Y:S01]  /*0f00*/  FFMA R18, R31.reuse, R5.reuse, R18 ;  /* 0x000000051f127223 */ /* 0x0c0fe20000000012 */
[C---:B------:R-:W-:Y:S02]  /*0f10*/  FFMA R11, R28.reuse, R5, R11 ;  /* 0x000000051c0b7223 */ /* 0x040fe4000000000b */
[----:B------:R-:W3:Y:S01]  /*0f20*/  LDS R5, [R4+0x10] ;  /* 0x0000100004057984 */ /* 0x000ee20000000800 */
[CC--:B0-----:R-:W-:Y:S01]  /*0f30*/  FFMA R30, R31.reuse, R34.reuse, R30 ;  /* 0x000000221f1e7223 */ /* 0x0c1fe2000000001e */
[C---:B------:R-:W-:Y:S02]  /*0f40*/  FFMA R33, R28.reuse, R34, R33 ;  /* 0x000000221c217223 */ /* 0x040fe40000000021 */
[----:B------:R-:W0:Y:S01]  /*0f50*/  LDS R34, [R19+0x310] ;  /* 0x0003100013227984 */ /* 0x000e220000000800 */
[-C--:B-1----:R-:W-:Y:S01]  /*0f60*/  FFMA R32, R31, R29.reuse, R32 ;  /* 0x0000001d1f207223 */ /* 0x082fe20000000020 */
[----:B------:R-:W-:-:S02]  /*0f70*/  FFMA R20, R28, R29, R20 ;  /* 0x0000001d1c147223 */ /* 0x000fc40000000014 */
[----:B------:R-:W1:Y:S04]  /*0f80*/  LDS R31, [R19+0x30c] ;  /* 0x00030c00131f7984 */ /* 0x000e680000000800 */
[----:B------:R-:W-:Y:S04]  /*0f90*/  LDS R28, [R19+0x3c0] ;  /* 0x0003c000131c7984 */ /* 0x000fe80000000800 */
[----:B------:R-:W-:Y:S01]  /*0fa0*/  LDS R29, [R19+0x3d4] ;  /* 0x0003d400131d7984 */ /* 0x000fe20000000800 */
[C---:B--2---:R-:W-:Y:S01]  /*0fb0*/  FFMA R22, R27.reuse, R10, R22 ;  /* 0x0000000a1b167223 */ /* 0x044fe20000000016 */
[C---:B------:R-:W-:Y:S01]  /*0fc0*/  FFMA R9, R10.reuse, R26, R9 ;  /* 0x0000001a0a097223 */ /* 0x040fe20000000009 */
[C---:B------:R-:W-:Y:S01]  /*0fd0*/  FFMA R8, R10.reuse, R25, R8 ;  /* 0x000000190a087223 */ /* 0x040fe20000000008 */
[C---:B------:R-:W-:Y:S01]  /*0fe0*/  FFMA R7, R10.reuse, R24, R7 ;  /* 0x000000180a077223 */ /* 0x040fe20000000007 */
[----:B---3--:R-:W-:Y:S01]  /*0ff0*/  FFMA R21, R27, R5, R21 ;  /* 0x000000051b157223 */ /* 0x008fe20000000015 */
[C---:B------:R-:W-:Y:S01]  /*1000*/  FFMA R14, R5.reuse, R26, R14 ;  /* 0x0000001a050e7223 */ /* 0x040fe2000000000e */
[C---:B------:R-:W-:Y:S01]  /*1010*/  FFMA R13, R5.reuse, R25, R13 ;  /* 0x00000019050d7223 */ /* 0x040fe2000000000d */
[C---:B------:R-:W-:Y:S01]  /*1020*/  FFMA R12, R5.reuse, R24, R12 ;  /* 0x00000018050c7223 */ /* 0x040fe2000000000c */
[CC--:B------:R-:W-:Y:S01]  /*1030*/  FFMA R18, R10.reuse, R23.reuse, R18 ;  /* 0x000000170a127223 */ /* 0x0c0fe20000000012 */
[C---:B------:R-:W-:Y:S01]  /*1040*/  FFMA R11, R5.reuse, R23, R11 ;  /* 0x00000017050b7223 */ /* 0x040fe2000000000b */
[----:B------:R-:W2:Y:S01]  /*1050*/  LDS R24, [R4+0x14] ;  /* 0x0000140004187984 */ /* 0x000ea20000000800 */
[-C--:B0-----:R-:W-:Y:S01]  /*1060*/  FFMA R32, R10, R34.reuse, R32 ;  /* 0x000000220a207223 */ /* 0x081fe20000000020 */
[----:B------:R-:W-:-:S02]  /*1070*/  FFMA R20, R5, R34, R20 ;  /* 0x0000002205147223 */ /* 0x000fc40000000014 */
[----:B------:R-:W0:Y:S01]  /*1080*/  LDS R23, [R4+-0x3ec] ;  /* 0xfffc140004177984 */ /* 0x000e220000000800 */
[-C--:B-1----:R-:W-:Y:S01]  /*1090*/  FFMA R30, R10, R31.reuse, R30 ;  /* 0x0000001f0a1e7223 */ /* 0x082fe2000000001e */
[----:B------:R-:W-:Y:S02]  /*10a0*/  FFMA R33, R5, R31, R33 ;  /* 0x0000001f05217223 */ /* 0x000fe40000000021 */
[----:B------:R-:W1:Y:S04]  /*10b0*/  LDS R27, [R19+0x3c4] ;  /* 0x0003c400131b7984 */ /* 0x000e680000000800 */
[----:B------:R-:W3:Y:S04]  /*10c0*/  LDS R26, [R19+0x3c8] ;  /* 0x0003c800131a7984 */ /* 0x000ee80000000800 */
[----:B------:R-:W4:Y:S04]  /*10d0*/  LDS R25, [R19+0x3cc] ;  /* 0x0003cc0013197984 */ /* 0x000f280000000800 */
[----:B------:R-:W5:Y:S04]  /*10e0*/  LDS R10, [R19+0x3d0] ;  /* 0x0003d000130a7984 */ /* 0x000f680000000800 */
[----:B------:R-:W-:Y:S04]  /*10f0*/  LDS R34, [R19+0x480] ;  /* 0x0004800013227984 */ /* 0x000fe80000000800 */
[----:B------:R-:W5:Y:S04]  /*1100*/  LDS R5, [R4+0x18] ;  /* 0x0000180004057984 */ /* 0x000f680000000800 */
[----:B------:R-:W5:Y:S01]  /*1110*/  LDS R31, [R19+0x498] ;  /* 0x00049800131f7984 */ /* 0x000f620000000800 */
[C---:B--2---:R-:W-:Y:S01]  /*1120*/  FFMA R14, R24.reuse, R28, R14 ;  /* 0x0000001c180e7223 */ /* 0x044fe2000000000e */
[C---:B------:R-:W-:Y:S01]  /*1130*/  FFMA R21, R35.reuse, R24, R21 ;  /* 0x0000001823157223 */ /* 0x040fe20000000015 */
[C---:B------:R-:W-:Y:S01]  /*1140*/  FFMA R20, R24.reuse, R29, R20 ;  /* 0x0000001d18147223 */ /* 0x040fe20000000014 */
[----:B0-----:R-:W-:Y:S01]  /*1150*/  FFMA R22, R35, R23, R22 ;  /* 0x0000001723167223 */ /* 0x001fe20000000016 */
[C---:B------:R-:W-:Y:S01]  /*1160*/  FFMA R9, R23.reuse, R28, R9 ;  /* 0x0000001c17097223 */ /* 0x040fe20000000009 */
[C---:B------:R-:W-:Y:S01]  /*1170*/  FFMA R32, R23.reuse, R29, R32 ;  /* 0x0000001d17207223 */ /* 0x040fe20000000020 */
[----:B------:R-:W0:Y:S01]  /*1180*/  LDS R28, [R19+0x494] ;  /* 0x00049400131c7984 */ /* 0x000e220000000800 */
[-C--:B-1----:R-:W-:Y:S01]  /*1190*/  FFMA R8, R23, R27.reuse, R8 ;  /* 0x0000001b17087223 */ /* 0x082fe20000000008 */
[----:B------:R-:W-:-:S02]  /*11a0*/  FFMA R13, R24, R27, R13 ;  /* 0x0000001b180d7223 */ /* 0x000fc4000000000d */
[----:B------:R-:W1:Y:S01]  /*11b0*/  LDS R27, [R19+0x484] ;  /* 0x00048400131b7984 */ /* 0x000e620000000800 */
[CC--:B---3--:R-:W-:Y:S01]  /*11c0*/  FFMA R7, R23.reuse, R26.reuse, R7 ;  /* 0x0000001a17077223 */ /* 0x0c8fe20000000007 */
[C---:B------:R-:W-:Y:S02]  /*11d0*/  FFMA R12, R24.reuse, R26, R12 ;  /* 0x0000001a180c7223 */ /* 0x040fe4000000000c */
[----:B------:R-:W2:Y:S01]  /*11e0*/  LDS R26, [R19+0x488] ;  /* 0x00048800131a7984 */ /* 0x000ea20000000800 */
[CC--:B----4-:R-:W-:Y:S01]  /*11f0*/  FFMA R18, R23.reuse, R25.reuse, R18 ;  /* 0x0000001917127223 */ /* 0x0d0fe20000000012 */
[C---:B------:R-:W-:Y:S02]  /*1200*/  FFMA R11, R24.reuse, R25, R11 ;  /* 0x00000019180b7223 */ /* 0x040fe4000000000b */
[----:B------:R3:W4:Y:S01]  /*1210*/  LDS R25, [R4+-0x3e8] ;  /* 0xfffc180004197984 */ /* 0x0007220000000800 */
[-C--:B-----5:R-:W-:Y:S01]  /*1220*/  FFMA R30, R23, R10.reuse, R30 ;  /* 0x0000000a171e7223 */ /* 0x0a0fe2000000001e */
[----:B------:R-:W-:-:S02]  /*1230*/  FFMA R33, R24, R10, R33 ;  /* 0x0000000a18217223 */ /* 0x000fc40000000021 */
[----:B------:R-:W5:Y:S04]  /*1240*/  LDS R10, [R19+0x48c] ;  /* 0x00048c00130a7984 */ /* 0x000f680000000800 */
[----:B------:R3:W5:Y:S01]  /*1250*/  LDS R23, [R19+0x490] ;  /* 0x0004900013177984 */ /* 0x0007620000000800 */
[----:B------:R-:W-:Y:S01]  /*1260*/  FFMA R21, R34, R5, R21 ;  /* 0x0000000522157223 */ /* 0x000fe20000000015 */
[----:B---3--:R-:W-:Y:S01]  /*1270*/  IADD3 R4, R4, 0x20, RZ ;  /* 0x0000002004047810 */ /* 0x008fe20007ffe0ff */
[----:B------:R-:W-:Y:S01]  /*1280*/  FFMA R20, R5, R31, R20 ;  /* 0x0000001f05147223 */ /* 0x000fe20000000014 */
[----:B------:R-:W-:Y:S01]  /*1290*/  IADD3 R19, R19, 0x620, RZ ;  /* 0x0000062013137810 */ /* 0x000fe20007ffe0ff */
[C---:B0-----:R-:W-:Y:S01]  /*12a0*/  FFMA R33, R5.reuse, R28, R33 ;  /* 0x0000001c05217223 */ /* 0x041fe20000000021 */
[C---:B-1----:R-:W-:Y:S01]  /*12b0*/  FFMA R14, R5.reuse, R27, R14 ;  /* 0x0000001b050e7223 */ /* 0x042fe2000000000e */
[-C--:B--2---:R-:W-:Y:S01]  /*12c0*/  FFMA R13, R5, R26.reuse, R13 ;  /* 0x0000001a050d7223 */ /* 0x084fe2000000000d */
[----:B----4-:R-:W-:Y:S01]  /*12d0*/  FFMA R22, R34, R25, R22 ;  /* 0x0000001922167223 */ /* 0x010fe20000000016 */
[C---:B------:R-:W-:Y:S01]  /*12e0*/  FFMA R9, R25.reuse, R27, R9 ;  /* 0x0000001b19097223 */ /* 0x040fe20000000009 */
[C---:B------:R-:W-:Y:S01]  /*12f0*/  FFMA R8, R25.reuse, R26, R8 ;  /* 0x0000001a19087223 */ /* 0x040fe20000000008 */
[C---:B------:R-:W-:Y:S01]  /*1300*/  FFMA R30, R25.reuse, R28, R30 ;  /* 0x0000001c191e7223 */ /* 0x040fe2000000001e */
[-C--:B-----5:R-:W-:Y:S01]  /*1310*/  FFMA R7, R25, R10.reuse, R7 ;  /* 0x0000000a19077223 */ /* 0x0a0fe20000000007 */
[----:B------:R-:W-:Y:S01]  /*1320*/  FFMA R10, R5, R10, R12 ;  /* 0x0000000a050a7223 */ /* 0x000fe2000000000c */
[-C--:B------:R-:W-:Y:S01]  /*1330*/  FFMA R18, R25, R23.reuse, R18 ;  /* 0x0000001719127223 */ /* 0x080fe20000000012 */
[----:B------:R-:W-:Y:S01]  /*1340*/  FFMA R11, R5, R23, R11 ;  /* 0x00000017050b7223 */ /* 0x000fe2000000000b */
[----:B------:R-:W-:Y:S01]  /*1350*/  FFMA R25, R25, R31, R32 ;  /* 0x0000001f19197223 */ /* 0x000fe20000000020 */
[----:B------:R-:W-:Y:S05]  /*1360*/  @P0 BRA `(.L_x_97) ;  /* 0xfffff43000000947 */ /* 0x000fea000383ffff */
[----:B------:R-:W-:-:S04]  /*1370*/  IADD3 R3, R3, 0x1, RZ ;  /* 0x0000000103037810 */ /* 0x000fc80007ffe0ff */
[----:B------:R-:W-:-:S13]  /*1380*/  ISETP.GE.U32.AND P0, PT, R3, 0x20, PT ;  /* 0x000000200300780c */ /* 0x000fda0003f06070 */
[----:B------:R-:W-:Y:S01]  /*1390*/  @P0 CALL.REL.NOINC `(.L_x_98) ;  /* 0x0000001000000944 */ /* 0x000fe20003c00000 */
[----:B------:R-:W-:Y:S05]  /*13a0*/  BRA `(.L_x_99) ;  /* 0xffffed8000007947 */ /* 0x000fea000383ffff */
.L_x_98:
[----:B------:R-:W0:Y:S02]  /*13b0*/  S2R R5, SR_CTAID.Z ;  /* 0x0000000000057919 */ /* 0x000e240000002700 */
[C---:B0-----:R-:W-:Y:S01]  /*13c0*/  LEA R2, R5.reuse, R0, 0x5 ;  /* 0x0000000005027211 */ /* 0x041fe200078e28ff */
[----:B------:R-:W-:-:S04]  /*13d0*/  IMAD R26, R5, 0x620, R16 ;  /* 0x00000620051a7824 */ /* 0x000fc800078e0210 */
[----:B------:R-:W-:-:S04]  /*13e0*/  IMAD.WIDE R2, R2, R17, c[0x0][0x178] ;  /* 0x00005e0002027625 */ /* 0x000fc800078e0211 */
[CC--:B------:R-:W-:Y:S01]  /*13f0*/  IMAD.WIDE R4, R26.reuse, R17.reuse, c[0x0][0x180] ;  /* 0x000060001a047625 */ /* 0x0c0fe200078e0211 */
[----:B------:R0:W2:Y:S04]  /*1400*/  LDG.E.CONSTANT R27, [R2.64] ;  /* 0x00000004021b7981 */ /* 0x0000a8000c1e9900 */
        /* <DEDUP_REMOVED lines=17> */
[--C-:B------:R-:W-:Y:S01]  /*1520*/  FADD R17, R8, R27.reuse ;  /* 0x0000001b08117221 */ /* 0x100fe20000000000 */
[--C-:B------:R-:W-:Y:S01]  /*1530*/  FADD R8, R7, R27.reuse ;  /* 0x0000001b07087221 */ /* 0x100fe20000000000 */
[--C-:B---3--:R-:W-:Y:S01]  /*1540*/  FADD R36, R21, R0.reuse ;  /* 0x0000000015247221 */ /* 0x108fe20000000000 */
[--C-:B------:R-:W-:Y:S01]  /*1550*/  FADD R21, R14, R0.reuse ;  /* 0x000000000e157221 */ /* 0x100fe20000000000 */
[--C-:B------:R-:W-:Y:S01]  /*1560*/  FADD R13, R13, R0.reuse ;  /* 0x000000000d0d7221 */ /* 0x100fe20000000000 */
[----:B------:R-:W-:Y:S01]  /*1570*/  FADD R10, R10, R0 ;  /* 0x000000000a0a7221 */ /* 0x000fe20000000000 */
[----:B----4-:R-:W-:Y:S01]  /*1580*/  FADD R34, R37, R34 ;  /* 0x0000002225227221 */ /* 0x010fe20000000000 */
[--C-:B------:R-:W-:Y:S01]  /*1590*/  FADD R11, R11, R0.reuse ;  /* 0x000000000b0b7221 */ /* 0x100fe20000000000 */
[--C-:B------:R-:W-:Y:S01]  /*15a0*/  FADD R33, R33, R0.reuse ;  /* 0x0000000021217221 */ /* 0x100fe20000000000 */
[----:B------:R-:W-:Y:S01]  /*15b0*/  FADD R35, R20, R0 ;  /* 0x0000000014237221 */ /* 0x000fe20000000000 */
[--C-:B------:R-:W-:Y:S01]  /*15c0*/  FADD R0, R9, R27.reuse ;  /* 0x0000001b09007221 */ /* 0x100fe20000000000 */
[----:B------:R-:W-:Y:S01]  /*15d0*/  FMNMX R7, RZ, R34, !PT ;  /* 0x00000022ff077209 */ /* 0x000fe20007800000 */
[----:B------:R-:W-:-:S02]  /*15e0*/  FADD R18, R18, R27 ;  /* 0x0000001b12127221 */ /* 0x000fc40000000000 */
[----:B-----5:R-:W-:Y:S01]  /*15f0*/  FADD R0, R0, R29 ;  /* 0x0000001d00007221 */ /* 0x020fe20000000000 */
        /* <DEDUP_REMOVED lines=8> */
[----:B------:R-:W-:Y:S01]  /*1680*/  FADD R31, R36, R31 ;  /* 0x0000001f241f7221 */ /* 0x000fe20000000000 */
[----:B------:R-:W-:Y:S01]  /*1690*/  FMNMX R15, RZ, R10, !PT ;  /* 0x0000000aff0f7209 */ /* 0x000fe20007800000 */
[----:B------:R-:W-:Y:S01]  /*16a0*/  FADD R21, R21, R32 ;  /* 0x0000002015157221 */ /* 0x000fe20000000000 */
        /* <DEDUP_REMOVED lines=17> */
[----:B0-----:R-:W-:Y:S02]  /*17c0*/  FMNMX R9, RZ, R18, !PT ;  /* 0x00000012ff097209 */ /* 0x001fe40007800000 */
        /* <DEDUP_REMOVED lines=13> */
.L_x_100:
        /* <DEDUP_REMOVED lines=14> */
.L_x_143:


//--------------------- .text.tvmgen_default_fused_nn_conv2d_add_nn_relu_1_kernel --------------------------
	.section	.text.tvmgen_default_fused_nn_conv2d_add_nn_relu_1_kernel,"ax",@progbits
	.sectionflags	@"SHF_BARRIERS=1"
	.sectioninfo	@"SHI_REGISTERS=66"
	.align	128
        .global         tvmgen_default_fused_nn_conv2d_add_nn_relu_1_kernel
        .type           tvmgen_default_fused_nn_conv2d_add_nn_relu_1_kernel,@function
        .size           tvmgen_default_fused_nn_conv2d_add_nn_relu_1_kernel,(.L_x_144 - tvmgen_default_fused_nn_conv2d_add_nn_relu_1_kernel)
        .other          tvmgen_default_fused_nn_conv2d_add_nn_relu_1_kernel,@"STO_CUDA_ENTRY STV_DEFAULT"
tvmgen_default_fused_nn_conv2d_add_nn_relu_1_kernel:
.text.tvmgen_default_fused_nn_conv2d_add_nn_relu_1_kernel:
        /* <DEDUP_REMOVED lines=9> */
[----:B------:R-:W1:Y:S01]  /*0090*/  S2R R3, SR_CTAID.Y ;  /* 0x0000000000037919 */ /* 0x000e620000002600 */
[----:B------:R-:W-:Y:S01]  /*00a0*/  MOV R25, RZ ;  /* 0x000000ff00197202 */ /* 0x000fe20000000f00 */
[----:B------:R-:W-:Y:S01]  /*00b0*/  ULDC.64 UR4, c[0x0][0x118] ;  /* 0x0000460000047ab9 */ /* 0x000fe20000000a00 */
        /* <DEDUP_REMOVED lines=10> */
[----:B------:R-:W-:-:S04]  /*0160*/  SHF.R.U32.HI R5, RZ, 0x1f, R2 ;  /* 0x0000001fff057819 */ /* 0x000fc80000011602 */
[----:B------:R-:W-:Y:S01]  /*0170*/  LEA.HI.SX32 R5, R2, R5, 0x1d ;  /* 0x0000000502057211 */ /* 0x000fe200078feaff */
[----:B-1----:R-:W-:-:S04]  /*0180*/  IMAD R2, R0, 0x70, R3 ;  /* 0x0000007000027824 */ /* 0x002fc800078e0203 */
[C---:B------:R-:W-:Y:S02]  /*0190*/  IMAD R7, R5.reuse, 0x38, R2 ;  /* 0x0000003805077824 */ /* 0x040fe400078e0202 */
[----:B------:R-:W-:-:S04]  /*01a0*/  IMAD R2, R5, -0xe, R53 ;  /* 0xfffffff205027824 */ /* 0x000fc800078e0235 */
[----:B------:R-:W-:-:S03]  /*01b0*/  IMAD R2, R7, 0xe, R2 ;  /* 0x0000000e07027824 */ /* 0x000fc600078e0202 */
.L_x_103:
[----:B------:R-:W-:Y:S01]  /*01c0*/  LEA R49, R53, R53, 0x2 ;  /* 0x0000003535317211 */ /* 0x000fe200078e10ff */
[----:B------:R-:W-:Y:S01]  /*01d0*/  IMAD R23, R51, 0x3100, R2 ;  /* 0x0000310033177824 */ /* 0x000fe200078e0202 */
[----:B------:R-:W-:Y:S01]  /*01e0*/  MOV R12, 0x4 ;  /* 0x00000004000c7802 */ /* 0x000fe20000000f00 */
[----:B------:R-:W-:Y:S01]  /*01f0*/  BAR.SYNC.DEFER_BLOCKING 0x0 ;  /* 0x0000000000007b1d */ /* 0x000fe20000010000 */
[C---:B------:R-:W-:Y:S02]  /*0200*/  LEA.HI.SX32 R4, R49.reuse, R0, 0x19 ;  /* 0x0000000031047211 */ /* 0x040fe400078fcaff */
[C---:B------:R-:W-:Y:S02]  /*0210*/  IADD3 R11, R49.reuse, 0x1, RZ ;  /* 0x00000001310b7810 */ /* 0x040fe40007ffe0ff */
[----:B------:R-:W-:Y:S02]  /*0220*/  ISETP.GT.AND P0, PT, R4, 0x7, PT ;  /* 0x000000070400780c */ /* 0x000fe40003f04270 */
[----:B------:R-:W-:-:S02]  /*0230*/  IADD3 R9, R49, 0x2, RZ ;  /* 0x0000000231097810 */ /* 0x000fc40007ffe0ff */
[C---:B------:R-:W-:Y:S02]  /*0240*/  ISETP.GT.OR P0, PT, R49.reuse, 0x7f, P0 ;  /* 0x0000007f3100780c */ /* 0x040fe40000704670 */
[C---:B------:R-:W-:Y:S02]  /*0250*/  IADD3 R7, R49.reuse, 0x3, RZ ;  /* 0x0000000331077810 */ /* 0x040fe40007ffe0ff */
[----:B------:R-:W-:Y:S02]  /*0260*/  IADD3 R5, R49, 0x4, RZ ;  /* 0x0000000431057810 */ /* 0x000fe40007ffe0ff */
[-C--:B------:R-:W-:Y:S02]  /*0270*/  LEA.HI.SX32 R4, R11, R0.reuse, 0x19 ;  /* 0x000000000b047211 */ /* 0x080fe400078fcaff */
[-C--:B------:R-:W-:Y:S02]  /*0280*/  LEA.HI.SX32 R6, R9, R0.reuse, 0x19 ;  /* 0x0000000009067211 */ /* 0x080fe400078fcaff */
[----:B------:R-:W-:-:S02]  /*0290*/  LEA.HI.SX32 R8, R7, R0, 0x19 ;  /* 0x0000000007087211 */ /* 0x000fc400078fcaff */
[----:B------:R-:W-:Y:S02]  /*02a0*/  LEA.HI.SX32 R10, R5, R0, 0x19 ;  /* 0x00000000050a7211 */ /* 0x000fe400078fcaff */
[----:B------:R-:W-:Y:S02]  /*02b0*/  ISETP.GT.AND P3, PT, R4, 0x7, PT ;  /* 0x000000070400780c */ /* 0x000fe40003f64270 */
[----:B------:R-:W-:Y:S01]  /*02c0*/  ISETP.GT.AND P4, PT, R6, 0x7, PT ;  /* 0x000000070600780c */ /* 0x000fe20003f84270 */
[----:B------:R-:W-:Y:S01]  /*02d0*/  @!P0 IMAD R6, R53, 0x14, RZ ;  /* 0x0000001435068824 */ /* 0x000fe200078e02ff */
[----:B------:R-:W-:Y:S02]  /*02e0*/  ISETP.GT.AND P1, PT, R8, 0x7, PT ;  /* 0x000000070800780c */ /* 0x000fe40003f24270 */
[----:B------:R-:W-:Y:S02]  /*02f0*/  ISETP.GT.AND P2, PT, R10, 0x7, PT ;  /* 0x000000070a00780c */ /* 0x000fe40003f44270 */
[----:B------:R-:W-:-:S02]  /*0300*/  ISETP.GT.OR P3, PT, R49, 0x7e, P3 ;  /* 0x0000007e3100780c */ /* 0x000fc40001f64670 */
[C---:B------:R-:W-:Y:S02]  /*0310*/  ISETP.GT.OR P4, PT, R49.reuse, 0x7d, P4 ;  /* 0x0000007d3100780c */ /* 0x040fe40002784670 */
[C---:B------:R-:W-:Y:S02]  /*0320*/  ISETP.GT.OR P1, PT, R49.reuse, 0x7c, P1 ;  /* 0x0000007c3100780c */ /* 0x040fe40000f24670 */
[C---:B------:R-:W-:Y:S02]  /*0330*/  ISETP.GT.OR P2, PT, R49.reuse, 0x7b, P2 ;  /* 0x0000007b3100780c */ /* 0x040fe40001744670 */
[----:B------:R-:W-:Y:S02]  /*0340*/  @!P0 LOP3.LUT R4, R49, 0xf, RZ, 0xc0, !PT ;  /* 0x0000000f31048812 */ /* 0x000fe400078ec0ff */
[----:B------:R-:W-:Y:S02]  /*0350*/  @!P0 LEA R13, R0, R51, 0x5 ;  /* 0x00000033000d8211 */ /* 0x000fe400078e28ff */
[----:B------:R-:W-:-:S02]  /*0360*/  @!P0 LOP3.LUT R19, R6, 0xffffffc0, RZ, 0xc0, !PT ;  /* 0xffffffc006138812 */ /* 0x000fc400078ec0ff */
[----:B------:R-:W-:Y:S02]  /*0370*/  @!P0 LEA R4, R13, R4, 0x4 ;  /* 0x000000040d048211 */ /* 0x000fe400078e20ff */
[----:B------:R-:W-:Y:S02]  /*0380*/  @!P3 LEA R13, R0, R51, 0x5 ;  /* 0x00000033000db211 */ /* 0x000fe400078e28ff */
[----:B------:R-:W-:Y:S02]  /*0390*/  @!P0 IADD3 R19, R4, R19, RZ ;  /* 0x0000001304138210 */ /* 0x000fe40007ffe0ff */
[----:B------:R-:W-:Y:S02]  /*03a0*/  @!P3 LOP3.LUT R4, R11, 0xf, RZ, 0xc0, !PT ;  /* 0x0000000f0b04b812 */ /* 0x000fe400078ec0ff */
[----:B------:R-:W-:Y:S02]  /*03b0*/  @!P4 LOP3.LUT R6, R9, 0xf, RZ, 0xc0, !PT ;  /* 0x0000000f0906c812 */ /* 0x000fe400078ec0ff */
[----:B------:R-:W-:-:S02]  /*03c0*/  @!P3 SHF.L.U32 R11, R11, 0x2, RZ ;  /* 0x000000020b0bb819 */ /* 0x000fc400000006ff */
[CC--:B------:R-:W-:Y:S02]  /*03d0*/  @!P4 LEA R15, R0.reuse, R51.reuse, 0x5 ;  /* 0x00000033000fc211 */ /* 0x0c0fe400078e28ff */
[----:B------:R-:W-:Y:S02]  /*03e0*/  @!P1 LOP3.LUT R8, R7, 0xf, RZ, 0xc0, !PT ;  /* 0x0000000f07089812 */ /* 0x000fe400078ec0ff */
[----:B------:R-:W-:Y:S02]  /*03f0*/  @!P4 SHF.L.U32 R9, R9, 0x2, RZ ;  /* 0x000000020909c819 */ /* 0x000fe400000006ff */
[----:B------:R-:W-:Y:S02]  /*0400*/  @!P1 LEA R55, R0, R51, 0x5 ;  /* 0x0000003300379211 */ /* 0x000fe400078e28ff */
[----:B------:R-:W-:Y:S02]  /*0410*/  @!P2 LOP3.LUT R10, R5, 0xf, RZ, 0xc0, !PT ;  /* 0x0000000f050aa812 */ /* 0x000fe400078ec0ff */
[----:B------:R-:W-:-:S02]  /*0420*/  @!P1 SHF.L.U32 R7, R7, 0x2, RZ ;  /* 0x0000000207079819 */ /* 0x000fc400000006ff */
[----:B------:R-:W-:Y:S02]  /*0430*/  @!P2 LEA R57, R0, R51, 0x5 ;  /* 0x000000330039a211 */ /* 0x000fe400078e28ff */
[----:B------:R-:W-:Y:S02]  /*0440*/  @!P2 SHF.L.U32 R5, R5, 0x2, RZ ;  /* 0x000000020505a819 */ /* 0x000fe400000006ff */
[----:B------:R-:W-:Y:S02]  /*0450*/  @!P3 LEA R4, R13, R4, 0x4 ;  /* 0x000000040d04b211 */ /* 0x000fe400078e20ff */
[----:B------:R-:W-:Y:S02]  /*0460*/  @!P3 LOP3.LUT R11, R11, 0xffffffc0, RZ, 0xc0, !PT ;  /* 0xffffffc00b0bb812 */ /* 0x000fe400078ec0ff */
[----:B------:R-:W-:Y:S02]  /*0470*/  @!P4 LEA R6, R15, R6, 0x4 ;  /* 0x000000060f06c211 */ /* 0x000fe400078e20ff */
[----:B------:R-:W-:-:S02]  /*0480*/  @!P4 LOP3.LUT R9, R9, 0xffffffc0, RZ, 0xc0, !PT ;  /* 0xffffffc00909c812 */ /* 0x000fc400078ec0ff */
[----:B------:R-:W-:Y:S02]  /*0490*/  @!P1 LEA R8, R55, R8, 0x4 ;  /* 0x0000000837089211 */ /* 0x000fe400078e20ff */
[----:B------:R-:W-:Y:S02]  /*04a0*/  @!P1 LOP3.LUT R7, R7, 0xffffffc0, RZ, 0xc0, !PT ;  /* 0xffffffc007079812 */ /* 0x000fe400078ec0ff */
[----:B------:R-:W-:Y:S02]  /*04b0*/  SHF.L.U32 R23, R23, 0x2, RZ ;  /* 0x0000000217177819 */ /* 0x000fe400000006ff */
[----:B------:R-:W-:Y:S02]  /*04c0*/  @!P2 LEA R10, R57, R10, 0x4 ;  /* 0x0000000a390aa211 */ /* 0x000fe400078e20ff */
[----:B------:R-:W-:Y:S01]  /*04d0*/  @!P2 LOP3.LUT R5, R5, 0xffffffc0, RZ, 0xc0, !PT ;  /* 0xffffffc00505a812 */ /* 0x000fe200078ec0ff */
[----:B------:R-:W-:Y:S01]  /*04e0*/  IMAD.WIDE R22, R23, R12, c[0x0][0x168] ;  /* 0x00005a0017167625 */ /* 0x000fe200078e020c */
[----:B------:R-:W-:-:S02]  /*04f0*/  @!P3 IADD3 R11, R4, R11, RZ ;  /* 0x0000000b040bb210 */ /* 0x000fc40007ffe0ff */
[----:B------:R-:W-:Y:S02]  /*0500*/  @!P4 IADD3 R9, R6, R9, RZ ;  /* 0x000000090609c210 */ /* 0x000fe40007ffe0ff */
[----:B------:R-:W-:Y:S01]  /*0510*/  @!P1 IADD3 R13, R8, R7, RZ ;  /* 0x00000007080d9210 */ /* 0x000fe20007ffe0ff */
[-C--:B------:R-:W-:Y:S01]  /*0520*/  @!P0 IMAD.WIDE R18, R19, R12.reuse, c[0x0][0x170] ;  /* 0x00005c0013128625 */ /* 0x080fe200078e020c */
[----:B------:R-:W-:Y:S01]  /*0530*/  @!P2 IADD3 R55, R10, R5, RZ ;  /* 0x000000050a37a210 */ /* 0x000fe20007ffe0ff */
[----:B------:R0:W2:Y:S02]  /*0540*/  LDG.E.CONSTANT R4, [R22.64] ;  /* 0x0000000416047981 */ /* 0x0000a4000c1e9900 */
[-C--:B------:R-:W-:Y:S02]  /*0550*/  @!P3 IMAD.WIDE R14, R11, R12.reuse, c[0x0][0x170] ;  /* 0x00005c000b0eb625 */ /* 0x080fe400078e020c */
[----:B------:R0:W2:Y:S02]  /*0560*/  LDG.E.CONSTANT R5, [R22.64+0x4] ;  /* 0x0000040416057981 */ /* 0x0000a4000c1e9900 */
[----:B------:R-:W-:-:S02]  /*0570*/  @!P4 IMAD.WIDE R8, R9, R12, c[0x0][0x170] ;  /* 0x00005c000908c625 */ /* 0x000fc400078e020c */
[----:B------:R0:W2:Y:S02]  /*0580*/  LDG.E.CONSTANT R6, [R22.64+0x8] ;  /* 0x0000080416067981 */ /* 0x0000a4000c1e9900 */
[-C--:B------:R-:W-:Y:S02]  /*0590*/  @!P1 IMAD.WIDE R10, R13, R12.reuse, c[0x0][0x170] ;  /* 0x00005c000d0a9625 */ /* 0x080fe400078e020c */
[----:B------:R0:W2:Y:S02]  /*05a0*/  LDG.E.CONSTANT R7, [R22.64+0xc] ;  /* 0x00000c0416077981 */ /* 0x0000a4000c1e9900 */
[----:B------:R-:W-:Y:S02]  /*05b0*/  @!P2 IMAD.WIDE R12, R55, R12, c[0x0][0x170] ;  /* 0x00005c00370ca625 */ /* 0x000fe400078e020c */
[----:B------:R1:W3:Y:S04]  /*05c0*/  @!P0 LDG.E.CONSTANT R18, [R18.64] ;  /* 0x0000000412128981 */ /* 0x0002e8000c1e9900 */
[----:B------:R4:W5:Y:S04]  /*05d0*/  @!P3 LDG.E.CONSTANT R14, [R14.64] ;  /* 0x000000040e0eb981 */ /* 0x000968000c1e9900 */
[----:B------:R1:W5:Y:S04]  /*05e0*/  @!P4 LDG.E.CONSTANT R8, [R8.64] ;  /* 0x000000040808c981 */ /* 0x000368000c1e9900 */
[----:B------:R-:W5:Y:S04]  /*05f0*/  @!P1 LDG.E.CONSTANT R10, [R10.64] ;  /* 0x000000040a0a9981 */ /* 0x000f68000c1e9900 */
[----:B------:R-:W5:Y:S01]  /*0600*/  @!P2 LDG.E.CONSTANT R12, [R12.64] ;  /* 0x000000040c0ca981 */ /* 0x000f62000c1e9900 */
[----:B0-----:R-:W-:-:S02]  /*0610*/  SHF.L.U32 R23, R53, 0x2, RZ ;  /* 0x0000000235177819 */ /* 0x001fc400000006ff */
[CC--:B------:R-:W-:Y:S02]  /*0620*/  @!P0 LEA R55, R0.reuse, R49.reuse, 0x7 ;  /* 0x0000003100378211 */ /* 0x0c0fe400078e38ff */
[CC--:B------:R-:W-:Y:S01]  /*0630*/  @!P3 LEA R57, R0.reuse, R49.reuse, 0x7 ;  /* 0x000000310039b211 */ /* 0x0c0fe200078e38ff */
[C---:B------:R-:W-:Y:S01]  /*0640*/  IMAD R16, R0.reuse, 0x70, R23 ;  /* 0x0000007000107824 */ /* 0x040fe200078e0217 */
[CC--:B-1----:R-:W-:Y:S02]  /*0650*/  @!P4 LEA R19, R0.reuse, R49.reuse, 0x7 ;  /* 0x000000310013c211 */ /* 0x0c2fe400078e38ff */
[CC--:B----4-:R-:W-:Y:S02]  /*0660*/  @!P1 LEA R15, R0.reuse, R49.reuse, 0x7 ;  /* 0x00000031000f9211 */ /* 0x0d0fe400078e38ff */
[C---:B------:R-:W-:Y:S02]  /*0670*/  @!P2 LEA R9, R0.reuse, R49, 0x7 ;  /* 0x000000310009a211 */ /* 0x040fe400078e38ff */
[----:B------:R-:W-:-:S02]  /*0680*/  LEA R49, R0, 0xe00, 0x6 ;  /* 0x00000e0000317811 */ /* 0x000fc400078e30ff */
[----:B------:R-:W-:Y:S02]  /*0690*/  MOV R48, 0x800 ;  /* 0x0000080000307802 */ /* 0x000fe40000000f00 */
[----:B------:R-:W-:Y:S02]  /*06a0*/  IADD3 R50, R23, 0xe0, RZ ;  /* 0x000000e017327810 */ /* 0x000fe40007ffe0ff */
[----:B------:R-:W-:Y:S01]  /*06b0*/  IADD3 R49, R49, 0x800, RZ ;  /* 0x0000080031317810 */ /* 0x000fe20007ffe0ff */
[----:B--2---:R0:W-:Y:S04]  /*06c0*/  STS.128 [R16.X4], R4 ;  /* 0x0000000410007388 */ /* 0x0041e80000004c00 */
[----:B---3--:R0:W-:Y:S04]  /*06d0*/  @!P0 STS [R55.X4+0xe00], R18 ;  /* 0x000e001237008388 */ /* 0x0081e80000004800 */
[----:B-----5:R0:W-:Y:S04]  /*06e0*/  @!P3 STS [R57.X4+0xe04], R14 ;  /* 0x000e040e3900b388 */ /* 0x0201e80000004800 */
[----:B------:R0:W-:Y:S04]  /*06f0*/  @!P4 STS [R19.X4+0xe08], R8 ;  /* 0x000e08081300c388 */ /* 0x0001e80000004800 */
[----:B------:R0:W-:Y:S04]  /*0700*/  @!P1 STS [R15.X4+0xe0c], R10 ;  /* 0x000e0c0a0f009388 */ /* 0x0001e80000004800 */
[----:B------:R0:W-:Y:S04]  /*0710*/  @!P2 STS [R9.X4+0xe10], R12 ;  /* 0x000e100c0900a388 */ /* 0x0001e80000004800 */
[----:B------:R-:W-:Y:S06]  /*0720*/  BAR.SYNC.DEFER_BLOCKING 0x0 ;  /* 0x0000000000007b1d */ /* 0x000fec0000010000 */
.L_x_101:
[----:B------:R-:W-:Y:S01]  /*0730*/  LDS R42, [R50+-0xe0] ;  /* 0xffff2000322a7984 */ /* 0x000fe20000000800 */
[----:B------:R-:W-:-:S03]  /*0740*/  IADD3 R48, R48, 0x20, RZ ;  /* 0x0000002030307810 */ /* 0x000fc60007ffe0ff */
[----:B0-----:R-:W0:Y:S01]  /*0750*/  LDS.128 R8, [R49+-0x600] ;  /* 0xfffa000031087984 */ /* 0x001e220000000c00 */
[----:B------:R-:W-:-:S03]  /*0760*/  ISETP.NE.AND P0, PT, R48, 0x840, PT ;  /* 0x000008403000780c */ /* 0x000fc60003f05270 */
[----:B------:R-:W1:Y:S04]  /*0770*/  LDS.128 R4, [R49+-0x800] ;  /* 0xfff8000031047984 */ /* 0x000e680000000c00 */
[----:B------:R-:W2:Y:S04]  /*0780*/  LDS R40, [R50+-0x70] ;  /* 0xffff900032287984 */ /* 0x000ea80000000800 */
[----:B------:R-:W3:Y:S04]  /*0790*/  LDS.128 R12, [R49+-0x400] ;  /* 0xfffc0000310c7984 */ /* 0x000ee80000000c00 */
[----:B------:R-:W4:Y:S04]  /*07a0*/  LDS R36, [R50] ;  /* 0x0000000032247984 */ /* 0x000f280000000800 */
[----:B------:R-:W5:Y:S01]  /*07b0*/  LDS R38, [R50+0x70] ;  /* 0x0000700032267984 */ /* 0x000f620000000800 */
[----:B0-----:R-:W-:Y:S01]  /*07c0*/  FFMA R16, R42, R8, R25 ;  /* 0x000000082a107223 */ /* 0x001fe20000000019 */
[C---:B-1----:R-:W-:Y:S01]  /*07d0*/  FFMA R21, R4.reuse, R42, R21 ;  /* 0x0000002a04157223 */ /* 0x042fe20000000015 */
[-C--:B--2---:R-:W-:Y:S01]  /*07e0*/  FFMA R29, R4, R40.reuse, R29 ;  /* 0x00000028041d7223 */ /* 0x084fe2000000001d */
[----:B------:R-:W-:Y:S01]  /*07f0*/  FFMA R31, R8, R40, R31 ;  /* 0x00000028081f7223 */ /* 0x000fe2000000001f */
[----:B---3--:R-:W-:Y:S01]  /*0800*/  FFMA R25, R42, R12, R17 ;  /* 0x0000000c2a197223 */ /* 0x008fe20000000011 */
[----:B------:R-:W-:Y:S01]  /*0810*/  FFMA R27, R12, R40, R27 ;  /* 0x000000280c1b7223 */ /* 0x000fe2000000001b */
[C---:B----4-:R-:W-:Y:S01]  /*0820*/  FFMA R4, R36.reuse, R5, R21 ;  /* 0x0000000524047223 */ /* 0x050fe20000000015 */
[C---:B------:R-:W-:Y:S01]  /*0830*/  FFMA R8, R36.reuse, R9, R16 ;  /* 0x0000000924087223 */ /* 0x040fe20000000010 */
[----:B------:R-:W-:Y:S01]  /*0840*/  FFMA R12, R36, R13, R25 ;  /* 0x0000000d240c7223 */ /* 0x000fe20000000019 */
[----:B------:R-:W0:Y:S01]  /*0850*/  LDS.128 R16, [R49+-0x200] ;  /* 0xfffe000031107984 */ /* 0x000e220000000c00 */
[C---:B-----5:R-:W-:Y:S01]  /*0860*/  FFMA R5, R38.reuse, R5, R29 ;  /* 0x0000000526057223 */ /* 0x060fe2000000001d */
[C---:B------:R-:W-:Y:S01]  /*0870*/  FFMA R9, R38.reuse, R9, R31 ;  /* 0x0000000926097223 */ /* 0x040fe2000000001f */
[----:B------:R-:W-:Y:S01]  /*0880*/  FFMA R13, R38, R13, R27 ;  /* 0x0000000d260d7223 */ /* 0x000fe2000000001b */
[----:B------:R-:W1:Y:S04]  /*0890*/  LDS.128 R28, [R49+0x400] ;  /* 0x00040000311c7984 */ /* 0x000e680000000c00 */
[----:B------:R-:W2:Y:S04]  /*08a0*/  LDS.128 R24, [R49+0x200] ;  /* 0x0002000031187984 */ /* 0x000ea80000000c00 */
[----:B------:R-:W3:Y:S01]  /*08b0*/  LDS.128 R20, [R49] ;  /* 0x0000000031147984 */ /* 0x000ee20000000c00 */
[----:B0-----:R-:W-:Y:S01]  /*08c0*/  FFMA R55, R42, R16, R33 ;  /* 0x000000102a377223 */ /* 0x001fe20000000021 */
[----:B------:R-:W-:Y:S01]  /*08d0*/  FFMA R39, R16, R40, R39 ;  /* 0x0000002810277223 */ /* 0x000fe20000000027 */
[----:B-1----:R-:W-:Y:S01]  /*08e0*/  FFMA R46, R42, R28, R45 ;  /* 0x0000001c2a2e7223 */ /* 0x002fe2000000002d */
[----:B------:R-:W-:Y:S01]  /*08f0*/  FFMA R28, R28, R40, R34 ;  /* 0x000000281c1c7223 */ /* 0x000fe20000000022 */
[----:B------:R-:W-:Y:S01]  /*0900*/  LDS R45, [R50+0x150] ;  /* 0x00015000322d7984 */ /* 0x000fe20000000800 */
[----:B------:R-:W-:Y:S01]  /*0910*/  FFMA R55, R36, R17, R55 ;  /* 0x0000001124377223 */ /* 0x000fe20000000037 */
[----:B--2---:R-:W-:Y:S01]  /*0920*/  FFMA R44, R42, R24, R41 ;  /* 0x000000182a2c7223 */ /* 0x004fe20000000029 */
[----:B------:R-:W-:Y:S01]  /*0930*/  FFMA R24, R24, R40, R32 ;  /* 0x0000002818187223 */ /* 0x000fe20000000020 */
[----:B------:R-:W0:Y:S01]  /*0940*/  LDS R41, [R50+0xe0] ;  /* 0x0000e00032297984 */ /* 0x000e220000000800 */
[----:B------:R-:W-:Y:S01]  /*0950*/  FFMA R57, R36, R29, R46 ;  /* 0x0000001d24397223 */ /* 0x000fe2000000002e */
[----:B---3--:R-:W-:Y:S01]  /*0960*/  FFMA R16, R42, R20, R35 ;  /* 0x000000142a107223 */ /* 0x008fe20000000023 */
[----:B------:R-:W-:Y:S01]  /*0970*/  FFMA R20, R20, R40, R47 ;  /* 0x0000002814147223 */ /* 0x000fe2000000002f */
[----:B------:R-:W1:Y:S01]  /*0980*/  LDS.128 R32, [R49+0x600] ;  /* 0x0006000031207984 */ /* 0x000e620000000c00 */
[-C--:B------:R-:W-:Y:S01]  /*0990*/  FFMA R47, R36, R25.reuse, R44 ;  /* 0x00000019242f7223 */ /* 0x080fe2000000002c */
[C---:B------:R-:W-:Y:S01]  /*09a0*/  FFMA R25, R38.reuse, R25, R24 ;  /* 0x0000001926197223 */ /* 0x040fe20000000018 */
[C---:B------:R-:W-:Y:S01]  /*09b0*/  FFMA R39, R38.reuse, R17, R39 ;  /* 0x0000001126277223 */ /* 0x040fe20000000027 */
[----:B------:R-:W-:Y:S01]  /*09c0*/  FFMA R29, R38, R29, R28 ;  /* 0x0000001d261d7223 */ /* 0x000fe2000000001c */
[C---:B0-----:R-:W-:Y:S01]  /*09d0*/  FFMA R17, R41.reuse, R6, R4 ;  /* 0x0000000629117223 */ /* 0x041fe20000000004 */
[C---:B------:R-:W-:Y:S01]  /*09e0*/  FFMA R28, R41.reuse, R10, R8 ;  /* 0x0000000a291c7223 */ /* 0x040fe20000000008 */
[----:B------:R-:W-:Y:S01]  /*09f0*/  FFMA R8, R41, R30, R57 ;  /* 0x0000001e29087223 */ /* 0x000fe20000000039 */
[----:B------:R-:W-:Y:S01]  /*0a00*/  FFMA R6, R45, R6, R5 ;  /* 0x000000062d067223 */ /* 0x000fe20000000005 */
[----:B-1----:R-:W-:Y:S01]  /*0a10*/  FFMA R42, R42, R32, R37 ;  /* 0x000000202a2a7223 */ /* 0x002fe20000000025 */
[----:B------:R-:W-:Y:S01]  /*0a20*/  FFMA R32, R32, R40, R43 ;  /* 0x0000002820207223 */ /* 0x000fe2000000002b */
[-C--:B------:R-:W-:Y:S01]  /*0a30*/  FFMA R43, R36, R21.reuse, R16 ;  /* 0x00000015242b7223 */ /* 0x080fe20000000010 */
[----:B------:R-:W-:Y:S01]  /*0a40*/  FFMA R37, R38, R21, R20 ;  /* 0x0000001526257223 */ /* 0x000fe20000000014 */
[-C--:B------:R-:W-:Y:S01]  /*0a50*/  FFMA R59, R36, R33.reuse, R42 ;  /* 0x00000021243b7223 */ /* 0x080fe2000000002a */
[----:B------:R-:W-:Y:S01]  /*0a60*/  FFMA R24, R38, R33, R32 ;  /* 0x0000002126187223 */ /* 0x000fe20000000020 */
[C---:B------:R-:W-:Y:S01]  /*0a70*/  FFMA R33, R41.reuse, R14, R12 ;  /* 0x0000000e29217223 */ /* 0x040fe2000000000c */
[----:B------:R-:W0:Y:S01]  /*0a80*/  LDS R16, [R50+0x1c0] ;  /* 0x0001c00032107984 */ /* 0x000e220000000800 */
[----:B------:R-:W-:Y:S01]  /*0a90*/  FFMA R21, R41, R18, R55 ;  /* 0x0000001229157223 */ /* 0x000fe20000000037 */
[----:B------:R-:W-:Y:S01]  /*0aa0*/  FFMA R10, R45, R10, R9 ;  /* 0x0000000a2d0a7223 */ /* 0x000fe20000000009 */
[C---:B------:R-:W-:Y:S01]  /*0ab0*/  FFMA R32, R41.reuse, R22, R43 ;  /* 0x0000001629207223 */ /* 0x040fe2000000002b */
[----:B------:R-:W1:Y:S01]  /*0ac0*/  LDS R12, [R50+0x230] ;  /* 0x00023000320c7984 */ /* 0x000e620000000800 */
[C---:B------:R-:W-:Y:S01]  /*0ad0*/  FFMA R20, R41.reuse, R26, R47 ;  /* 0x0000001a29147223 */ /* 0x040fe2000000002f */
[----:B------:R-:W-:Y:S01]  /*0ae0*/  FFMA R4, R41, R34, R59 ;  /* 0x0000002229047223 */ /* 0x000fe2000000003b */
[C---:B------:R-:W-:Y:S01]  /*0af0*/  FFMA R18, R45.reuse, R18, R39 ;  /* 0x000000122d127223 */ /* 0x040fe20000000027 */
[C---:B------:R-:W-:Y:S01]  /*0b00*/  FFMA R5, R45.reuse, R22, R37 ;  /* 0x000000162d057223 */ /* 0x040fe20000000025 */
[C---:B------:R-:W-:Y:S01]  /*0b10*/  FFMA R9, R45.reuse, R26, R25 ;  /* 0x0000001a2d097223 */ /* 0x040fe20000000019 */
[C---:B------:R-:W-:Y:S01]  /*0b20*/  FFMA R30, R45.reuse, R30, R29 ;  /* 0x0000001e2d1e7223 */ /* 0x040fe2000000001d */
[C---:B------:R-:W-:Y:S01]  /*0b30*/  FFMA R14, R45.reuse, R14, R13 ;  /* 0x0000000e2d0e7223 */ /* 0x040fe2000000000d */
[----:B------:R-:W-:Y:S01]  /*0b40*/  LDS R29, [R50+0x2a0] ;  /* 0x0002a000321d7984 */ /* 0x000fe20000000800 */
[----:B------:R-:W-:-:S03]  /*0b50*/  FFMA R34, R45, R34, R24 ;  /* 0x000000222d227223 */ /* 0x000fc60000000018 */
[----:B------:R-:W2:Y:S04]  /*0b60*/  LDS.128 R36, [R49+-0x7f0] ;  /* 0xfff8100031247984 */ /* 0x000ea80000000c00 */
[----:B------:R-:W3:Y:S04]  /*0b70*/  LDS R25, [R50+0x310] ;  /* 0x0003100032197984 */ /* 0x000ee80000000800 */
[----:B------:R-:W4:Y:S04]  /*0b80*/  LDS.128 R40, [R49+-0x5f0] ;  /* 0xfffa100031287984 */ /* 0x000f280000000c00 */
[----:B------:R-:W5:Y:S04]  /*0b90*/  LDS.128 R44, [R49+-0x3f0] ;  /* 0xfffc1000312c7984 */ /* 0x000f680000000c00 */
[----:B------:R-:W5:Y:S04]  /*0ba0*/  LDS R24, [R50+0x380] ;  /* 0x0003800032187984 */ /* 0x000f680000000800 */
[----:B------:R-:W5:Y:S01]  /*0bb0*/  LDS R26, [R50+0x3f0] ;  /* 0x0003f000321a7984 */ /* 0x000f620000000800 */
[C---:B0-----:R-:W-:Y:S01]  /*0bc0*/  FFMA R17, R16.reuse, R7, R17 ;  /* 0x0000000710117223 */ /* 0x041fe20000000011 */
[C---:B------:R-:W-:Y:S01]  /*0bd0*/  FFMA R13, R16.reuse, R11, R28 ;  /* 0x0000000b100d7223 */ /* 0x040fe2000000001c */
[C---:B------:R-:W-:Y:S01]  /*0be0*/  FFMA R54, R16.reuse, R15, R33 ;  /* 0x0000000f10367223 */ /* 0x040fe20000000021 */
[----:B------:R-:W-:Y:S01]  /*0bf0*/  FFMA R28, R16, R19, R21 ;  /* 0x00000013101c7223 */ /* 0x000fe20000000015 */
[C---:B-1----:R-:W-:Y:S01]  /*0c00*/  FFMA R6, R12.reuse, R7, R6 ;  /* 0x000000070c067223 */ /* 0x042fe20000000006 */
        /* <DEDUP_REMOVED lines=9> */
[C---:B------:R-:W-:Y:S01]  /*0ca0*/  FFMA R31, R12.reuse, R31, R30 ;  /* 0x0000001f0c1f7223 */ /* 0x040fe2000000001e */
[----:B------:R-:W-:Y:S01]  /*0cb0*/  FFMA R35, R12, R35, R34 ;  /* 0x000000230c237223 */ /* 0x000fe20000000022 */
[C---:B--2---:R-:W-:Y:S01]  /*0cc0*/  FFMA R17, R36.reuse, R29, R17 ;  /* 0x0000001d24117223 */ /* 0x044fe20000000011 */
[-C--:B---3--:R-:W-:Y:S01]  /*0cd0*/  FFMA R5, R36, R25.reuse, R6 ;  /* 0x0000001924057223 */ /* 0x088fe20000000006 */
[C---:B----4-:R-:W-:Y:S01]  /*0ce0*/  FFMA R4, R29.reuse, R40, R13 ;  /* 0x000000281d047223 */ /* 0x050fe2000000000d */
[-C--:B------:R-:W-:Y:S01]  /*0cf0*/  FFMA R11, R40, R25.reuse, R11 ;  /* 0x00000019280b7223 */ /* 0x080fe2000000000b */
[C---:B-----5:R-:W-:Y:S01]  /*0d00*/  FFMA R59, R29.reuse, R44, R54 ;  /* 0x0000002c1d3b7223 */ /* 0x060fe20000000036 */
[----:B------:R-:W-:Y:S01]  /*0d10*/  FFMA R15, R44, R25, R15 ;  /* 0x000000192c0f7223 */ /* 0x000fe2000000000f */
[C---:B------:R-:W-:Y:S01]  /*0d20*/  FFMA R55, R24.reuse, R37, R17 ;  /* 0x0000002518377223 */ /* 0x040fe20000000011 */
[C---:B------:R-:W-:Y:S01]  /*0d30*/  FFMA R57, R24.reuse, R41, R4 ;  /* 0x0000002918397223 */ /* 0x040fe20000000004 */
[----:B------:R-:W-:Y:S01]  /*0d40*/  FFMA R59, R24, R45, R59 ;  /* 0x0000002d183b7223 */ /* 0x000fe2000000003b */
[----:B------:R-:W0:Y:S01]  /*0d50*/  LDS.128 R16, [R49+0x410] ;  /* 0x0004100031107984 */ /* 0x000e220000000c00 */
[C---:B------:R-:W-:Y:S01]  /*0d60*/  FFMA R37, R26.reuse, R37, R5 ;  /* 0x000000251a257223 */ /* 0x040fe20000000005 */
[C---:B------:R-:W-:Y:S01]  /*0d70*/  FFMA R41, R26.reuse, R41, R11 ;  /* 0x000000291a297223 */ /* 0x040fe2000000000b */
[----:B------:R-:W-:Y:S01]  /*0d80*/  FFMA R45, R26, R45, R15 ;  /* 0x0000002d1a2d7223 */ /* 0x000fe2000000000f */
[----:B------:R-:W1:Y:S04]  /*0d90*/  LDS.128 R4, [R49+-0x1f0] ;  /* 0xfffe100031047984 */ /* 0x000e680000000c00 */
[----:B------:R-:W2:Y:S04]  /*0da0*/  LDS.128 R8, [R49+0x10] ;  /* 0x0000100031087984 */ /* 0x000ea80000000c00 */
[----:B------:R-:W3:Y:S01]  /*0db0*/  LDS.128 R12, [R49+0x210] ;  /* 0x00021000310c7984 */ /* 0x000ee20000000c00 */
[-C--:B0-----:R-:W-:Y:S01]  /*0dc0*/  FFMA R31, R16, R25.reuse, R31 ;  /* 0x00000019101f7223 */ /* 0x081fe2000000001f */
[----:B-1----:R-:W-:Y:S01]  /*0dd0*/  FFMA R61, R29, R4, R28 ;  /* 0x000000041d3d7223 */ /* 0x002fe2000000001c */
[----:B------:R-:W-:-:S02]  /*0de0*/  FFMA R63, R4, R25, R32 ;  /* 0x00000019043f7223 */ /* 0x000fc40000000020 */
[----:B------:R-:W-:Y:S01]  /*0df0*/  FFMA R31, R26, R17, R31 ;  /* 0x000000111a1f7223 */ /* 0x000fe2000000001f */
[C---:B--2---:R-:W-:Y:S01]  /*0e00*/  FFMA R4, R29.reuse, R8, R21 ;  /* 0x000000081d047223 */ /* 0x044fe20000000015 */
[----:B------:R-:W-:Y:S01]  /*0e10*/  FFMA R8, R8, R25, R23 ;  /* 0x0000001908087223 */ /* 0x000fe20000000017 */
[-C--:B------:R-:W-:Y:S01]  /*0e20*/  FFMA R61, R24, R5.reuse, R61 ;  /* 0x00000005183d7223 */ /* 0x080fe2000000003d */
[----:B------:R-:W-:Y:S01]  /*0e30*/  FFMA R63, R26, R5, R63 ;  /* 0x000000051a3f7223 */ /* 0x000fe2000000003f */
[C---:B---3--:R-:W-:Y:S01]  /*0e40*/  FFMA R28, R29.reuse, R12, R20 ;  /* 0x0000000c1d1c7223 */ /* 0x048fe20000000014 */
[----:B------:R-:W-:Y:S01]  /*0e50*/  FFMA R27, R12, R25, R27 ;  /* 0x000000190c1b7223 */ /* 0x000fe2000000001b */
[----:B------:R-:W-:Y:S01]  /*0e60*/  FFMA R12, R29, R16, R22 ;  /* 0x000000101d0c7223 */ /* 0x000fe20000000016 */
[----:B------:R-:W-:Y:S01]  /*0e70*/  FFMA R5, R24, R9, R4 ;  /* 0x0000000918057223 */ /* 0x000fe20000000004 */
[----:B------:R0:W1:Y:S01]  /*0e80*/  LDS.128 R20, [R49+0x610] ;  /* 0x0006100031147984 */ /* 0x0000620000000c00 */
[C---:B------:R-:W-:Y:S01]  /*0e90*/  FFMA R27, R26.reuse, R13, R27 ;  /* 0x0000000d1a1b7223 */ /* 0x040fe2000000001b */
[----:B------:R-:W-:-:S02]  /*0ea0*/  FFMA R9, R26, R9, R8 ;  /* 0x000000091a097223 */ /* 0x000fc40000000008 */
[----:B------:R-:W-:Y:S01]  /*0eb0*/  LDS R16, [R50+0x5b0] ;  /* 0x0005b00032107984 */ /* 0x000fe20000000800 */
[----:B0-----:R-:W-:Y:S01]  /*0ec0*/  IADD3 R49, R49, 0x20, RZ ;  /* 0x0000002031317810 */ /* 0x001fe20007ffe0ff */
[----:B-1----:R-:W-:Y:S01]  /*0ed0*/  FFMA R30, R29, R20, R33 ;  /* 0x000000141d1e7223 */ /* 0x002fe20000000021 */
[----:B------:R-:W-:Y:S01]  /*0ee0*/  FFMA R35, R20, R25, R35 ;  /* 0x0000001914237223 */ /* 0x000fe20000000023 */
[----:B------:R-:W0:Y:S01]  /*0ef0*/  LDS R29, [R50+0x460] ;  /* 0x00046000321d7984 */ /* 0x000e220000000800 */
[C---:B------:R-:W-:Y:S01]  /*0f00*/  FFMA R33, R24.reuse, R13, R28 ;  /* 0x0000000d18217223 */ /* 0x040fe2000000001c */
[C---:B------:R-:W-:Y:S01]  /*0f10*/  FFMA R13, R24.reuse, R17, R12 ;  /* 0x00000011180d7223 */ /* 0x040fe2000000000c */
[-C--:B------:R-:W-:Y:S01]  /*0f20*/  FFMA R17, R24, R21.reuse, R30 ;  /* 0x0000001518117223 */ /* 0x080fe2000000001e */
[----:B------:R-:W1:Y:S01]  /*0f30*/  LDS R25, [R50+0x4d0] ;  /* 0x0004d00032197984 */ /* 0x000e620000000800 */
[----:B------:R-:W-:-:S03]  /*0f40*/  FFMA R35, R26, R21, R35 ;  /* 0x000000151a237223 */ /* 0x000fc60000000023 */
[----:B------:R2:W3:Y:S02]  /*0f50*/  LDS R20, [R50+0x540] ;  /* 0x0005400032147984 */ /* 0x0004e40000000800 */
[----:B--2---:R-:W-:Y:S01]  /*0f60*/  IADD3 R50, R50, 0x700, RZ ;  /* 0x0000070032327810 */ /* 0x004fe20007ffe0ff */
[C---:B0-----:R-:W-:Y:S01]  /*0f70*/  FFMA R55, R29.reuse, R38, R55 ;  /* 0x000000261d377223 */ /* 0x041fe20000000037 */
[C---:B------:R-:W-:Y:S01]  /*0f80*/  FFMA R4, R29.reuse, R42, R57 ;  /* 0x0000002a1d047223 */ /* 0x040fe20000000039 */
[C---:B------:R-:W-:Y:S01]  /*0f90*/  FFMA R8, R29.reuse, R46, R59 ;  /* 0x0000002e1d087223 */ /* 0x040fe2000000003b */
[C---:B------:R-:W-:Y:S01]  /*0fa0*/  FFMA R12, R29.reuse, R6, R61 ;  /* 0x000000061d0c7223 */ /* 0x040fe2000000003d */
[C---:B------:R-:W-:Y:S01]  /*0fb0*/  FFMA R24, R29.reuse, R10, R5 ;  /* 0x0000000a1d187223 */ /* 0x040fe20000000005 */
[C---:B------:R-:W-:Y:S01]  /*0fc0*/  FFMA R26, R29.reuse, R14, R33 ;  /* 0x0000000e1d1a7223 */ /* 0x040fe20000000021 */
[C---:B------:R-:W-:Y:S01]  /*0fd0*/  FFMA R28, R29.reuse, R18, R13 ;  /* 0x000000121d1c7223 */ /* 0x040fe2000000000d */
[----:B------:R-:W-:Y:S01]  /*0fe0*/  FFMA R30, R29, R22, R17 ;  /* 0x000000161d1e7223 */ /* 0x000fe20000000011 */
[C---:B-1----:R-:W-:Y:S01]  /*0ff0*/  FFMA R29, R25.reuse, R38, R37 ;  /* 0x00000026191d7223 */ /* 0x042fe20000000025 */
[C---:B------:R-:W-:Y:S01]  /*1000*/  FFMA R42, R25.reuse, R42, R41 ;  /* 0x0000002a192a7223 */ /* 0x040fe20000000029 */
[C---:B------:R-:W-:Y:S01]  /*1010*/  FFMA R46, R25.reuse, R46, R45 ;  /* 0x0000002e192e7223 */ /* 0x040fe2000000002d */
[C---:B------:R-:W-:Y:S01]  /*1020*/  FFMA R6, R25.reuse, R6, R63 ;  /* 0x0000000619067223 */ /* 0x040fe2000000003f */
[C---:B------:R-:W-:Y:S01]  /*1030*/  FFMA R10, R25.reuse, R10, R9 ;  /* 0x0000000a190a7223 */ /* 0x040fe20000000009 */
[C---:B------:R-:W-:Y:S01]  /*1040*/  FFMA R14, R25.reuse, R14, R27 ;  /* 0x0000000e190e7223 */ /* 0x040fe2000000001b */
[C---:B------:R-:W-:Y:S01]  /*1050*/  FFMA R18, R25.reuse, R18, R31 ;  /* 0x0000001219127223 */ /* 0x040fe2000000001f */
[----:B------:R-:W-:Y:S01]  /*1060*/  FFMA R22, R25, R22, R35 ;  /* 0x0000001619167223 */ /* 0x000fe20000000023 */
[C---:B---3--:R-:W-:Y:S01]  /*1070*/  FFMA R21, R20.reuse, R39, R55 ;  /* 0x0000002714157223 */ /* 0x048fe20000000037 */
[C---:B------:R-:W-:Y:S01]  /*1080*/  FFMA R25, R20.reuse, R43, R4 ;  /* 0x0000002b14197223 */ /* 0x040fe20000000004 */
[----:B------:R-:W-:Y:S01]  /*1090*/  FFMA R17, R20, R47, R8 ;  /* 0x0000002f14117223 */ /* 0x000fe20000000008 */
[C---:B------:R-:W-:Y:S01]  /*10a0*/  FFMA R29, R16.reuse, R39, R29 ;  /* 0x00000027101d7223 */ /* 0x040fe2000000001d */
[C---:B------:R-:W-:Y:S01]  /*10b0*/  FFMA R31, R16.reuse, R43, R42 ;  /* 0x0000002b101f7223 */ /* 0x040fe2000000002a */
[----:B------:R-:W-:Y:S01]  /*10c0*/  FFMA R27, R16, R47, R46 ;  /* 0x0000002f101b7223 */ /* 0x000fe2000000002e */
[C---:B------:R-:W-:Y:S01]  /*10d0*/  FFMA R33, R20.reuse, R7, R12 ;  /* 0x0000000714217223 */ /* 0x040fe2000000000c */
        /* <DEDUP_REMOVED lines=9> */
[----:B------:R-:W-:Y:S05]  /*1170*/  @P0 BRA `(.L_x_101) ;  /* 0xfffff5b000000947 */ /* 0x000fea000383ffff */
[----:B------:R-:W-:-:S04]  /*1180*/  IADD3 R51, R51, 0x1, RZ ;  /* 0x0000000133337810 */ /* 0x000fc80007ffe0ff */
[----:B------:R-:W-:-:S13]  /*1190*/  ISETP.GE.U32.AND P0, PT, R51, 0x4, PT ;  /* 0x000000043300780c */ /* 0x000fda0003f06070 */
[----:B------:R-:W-:Y:S01]  /*11a0*/  @P0 CALL.REL.NOINC `(.L_x_102) ;  /* 0x0000001000000944 */ /* 0x000fe20003c00000 */
[----:B------:R-:W-:Y:S05]  /*11b0*/  BRA `(.L_x_103) ;  /* 0xfffff00000007947 */ /* 0x000fea000383ffff */
.L_x_102:
[----:B------:R-:W-:-:S05]  /*11c0*/  MOV R2, 0x4 ;  /* 0x0000000400027802 */ /* 0x000fca0000000f00 */
[----:B------:R-:W-:-:S05]  /*11d0*/  IMAD.WIDE R4, R0, R2, c[0x0][0x178] ;  /* 0x00005e0000047625 */ /* 0x000fca00078e0202 */
[----:B------:R-:W2:Y:S04]  /*11e0*/  LDG.E.CONSTANT R10, [R4.64] ;  /* 0x00000004040a7981 */ /* 0x000ea8000c1e9900 */
[----:B------:R-:W3:Y:S04]  /*11f0*/  LDG.E.CONSTANT R12, [R4.64+0x20] ;  /* 0x00002004040c7981 */ /* 0x000ee8000c1e9900 */
[----:B------:R0:W4:Y:S04]  /*1200*/  LDG.E.CONSTANT R16, [R4.64+0x60] ;  /* 0x0000600404107981 */ /* 0x000128000c1e9900 */
[----:B------:R0:W5:Y:S04]  /*1210*/  LDG.E.CONSTANT R18, [R4.64+0x80] ;  /* 0x0000800404127981 */ /* 0x000168000c1e9900 */
[----:B------:R0:W5:Y:S04]  /*1220*/  LDG.E.CONSTANT R14, [R4.64+0x40] ;  /* 0x00004004040e7981 */ /* 0x000168000c1e9900 */
[----:B------:R0:W5:Y:S04]  /*1230*/  LDG.E.CONSTANT R7, [R4.64+0xa0] ;  /* 0x0000a00404077981 */ /* 0x000168000c1e9900 */
[----:B------:R0:W5:Y:S04]  /*1240*/  LDG.E.CONSTANT R6, [R4.64+0xc0] ;  /* 0x0000c00404067981 */ /* 0x000168000c1e9900 */
[----:B------:R0:W5:Y:S01]  /*1250*/  LDG.E.CONSTANT R8, [R4.64+0xe0] ;  /* 0x0000e00404087981 */ /* 0x000162000c1e9900 */
[----:B------:R-:W-:-:S04]  /*1260*/  IMAD R3, R3, 0x38, R53 ;  /* 0x0000003803037824 */ /* 0x000fc800078e0235 */
[----:B------:R-:W-:-:S04]  /*1270*/  IMAD R3, R0, 0xc40, R3 ;  /* 0x00000c4000037824 */ /* 0x000fc800078e0203 */
[----:B------:R-:W-:Y:S01]  /*1280*/  IMAD.WIDE R2, R3, R2, c[0x0][0x160] ;  /* 0x0000580003027625 */ /* 0x000fe200078e0202 */
[--C-:B--2---:R-:W-:Y:S01]  /*1290*/  FADD R21, R21, R10.reuse ;  /* 0x0000000a15157221 */ /* 0x104fe20000000000 */
[----:B------:R-:W-:Y:S01]  /*12a0*/  FADD R10, R29, R10 ;  /* 0x0000000a1d0a7221 */ /* 0x000fe20000000000 */
[--C-:B---3--:R-:W-:Y:S01]  /*12b0*/  FADD R25, R25, R12.reuse ;  /* 0x0000000c19197221 */ /* 0x108fe20000000000 */
[----:B------:R-:W-:-:S03]  /*12c0*/  FADD R12, R31, R12 ;  /* 0x0000000c1f0c7221 */ /* 0x000fc60000000000 */
[----:B0-----:R-:W-:Y:S01]  /*12d0*/  FMNMX R5, RZ, R10, !PT ;  /* 0x0000000aff057209 */ /* 0x001fe20007800000 */
[--C-:B----4-:R-:W-:Y:S01]  /*12e0*/  FADD R33, R33, R16.reuse ;  /* 0x0000001021217221 */ /* 0x110fe20000000000 */
[----:B------:R-:W-:Y:S01]  /*12f0*/  FADD R16, R39, R16 ;  /* 0x0000001027107221 */ /* 0x000fe20000000000 */
[----:B------:R-:W-:Y:S01]  /*1300*/  FMNMX R9, RZ, R12, !PT ;  /* 0x0000000cff097209 */ /* 0x000fe20007800000 */
[--C-:B-----5:R-:W-:Y:S01]  /*1310*/  FADD R35, R35, R18.reuse ;  /* 0x0000001223237221 */ /* 0x120fe20000000000 */
[----:B------:R-:W-:Y:S01]  /*1320*/  FADD R18, R47, R18 ;  /* 0x000000122f127221 */ /* 0x000fe20000000000 */
[----:B------:R0:W-:Y:S01]  /*1330*/  STG.E [R2.64+0x70], R5 ;  /* 0x0000700502007986 */ /* 0x0001e2000c101904 */
[----:B------:R-:W-:-:S03]  /*1340*/  FADD R17, R17, R14 ;  /* 0x0000000e11117221 */ /* 0x000fc60000000000 */
[----:B------:R1:W-:Y:S01]  /*1350*/  STG.E [R2.64+0x18870], R9 ;  /* 0x0188700902007986 */ /* 0x0003e2000c101904 */
[----:B------:R-:W-:Y:S01]  /*1360*/  FADD R14, R27, R14 ;  /* 0x0000000e1b0e7221 */ /* 0x000fe20000000000 */
[--C-:B------:R-:W-:Y:S01]  /*1370*/  FADD R41, R41, R7.reuse ;  /* 0x0000000729297221 */ /* 0x100fe20000000000 */
[----:B------:R-:W-:Y:S01]  /*1380*/  FADD R7, R32, R7 ;  /* 0x0000000720077221 */ /* 0x000fe20000000000 */
[--C-:B------:R-:W-:Y:S01]  /*1390*/  FADD R45, R45, R6.reuse ;  /* 0x000000062d2d7221 */ /* 0x100fe20000000000 */
[----:B------:R-:W-:Y:S01]  /*13a0*/  FADD R6, R34, R6 ;  /* 0x0000000622067221 */ /* 0x000fe20000000000 */
[----:B0-----:R-:W-:Y:S01]  /*13b0*/  FMNMX R5, RZ, R16, !PT ;  /* 0x00000010ff057209 */ /* 0x001fe20007800000 */
[--C-:B------:R-:W-:Y:S01]  /*13c0*/  FADD R37, R37, R8.reuse ;  /* 0x0000000825257221 */ /* 0x100fe20000000000 */
[----:B------:R-:W-:Y:S01]  /*13d0*/  FADD R8, R43, R8 ;  /* 0x000000082b087221 */ /* 0x000fe20000000000 */
[----:B-1----:R-:W-:Y:S02]  /*13e0*/  FMNMX R9, RZ, R18, !PT ;  /* 0x00000012ff097209 */ /* 0x002fe40007800000 */
[----:B------:R0:W-:Y:S01]  /*13f0*/  STG.E [R2.64+0x49870], R5 ;  /* 0x0498700502007986 */ /* 0x0001e2000c101904 */
[----:B------:R-:W-:-:S02]  /*1400*/  FMNMX R21, RZ, R21, !PT ;  /* 0x00000015ff157209 */ /* 0x000fc40007800000 */
[----:B------:R-:W-:Y:S01]  /*1410*/  FMNMX R25, RZ, R25, !PT ;  /* 0x00000019ff197209 */ /* 0x000fe20007800000 */
[----:B------:R1:W-:Y:S01]  /*1420*/  STG.E [R2.64+0x62070], R9 ;  /* 0x0620700902007986 */ /* 0x0003e2000c101904 */
[----:B------:R-:W-:Y:S02]  /*1430*/  FMNMX R17, RZ, R17, !PT ;  /* 0x00000011ff117209 */ /* 0x000fe40007800000 */
[----:B------:R-:W-:Y:S02]  /*1440*/  FMNMX R11, RZ, R14, !PT ;  /* 0x0000000eff0b7209 */ /* 0x000fe40007800000 */
[----:B------:R-:W-:Y:S02]  /*1450*/  FMNMX R33, RZ, R33, !PT ;  /* 0x00000021ff217209 */ /* 0x000fe40007800000 */
[----:B------:R-:W-:Y:S02]  /*1460*/  FMNMX R35, RZ, R35, !PT ;  /* 0x00000023ff237209 */ /* 0x000fe40007800000 */
[----:B------:R-:W-:-:S02]  /*1470*/  FMNMX R41, RZ, R41, !PT ;  /* 0x00000029ff297209 */ /* 0x000fc40007800000 */
[----:B------:R-:W-:Y:S02]  /*1480*/  FMNMX R7, RZ, R7, !PT ;  /* 0x00000007ff077209 */ /* 0x000fe40007800000 */
[----:B------:R-:W-:Y:S02]  /*1490*/  FMNMX R45, RZ, R45, !PT ;  /* 0x0000002dff2d7209 */ /* 0x000fe40007800000 */
[----:B0-----:R-:W-:Y:S02]  /*14a0*/  FMNMX R5, RZ, R6, !PT ;  /* 0x00000006ff057209 */ /* 0x001fe40007800000 */
[----:B------:R-:W-:Y:S02]  /*14b0*/  FMNMX R37, RZ, R37, !PT ;  /* 0x00000025ff257209 */ /* 0x000fe40007800000 */
[----:B-1----:R-:W-:Y:S01]  /*14c0*/  FMNMX R9, RZ, R8, !PT ;  /* 0x00000008ff097209 */ /* 0x002fe20007800000 */
        /* <DEDUP_REMOVED lines=13> */
.L_x_104:
        /* <DEDUP_REMOVED lines=14> */
.L_x_144:


//--------------------- .text.tvmgen_default_fused_nn_conv2d_add_nn_relu_2_kernel --------------------------
	.section	.text.tvmgen_default_fused_nn_conv2d_add_nn_relu_2_kernel,"ax",@progbits
	.sectionflags	@"SHF_BARRIERS=1"
	.sectioninfo	@"SHI_REGISTERS=40"
	.align	128
        .global         tvmgen_default_fused_nn_conv2d_add_nn_relu_2_kernel
        .type           tvmgen_default_fused_nn_conv2d_add_nn_relu_2_kernel,@function
        .size           tvmgen_default_fused_nn_conv2d_add_nn_relu_2_kernel,(.L_x_145 - tvmgen_default_fused_nn_conv2d_add_nn_relu_2_kernel)
        .other          tvmgen_default_fused_nn_conv2d_add_nn_relu_2_kernel,@"STO_CUDA_ENTRY STV_DEFAULT"
tvmgen_default_fused_nn_conv2d_add_nn_relu_2_kernel:
.text.tvmgen_default_fused_nn_conv2d_add_nn_relu_2_kernel:
        /* <DEDUP_REMOVED lines=9> */
[----:B------:R-:W2:Y:S01]  /*0090*/  S2R R3, SR_CTAID.Y ;  /* 0x0000000000037919 */ /* 0x000ea20000002600 */
[----:B------:R-:W-:Y:S01]  /*00a0*/  CS2R R34, SRZ ;  /* 0x0000000000227805 */ /* 0x000fe2000001ff00 */
[----:B0-----:R-:W-:-:S02]  /*00b0*/  MOV R5, R29 ;  /* 0x0000001d00057202 */ /* 0x001fc40000000f00 */
[----:B------:R-:W-:-:S03]  /*00c0*/  LEA R7, R29, R29, 0x1 ;  /* 0x0000001d1d077211 */ /* 0x000fc600078e08ff */
[----:B------:R-:W-:Y:S01]  /*00d0*/  IMAD.HI R0, R29, -0x6db6db6d, R4 ;  /* 0x924924931d007827 */ /* 0x000fe200078e0204 */
[C---:B-1----:R-:W-:Y:S02]  /*00e0*/  LEA.HI.SX32 R2, R7.reuse, R28, 0x1a ;  /* 0x0000001c07027211 */ /* 0x042fe400078fd2ff */
[C---:B------:R-:W-:Y:S02]  /*00f0*/  IADD3 R9, R7.reuse, 0x1, RZ ;  /* 0x0000000107097810 */ /* 0x040fe40007ffe0ff */
[----:B------:R-:W-:Y:S02]  /*0100*/  SHF.R.U32.HI R5, RZ, 0x1f, R0 ;  /* 0x0000001fff057819 */ /* 0x000fe40000011600 */
[----:B------:R-:W-:Y:S02]  /*0110*/  ISETP.GT.AND P0, PT, R2, 0x7, PT ;  /* 0x000000070200780c */ /* 0x000fe40003f04270 */
[----:B------:R-:W-:Y:S01]  /*0120*/  LEA.HI.SX32 R2, R0, R5, 0x1d ;  /* 0x0000000500027211 */ /* 0x000fe200078feaff */
[----:B--2---:R-:W-:Y:S01]  /*0130*/  IMAD R5, R28, 0x70, R3 ;  /* 0x000000701c057824 */ /* 0x004fe200078e0203 */
[----:B------:R-:W0:Y:S01]  /*0140*/  S2R R0, SR_CTAID.Z ;  /* 0x0000000000007919 */ /* 0x000e220000002700 */
[----:B------:R-:W-:-:S02]  /*0150*/  IADD3 R11, R7, 0x2, RZ ;  /* 0x00000002070b7810 */ /* 0x000fc40007ffe0ff */
[C---:B------:R-:W-:Y:S01]  /*0160*/  IMAD R5, R2.reuse, 0x38, R5 ;  /* 0x0000003802057824 */ /* 0x040fe200078e0205 */
[-C--:B------:R-:W-:Y:S01]  /*0170*/  LEA.HI.SX32 R9, R9, R28.reuse, 0x1a ;  /* 0x0000001c09097211 */ /* 0x080fe200078fd2ff */
[----:B------:R-:W-:Y:S01]  /*0180*/  IMAD R2, R2, -0xe, R29 ;  /* 0xfffffff202027824 */ /* 0x000fe200078e021d */
[----:B------:R-:W-:Y:S02]  /*0190*/  LEA.HI.SX32 R11, R11, R28, 0x1a ;  /* 0x0000001c0b0b7211 */ /* 0x000fe400078fd2ff */
[----:B------:R-:W-:Y:S01]  /*01a0*/  ISETP.GE.AND P2, PT, R9, 0x8, PT ;  /* 0x000000080900780c */ /* 0x000fe20003f46270 */
[----:B------:R-:W-:Y:S01]  /*01b0*/  IMAD R2, R5, 0xe, R2 ;  /* 0x0000000e05027824 */ /* 0x000fe200078e0202 */
[----:B------:R-:W-:Y:S02]  /*01c0*/  SHF.L.U32 R5, R29, 0x2, RZ ;  /* 0x000000021d057819 */ /* 0x000fe400000006ff */
[----:B------:R-:W-:Y:S02]  /*01d0*/  ISETP.GE.AND P1, PT, R11, 0x8, PT ;  /* 0x000000080b00780c */ /* 0x000fe40003f26270 */
[C---:B------:R-:W-:Y:S01]  /*01e0*/  ISETP.GT.OR P0, PT, R7.reuse, 0x3f, P0 ;  /* 0x0000003f0700780c */ /* 0x040fe20000704670 */
[----:B------:R-:W-:Y:S01]  /*01f0*/  IMAD R30, R28, 0x70, R5 ;  /* 0x000000701c1e7824 */ /* 0x000fe200078e0205 */
[----:B------:R-:W-:-:S02]  /*0200*/  ISETP.LT.AND P2, PT, R7, 0x3f, !P2 ;  /* 0x0000003f0700780c */ /* 0x000fc40005741270 */
[----:B------:R-:W-:-:S08]  /*0210*/  ISETP.LT.AND P1, PT, R7, 0x3e, !P1 ;  /* 0x0000003e0700780c */ /* 0x000fd00004f21270 */
.L_x_105:
[C---:B------:R-:W-:Y:S01]  /*0220*/  LEA R21, R29.reuse, R29, 0x1 ;  /* 0x0000001d1d157211 */ /* 0x040fe200078e08ff */
[----:B------:R-:W-:Y:S01]  /*0230*/  @!P0 IMAD R5, R29, 0x30, RZ ;  /* 0x000000301d058824 */ /* 0x000fe200078e02ff */
[----:B0-----:R-:W-:Y:S01]  /*0240*/  LEA R6, R0, R28, 0x3 ;  /* 0x0000001c00067211 */ /* 0x001fe200078e18ff */
[----:B------:R-:W-:Y:S01]  /*0250*/  IMAD R11, R31, 0x3100, R2 ;  /* 0x000031001f0b7824 */ /* 0x000fe200078e0202 */
[C---:B------:R-:W-:Y:S01]  /*0260*/  IADD3 R9, R21.reuse, 0x1, RZ ;  /* 0x0000000115097810 */ /* 0x040fe20007ffe0ff */
[----:B------:R-:W-:Y:S01]  /*0270*/  ULDC.64 UR4, c[0x0][0x118] ;  /* 0x0000460000047ab9 */ /* 0x000fe20000000a00 */
[----:B------:R-:W-:Y:S01]  /*0280*/  IADD3 R10, R21, 0x2, RZ ;  /* 0x00000002150a7810 */ /* 0x000fe20007ffe0ff */
[----:B------:R-:W-:Y:S01]  /*0290*/  BAR.SYNC.DEFER_BLOCKING 0x0 ;  /* 0x0000000000007b1d */ /* 0x000fe20000010000 */
[----:B------:R-:W-:Y:S02]  /*02a0*/  LEA R7, R6, R31, 0x6 ;  /* 0x0000001f06077211 */ /* 0x000fe400078e30ff */
[----:B------:R-:W-:-:S02]  /*02b0*/  @P2 SHF.L.U32 R8, R9, 0x4, RZ ;  /* 0x0000000409082819 */ /* 0x000fc400000006ff */
[----:B------:R-:W-:Y:S02]  /*02c0*/  @P1 SHF.L.U32 R12, R10, 0x4, RZ ;  /* 0x000000040a0c1819 */ /* 0x000fe400000006ff */
[----:B------:R-:W-:Y:S02]  /*02d0*/  @!P0 LOP3.LUT R6, R5, 0xffffff00, RZ, 0xc0, !PT ;  /* 0xffffff0005068812 */ /* 0x000fe400078ec0ff */
[----:B------:R-:W-:Y:S02]  /*02e0*/  @!P0 LOP3.LUT R5, R21, 0xf, RZ, 0xc0, !PT ;  /* 0x0000000f15058812 */ /* 0x000fe400078ec0ff */
[----:B------:R-:W-:Y:S02]  /*02f0*/  SHF.L.U32 R15, R7, 0x4, RZ ;  /* 0x00000004070f7819 */ /* 0x000fe400000006ff */
[----:B------:R-:W-:Y:S02]  /*0300*/  @P2 LOP3.LUT R7, R9, 0xf, RZ, 0xc0, !PT ;  /* 0x0000000f09072812 */ /* 0x000fe400078ec0ff */
[----:B------:R-:W-:-:S02]  /*0310*/  @P2 LOP3.LUT R8, R8, 0xffffff00, RZ, 0xc0, !PT ;  /* 0xffffff0008082812 */ /* 0x000fc400078ec0ff */
[----:B------:R-:W-:Y:S02]  /*0320*/  @P1 LOP3.LUT R9, R10, 0xf, RZ, 0xc0, !PT ;  /* 0x0000000f0a091812 */ /* 0x000fe400078ec0ff */
[----:B------:R-:W-:Y:S02]  /*0330*/  @P1 LOP3.LUT R12, R12, 0xffffff00, RZ, 0xc0, !PT ;  /* 0xffffff000c0c1812 */ /* 0x000fe400078ec0ff */
[----:B------:R-:W-:Y:S02]  /*0340*/  MOV R4, 0x4 ;  /* 0x0000000400047802 */ /* 0x000fe40000000f00 */
[----:B------:R-:W-:Y:S02]  /*0350*/  SHF.L.U32 R11, R11, 0x2, RZ ;  /* 0x000000020b0b7819 */ /* 0x000fe400000006ff */
[-C--:B------:R-:W-:Y:S02]  /*0360*/  @!P0 IADD3 R5, R6, R15.reuse, R5 ;  /* 0x0000000f06058210 */ /* 0x080fe40007ffe005 */
[-C--:B------:R-:W-:Y:S01]  /*0370*/  @P2 IADD3 R7, R8, R15.reuse, R7 ;  /* 0x0000000f08072210 */ /* 0x080fe20007ffe007 */
[----:B------:R-:W-:Y:S01]  /*0380*/  IMAD.WIDE R10, R11, R4, c[0x0][0x168] ;  /* 0x00005a000b0a7625 */ /* 0x000fe200078e0204 */
[----:B------:R-:W-:-:S03]  /*0390*/  @P1 IADD3 R15, R12, R15, R9 ;  /* 0x0000000f0c0f1210 */ /* 0x000fc60007ffe009 */
[-C--:B------:R-:W-:Y:S01]  /*03a0*/  @!P0 IMAD.WIDE R8, R5, R4.reuse, c[0x0][0x170] ;  /* 0x00005c0005088625 */ /* 0x080fe200078e0204 */
[----:B------:R-:W2:Y:S03]  /*03b0*/  LDG.E.CONSTANT R12, [R10.64] ;  /* 0x000000040a0c7981 */ /* 0x000ea6000c1e9900 */
[-C--:B------:R-:W-:Y:S01]  /*03c0*/  @P2 IMAD.WIDE R6, R7, R4.reuse, c[0x0][0x170] ;  /* 0x00005c0007062625 */ /* 0x080fe200078e0204 */
[----:B------:R-:W2:Y:S03]  /*03d0*/  LDG.E.CONSTANT R13, [R10.64+0x4] ;  /* 0x000004040a0d7981 */ /* 0x000ea6000c1e9900 */
[----:B------:R-:W-:Y:S01]  /*03e0*/  @P1 IMAD.WIDE R4, R15, R4, c[0x0][0x170] ;  /* 0x00005c000f041625 */ /* 0x000fe200078e0204 */
[----:B------:R-:W2:Y:S04]  /*03f0*/  LDG.E.CONSTANT R14, [R10.64+0x8] ;  /* 0x000008040a0e7981 */ /* 0x000ea8000c1e9900 */
[----:B------:R-:W2:Y:S04]  /*0400*/  LDG.E.CONSTANT R15, [R10.64+0xc] ;  /* 0x00000c040a0f7981 */ /* 0x000ea8000c1e9900 */
[----:B------:R-:W3:Y:S04]  /*0410*/  @!P0 LDG.E.CONSTANT R8, [R8.64] ;  /* 0x0000000408088981 */ /* 0x000ee8000c1e9900 */
[----:B------:R-:W4:Y:S04]  /*0420*/  @P2 LDG.E.CONSTANT R6, [R6.64] ;  /* 0x0000000406062981 */ /* 0x000f28000c1e9900 */
[----:B------:R-:W5:Y:S01]  /*0430*/  @P1 LDG.E.CONSTANT R4, [R4.64] ;  /* 0x0000000404041981 */ /* 0x000f62000c1e9900 */
[----:B------:R-:W-:-:S02]  /*0440*/  @!P0 LEA R23, R28, R21, 0x6 ;  /* 0x000000151c178211 */ /* 0x000fc400078e30ff */
[CC--:B------:R-:W-:Y:S02]  /*0450*/  @P2 LEA R25, R28.reuse, R21.reuse, 0x6 ;  /* 0x000000151c192211 */ /* 0x0c0fe400078e30ff */
[C---:B------:R-:W-:Y:S02]  /*0460*/  @P1 LEA R21, R28.reuse, R21, 0x6 ;  /* 0x000000151c151211 */ /* 0x040fe400078e30ff */
[----:B------:R-:W-:Y:S02]  /*0470*/  SHF.L.U32 R32, R28, 0x6, RZ ;  /* 0x000000061c207819 */ /* 0x000fe400000006ff */
[----:B------:R-:W-:-:S04]  /*0480*/  IADD3 R31, R31, 0x1, RZ ;  /* 0x000000011f1f7810 */ /* 0x000fc80007ffe0ff */
[----:B------:R-:W-:Y:S01]  /*0490*/  ISETP.GE.U32.AND P3, PT, R31, 0x10, PT ;  /* 0x000000101f00780c */ /* 0x000fe20003f66070 */
[----:B--2---:R-:W-:Y:S04]  /*04a0*/  STS.128 [R30.X4], R12 ;  /* 0x0000000c1e007388 */ /* 0x004fe80000004c00 */
[----:B---3--:R-:W-:Y:S04]  /*04b0*/  @!P0 STS [R23.X4+0xe00], R8 ;  /* 0x000e000817008388 */ /* 0x008fe80000004800 */
[----:B----4-:R-:W-:Y:S04]  /*04c0*/  @P2 STS [R25.X4+0xe04], R6 ;  /* 0x000e040619002388 */ /* 0x010fe80000004800 */
[----:B-----5:R-:W-:Y:S04]  /*04d0*/  @P1 STS [R21.X4+0xe08], R4 ;  /* 0x000e080415001388 */ /* 0x020fe80000004800 */
[----:B------:R-:W-:Y:S06]  /*04e0*/  BAR.SYNC.DEFER_BLOCKING 0x0 ;  /* 0x0000000000007b1d */ /* 0x000fec0000010000 */
[----:B------:R-:W-:Y:S04]  /*04f0*/  LDS R14, [R29.X4] ;  /* 0x000000001d0e7984 */ /* 0x000fe80000004800 */
[----:B------:R-:W0:Y:S04]  /*0500*/  LDS.128 R4, [R32+0xe00] ;  /* 0x000e000020047984 */ /* 0x000e280000000c00 */
[----:B------:R-:W1:Y:S04]  /*0510*/  LDS.128 R8, [R32+0x1000] ;  /* 0x0010000020087984 */ /* 0x000e680000000c00 */
[----:B------:R-:W2:Y:S04]  /*0520*/  LDS.128 R20, [R32+0x1200] ;  /* 0x0012000020147984 */ /* 0x000ea80000000c00 */
[----:B------:R-:W3:Y:S04]  /*0530*/  LDS.128 R24, [R32+0x1400] ;  /* 0x0014000020187984 */ /* 0x000ee80000000c00 */
[----:B------:R-:W4:Y:S04]  /*0540*/  LDS R36, [R29.X4+0x70] ;  /* 0x000070001d247984 */ /* 0x000f280000004800 */
[----:B------:R-:W5:Y:S04]  /*0550*/  LDS R15, [R29.X4+0xe0] ;  /* 0x0000e0001d0f7984 */ /* 0x000f680000004800 */
[----:B------:R-:W5:Y:S01]  /*0560*/  LDS R13, [R29.X4+0x150] ;  /* 0x000150001d0d7984 */ /* 0x000f620000004800 */
[----:B0-----:R-:W-:-:S03]  /*0570*/  FFMA R12, R4, R14, R19 ;  /* 0x0000000e040c7223 */ /* 0x001fc60000000013 */
[----:B------:R-:W0:Y:S01]  /*0580*/  LDS R19, [R29.X4+0x230] ;  /* 0x000230001d137984 */ /* 0x000e220000004800 */
[C---:B-1----:R-:W-:Y:S01]  /*0590*/  FFMA R17, R14.reuse, R8, R17 ;  /* 0x000000080e117223 */ /* 0x042fe20000000011 */
[C---:B--2---:R-:W-:Y:S01]  /*05a0*/  FFMA R33, R14.reuse, R20, R33 ;  /* 0x000000140e217223 */ /* 0x044fe20000000021 */
[----:B---3--:R-:W-:Y:S02]  /*05b0*/  FFMA R14, R14, R24, R35 ;  /* 0x000000180e0e7223 */ /* 0x008fe40000000023 */
[----:B------:R-:W1:Y:S01]  /*05c0*/  LDS R35, [R29.X4+0x1c0] ;  /* 0x0001c0001d237984 */ /* 0x000e620000004800 */
[-C--:B----4-:R-:W-:Y:S01]  /*05d0*/  FFMA R16, R8, R36.reuse, R16 ;  /* 0x0000002408107223 */ /* 0x090fe20000000010 */
[-C--:B------:R-:W-:Y:S02]  /*05e0*/  FFMA R37, R4, R36.reuse, R37 ;  /* 0x0000002404257223 */ /* 0x080fe40000000025 */
[----:B------:R-:W2:Y:S01]  /*05f0*/  LDS R8, [R29.X4+0x2a0] ;  /* 0x0002a0001d087984 */ /* 0x000ea20000004800 */
[-C--:B------:R-:W-:Y:S01]  /*0600*/  FFMA R18, R20, R36.reuse, R18 ;  /* 0x0000002414127223 */ /* 0x080fe20000000012 */
[C---:B-----5:R-:W-:Y:S01]  /*0610*/  FFMA R17, R15.reuse, R9, R17 ;  /* 0x000000090f117223 */ /* 0x060fe20000000011 */
[----:B------:R-:W-:Y:S01]  /*0620*/  FFMA R24, R24, R36, R34 ;  /* 0x0000002418187223 */ /* 0x000fe20000000022 */
[----:B------:R-:W3:Y:S01]  /*0630*/  LDS R4, [R29.X4+0x310] ;  /* 0x000310001d047984 */ /* 0x000ee20000004800 */
[-C--:B------:R-:W-:Y:S01]  /*0640*/  FFMA R20, R15, R5.reuse, R12 ;  /* 0x000000050f147223 */ /* 0x080fe2000000000c */
[C---:B------:R-:W-:Y:S01]  /*0650*/  FFMA R12, R13.reuse, R5, R37 ;  /* 0x000000050d0c7223 */ /* 0x040fe20000000025 */
[----:B------:R-:W-:Y:S01]  /*0660*/  FFMA R9, R13, R9, R16 ;  /* 0x000000090d097223 */ /* 0x000fe20000000010 */
[-C--:B------:R-:W-:Y:S01]  /*0670*/  FFMA R37, R15, R21.reuse, R33 ;  /* 0x000000150f257223 */ /* 0x080fe20000000021 */
[----:B------:R-:W-:Y:S01]  /*0680*/  FFMA R5, R13, R21, R18 ;  /* 0x000000150d057223 */ /* 0x000fe20000000012 */
[-C--:B------:R-:W-:Y:S01]  /*0690*/  FFMA R15, R15, R25.reuse, R14 ;  /* 0x000000190f0f7223 */ /* 0x080fe2000000000e */
[----:B------:R-:W-:Y:S01]  /*06a0*/  FFMA R13, R13, R25, R24 ;  /* 0x000000190d0d7223 */ /* 0x000fe20000000018 */
[----:B0-----:R-:W-:Y:S01]  /*06b0*/  FFMA R21, R19, R6, R12 ;  /* 0x0000000613157223 */ /* 0x001fe2000000000c */
[C---:B-1----:R-:W-:Y:S01]  /*06c0*/  FFMA R16, R35.reuse, R10, R17 ;  /* 0x0000000a23107223 */ /* 0x042fe20000000011 */
[C---:B------:R-:W-:Y:S01]  /*06d0*/  FFMA R33, R35.reuse, R6, R20 ;  /* 0x0000000623217223 */ /* 0x040fe20000000014 */
[C---:B------:R-:W-:Y:S01]  /*06e0*/  FFMA R24, R35.reuse, R22, R37 ;  /* 0x0000001623187223 */ /* 0x040fe20000000025 */
[----:B------:R-:W-:Y:S01]  /*06f0*/  FFMA R20, R35, R26, R15 ;  /* 0x0000001a23147223 */ /* 0x000fe2000000000f */
[C---:B------:R-:W-:Y:S01]  /*0700*/  FFMA R22, R19.reuse, R22, R5 ;  /* 0x0000001613167223 */ /* 0x040fe20000000005 */
[C---:B------:R-:W-:Y:S01]  /*0710*/  FFMA R10, R19.reuse, R10, R9 ;  /* 0x0000000a130a7223 */ /* 0x040fe20000000009 */
[----:B------:R-:W-:Y:S01]  /*0720*/  FFMA R26, R19, R26, R13 ;  /* 0x0000001a131a7223 */ /* 0x000fe2000000000d */
[C---:B--2---:R-:W-:Y:S01]  /*0730*/  FFMA R5, R8.reuse, R11, R16 ;  /* 0x0000000b08057223 */ /* 0x044fe20000000010 */
[----:B------:R-:W-:Y:S01]  /*0740*/  LDS R6, [R29.X4+0x380] ;  /* 0x000380001d067984 */ /* 0x000fe20000004800 */
[C---:B------:R-:W-:Y:S01]  /*0750*/  FFMA R33, R8.reuse, R7, R33 ;  /* 0x0000000708217223 */ /* 0x040fe20000000021 */
[C---:B------:R-:W-:Y:S01]  /*0760*/  FFMA R35, R8.reuse, R23, R24 ;  /* 0x0000001708237223 */ /* 0x040fe20000000018 */
[----:B------:R-:W-:Y:S01]  /*0770*/  FFMA R37, R8, R27, R20 ;  /* 0x0000001b08257223 */ /* 0x000fe20000000014 */
[----:B------:R-:W-:Y:S01]  /*0780*/  LDS R9, [R29.X4+0x3f0] ;  /* 0x0003f0001d097984 */ /* 0x000fe20000004800 */
[C---:B---3--:R-:W-:Y:S01]  /*0790*/  FFMA R8, R4.reuse, R7, R21 ;  /* 0x0000000704087223 */ /* 0x048fe20000000015 */
[C---:B------:R-:W-:Y:S01]  /*07a0*/  FFMA R7, R4.reuse, R23, R22 ;  /* 0x0000001704077223 */ /* 0x040fe20000000016 */
[C---:B------:R-:W-:Y:S01]  /*07b0*/  FFMA R11, R4.reuse, R11, R10 ;  /* 0x0000000b040b7223 */ /* 0x040fe2000000000a */
[----:B------:R-:W0:Y:S01]  /*07c0*/  LDS.128 R16, [R32+0x1010] ;  /* 0x0010100020107984 */ /* 0x000e220000000c00 */
[----:B------:R-:W-:-:S03]  /*07d0*/  FFMA R10, R4, R27, R26 ;  /* 0x0000001b040a7223 */ /* 0x000fc6000000001a */
[----:B------:R-:W1:Y:S04]  /*07e0*/  LDS.128 R12, [R32+0xe10] ;  /* 0x000e1000200c7984 */ /* 0x000e680000000c00 */
[----:B------:R-:W2:Y:S04]  /*07f0*/  LDS.128 R20, [R32+0x1210] ;  /* 0x0012100020147984 */ /* 0x000ea80000000c00 */
[----:B------:R-:W3:Y:S01]  /*0800*/  LDS.128 R24, [R32+0x1410] ;  /* 0x0014100020187984 */ /* 0x000ee20000000c00 */
[----:B0-----:R-:W-:Y:S01]  /*0810*/  FFMA R34, R6, R16, R5 ;  /* 0x0000001006227223 */ /* 0x001fe20000000005 */
[----:B------:R-:W-:-:S02]  /*0820*/  FFMA R36, R16, R9, R11 ;  /* 0x0000000910247223 */ /* 0x000fc4000000000b */
[----:B------:R-:W0:Y:S01]  /*0830*/  LDS R5, [R29.X4+0x4d0] ;  /* 0x0004d0001d057984 */ /* 0x000e220000004800 */
[C---:B-1----:R-:W-:Y:S01]  /*0840*/  FFMA R4, R12.reuse, R6, R33 ;  /* 0x000000060c047223 */ /* 0x042fe20000000021 */
[-C--:B------:R-:W-:Y:S02]  /*0850*/  FFMA R8, R12, R9.reuse, R8 ;  /* 0x000000090c087223 */ /* 0x080fe40000000008 */
[----:B------:R-:W1:Y:S01]  /*0860*/  LDS R11, [R29.X4+0x460] ;  /* 0x000460001d0b7984 */ /* 0x000e620000004800 */
[----:B--2---:R-:W-:Y:S01]  /*0870*/  FFMA R35, R6, R20, R35 ;  /* 0x0000001406237223 */ /* 0x004fe20000000023 */
[-C--:B------:R-:W-:Y:S02]  /*0880*/  FFMA R20, R20, R9.reuse, R7 ;  /* 0x0000000914147223 */ /* 0x080fe40000000007 */
[----:B------:R-:W2:Y:S01]  /*0890*/  LDS R33, [R29.X4+0x540] ;  /* 0x000540001d217984 */ /* 0x000ea20000004800 */
[----:B---3--:R-:W-:Y:S01]  /*08a0*/  FFMA R6, R6, R24, R37 ;  /* 0x0000001806067223 */ /* 0x008fe20000000025 */
[----:B------:R-:W-:-:S02]  /*08b0*/  FFMA R10, R24, R9, R10 ;  /* 0x00000009180a7223 */ /* 0x000fc4000000000a */
[----:B------:R-:W3:Y:S04]  /*08c0*/  LDS R7, [R29.X4+0x5b0] ;  /* 0x0005b0001d077984 */ /* 0x000ee80000004800 */
[----:B------:R-:W4:Y:S04]  /*08d0*/  LDS R16, [R29.X4+0x620] ;  /* 0x000620001d107984 */ /* 0x000f280000004800 */
[----:B------:R-:W5:Y:S01]  /*08e0*/  LDS R12, [R29.X4+0x690] ;  /* 0x000690001d0c7984 */ /* 0x000f620000004800 */
[-C--:B0-----:R-:W-:Y:S01]  /*08f0*/  FFMA R8, R5, R13.reuse, R8 ;  /* 0x0000000d05087223 */ /* 0x081fe20000000008 */
[C---:B-1----:R-:W-:Y:S01]  /*0900*/  FFMA R4, R11.reuse, R13, R4 ;  /* 0x0000000d0b047223 */ /* 0x042fe20000000004 */
[C---:B------:R-:W-:Y:S01]  /*0910*/  FFMA R13, R11.reuse, R17, R34 ;  /* 0x000000110b0d7223 */ /* 0x040fe20000000022 */
[----:B------:R-:W-:Y:S01]  /*0920*/  FFMA R35, R11, R21, R35 ;  /* 0x000000150b237223 */ /* 0x000fe20000000023 */
[C---:B------:R-:W-:Y:S01]  /*0930*/  FFMA R17, R5.reuse, R17, R36 ;  /* 0x0000001105117223 */ /* 0x040fe20000000024 */
[----:B------:R-:W-:Y:S01]  /*0940*/  FFMA R21, R5, R21, R20 ;  /* 0x0000001505157223 */ /* 0x000fe20000000014 */
[-C--:B------:R-:W-:Y:S01]  /*0950*/  FFMA R11, R11, R25.reuse, R6 ;  /* 0x000000190b0b7223 */ /* 0x080fe20000000006 */
[----:B------:R-:W-:Y:S01]  /*0960*/  FFMA R5, R5, R25, R10 ;  /* 0x0000001905057223 */ /* 0x000fe2000000000a */
[C---:B--2---:R-:W-:Y:S01]  /*0970*/  FFMA R20, R33.reuse, R18, R13 ;  /* 0x0000001221147223 */ /* 0x044fe2000000000d */
[-C--:B------:R-:W-:Y:S01]  /*0980*/  FFMA R9, R33, R14.reuse, R4 ;  /* 0x0000000e21097223 */ /* 0x080fe20000000004 */
[----:B---3--:R-:W-:Y:S01]  /*0990*/  FFMA R13, R7, R14, R8 ;  /* 0x0000000e070d7223 */ /* 0x008fe20000000008 */
        /* <DEDUP_REMOVED lines=8> */
[-C--:B------:R-:W-:Y:S01]  /*0a20*/  FFMA R33, R16, R15.reuse, R9 ;  /* 0x0000000f10217223 */ /* 0x080fe20000000009 */
[----:B------:R-:W0:Y:S01]  /*0a30*/  LDS.128 R4, [R32+0xe20] ;  /* 0x000e200020047984 */ /* 0x000e220000000c00 */
[C---:B-----5:R-:W-:Y:S01]  /*0a40*/  FFMA R24, R12.reuse, R15, R13 ;  /* 0x0000000f0c187223 */ /* 0x060fe2000000000d */
[C---:B------:R-:W-:Y:S01]  /*0a50*/  FFMA R37, R12.reuse, R19, R18 ;  /* 0x000000130c257223 */ /* 0x040fe20000000012 */
[C---:B------:R-:W-:Y:S01]  /*0a60*/  FFMA R23, R12.reuse, R23, R14 ;  /* 0x000000170c177223 */ /* 0x040fe2000000000e */
[----:B------:R-:W-:Y:S01]  /*0a70*/  FFMA R27, R12, R27, R26 ;  /* 0x0000001b0c1b7223 */ /* 0x000fe2000000001a */
[----:B------:R-:W1:Y:S01]  /*0a80*/  LDS R35, [R29.X4+0x770] ;  /* 0x000770001d237984 */ /* 0x000e620000004800 */
[----:B------:R-:W-:-:S03]  /*0a90*/  FFMA R20, R16, R19, R20 ;  /* 0x0000001310147223 */ /* 0x000fc60000000014 */
[----:B------:R-:W2:Y:S04]  /*0aa0*/  LDS.128 R12, [R32+0x1220] ;  /* 0x00122000200c7984 */ /* 0x000ea80000000c00 */
[----:B------:R-:W3:Y:S04]  /*0ab0*/  LDS.128 R8, [R32+0x1020] ;  /* 0x0010200020087984 */ /* 0x000ee80000000c00 */
[----:B------:R-:W4:Y:S04]  /*0ac0*/  LDS.128 R16, [R32+0x1420] ;  /* 0x0014200020107984 */ /* 0x000f280000000c00 */
[----:B------:R-:W5:Y:S01]  /*0ad0*/  LDS R36, [R29.X4+0x7e0] ;  /* 0x0007e0001d247984 */ /* 0x000f620000004800 */
[----:B0-----:R-:W-:-:S03]  /*0ae0*/  FFMA R26, R4, R21, R33 ;  /* 0x00000015041a7223 */ /* 0x001fc60000000021 */
[----:B------:R-:W0:Y:S01]  /*0af0*/  LDS R33, [R29.X4+0x850] ;  /* 0x000850001d217984 */ /* 0x000e220000004800 */
[----:B-1----:R-:W-:-:S03]  /*0b00*/  FFMA R24, R4, R35, R24 ;  /* 0x0000002304187223 */ /* 0x002fc60000000018 */
[----:B------:R-:W-:Y:S01]  /*0b10*/  LDS R4, [R29.X4+0x9a0] ;  /* 0x0009a0001d047984 */ /* 0x000fe20000004800 */
[C---:B--2---:R-:W-:Y:S01]  /*0b20*/  FFMA R22, R21.reuse, R12, R22 ;  /* 0x0000000c15167223 */ /* 0x044fe20000000016 */
[-C--:B------:R-:W-:Y:S02]  /*0b30*/  FFMA R12, R12, R35.reuse, R23 ;  /* 0x000000230c0c7223 */ /* 0x080fe40000000017 */
[----:B------:R-:W1:Y:S01]  /*0b40*/  LDS R23, [R29.X4+0x8c0] ;  /* 0x0008c0001d177984 */ /* 0x000e620000004800 */
[C---:B---3--:R-:W-:Y:S01]  /*0b50*/  FFMA R20, R21.reuse, R8, R20 ;  /* 0x0000000815147223 */ /* 0x048fe20000000014 */
[-C--:B------:R-:W-:Y:S02]  /*0b60*/  FFMA R34, R8, R35.reuse, R37 ;  /* 0x0000002308227223 */ /* 0x080fe40000000025 */
[----:B------:R-:W-:Y:S01]  /*0b70*/  LDS R8, [R29.X4+0xa10] ;  /* 0x000a10001d087984 */ /* 0x000fe20000004800 */
[----:B----4-:R-:W-:Y:S01]  /*0b80*/  FFMA R25, R21, R16, R25 ;  /* 0x0000001015197223 */ /* 0x010fe20000000019 */
[----:B------:R-:W-:-:S02]  /*0b90*/  FFMA R16, R16, R35, R27 ;  /* 0x0000002310107223 */ /* 0x000fc4000000001b */
[----:B------:R-:W2:Y:S01]  /*0ba0*/  LDS R21, [R29.X4+0x930] ;  /* 0x000930001d157984 */ /* 0x000ea20000004800 */
[C---:B-----5:R-:W-:Y:S01]  /*0bb0*/  FFMA R26, R36.reuse, R5, R26 ;  /* 0x00000005241a7223 */ /* 0x060fe2000000001a */
[C---:B------:R-:W-:Y:S01]  /*0bc0*/  FFMA R27, R36.reuse, R13, R22 ;  /* 0x0000000d241b7223 */ /* 0x040fe20000000016 */
[C---:B------:R-:W-:Y:S01]  /*0bd0*/  FFMA R25, R36.reuse, R17, R25 ;  /* 0x0000001124197223 */ /* 0x040fe20000000019 */
[C---:B0-----:R-:W-:Y:S01]  /*0be0*/  FFMA R24, R33.reuse, R5, R24 ;  /* 0x0000000521187223 */ /* 0x041fe20000000018 */
[----:B------:R-:W-:Y:S01]  /*0bf0*/  FFMA R5, R36, R9, R20 ;  /* 0x0000000924057223 */ /* 0x000fe20000000014 */
[C---:B------:R-:W-:Y:S01]  /*0c00*/  FFMA R13, R33.reuse, R13, R12 ;  /* 0x0000000d210d7223 */ /* 0x040fe2000000000c */
[C---:B------:R-:W-:Y:S01]  /*0c10*/  FFMA R9, R33.reuse, R9, R34 ;  /* 0x0000000921097223 */ /* 0x040fe20000000022 */
[----:B------:R-:W-:Y:S01]  /*0c20*/  FFMA R35, R33, R17, R16 ;  /* 0x0000001121237223 */ /* 0x000fe20000000010 */
[----:B------:R-:W-:Y:S01]  /*0c30*/  LDS R12, [R29.X4+0xa80] ;  /* 0x000a80001d0c7984 */ /* 0x000fe20000004800 */
[C---:B-1----:R-:W-:Y:S01]  /*0c40*/  FFMA R17, R23.reuse, R10, R5 ;  /* 0x0000000a17117223 */ /* 0x042fe20000000005 */
[C---:B------:R-:W-:Y:S01]  /*0c50*/  FFMA R34, R23.reuse, R18, R25 ;  /* 0x0000001217227223 */ /* 0x040fe20000000019 */
[C---:B------:R-:W-:Y:S01]  /*0c60*/  FFMA R33, R23.reuse, R6, R26 ;  /* 0x0000000617217223 */ /* 0x040fe2000000001a */
[----:B------:R-:W-:Y:S01]  /*0c70*/  FFMA R36, R23, R14, R27 ;  /* 0x0000000e17247223 */ /* 0x000fe2000000001b */
[C---:B------:R-:W-:Y:S01]  /*0c80*/  FFMA R17, R4.reuse, R11, R17 ;  /* 0x0000000b04117223 */ /* 0x040fe20000000011 */
[C---:B------:R-:W-:Y:S01]  /*0c90*/  FFMA R37, R4.reuse, R19, R34 ;  /* 0x0000001304257223 */ /* 0x040fe20000000022 */
[C---:B------:R-:W-:Y:S01]  /*0ca0*/  FFMA R33, R4.reuse, R7, R33 ;  /* 0x0000000704217223 */ /* 0x040fe20000000021 */
[C---:B--2---:R-:W-:Y:S01]  /*0cb0*/  FFMA R5, R21.reuse, R6, R24 ;  /* 0x0000000615057223 */ /* 0x044fe20000000018 */
[C---:B------:R-:W-:Y:S01]  /*0cc0*/  FFMA R10, R21.reuse, R10, R9 ;  /* 0x0000000a150a7223 */ /* 0x040fe20000000009 */
[C---:B------:R-:W-:Y:S01]  /*0cd0*/  FFMA R16, R21.reuse, R14, R13 ;  /* 0x0000000e15107223 */ /* 0x040fe2000000000d */
[----:B------:R-:W-:Y:S01]  /*0ce0*/  FFMA R18, R21, R18, R35 ;  /* 0x0000001215127223 */ /* 0x000fe20000000023 */
[----:B------:R-:W-:Y:S01]  /*0cf0*/  LDS R13, [R29.X4+0xaf0] ;  /* 0x000af0001d0d7984 */ /* 0x000fe20000004800 */
[----:B------:R-:W-:Y:S01]  /*0d00*/  FFMA R35, R4, R15, R36 ;  /* 0x0000000f04237223 */ /* 0x000fe20000000024 */
[C---:B------:R-:W-:Y:S01]  /*0d10*/  FFMA R14, R8.reuse, R7, R5 ;  /* 0x00000007080e7223 */ /* 0x040fe20000000005 */
[C---:B------:R-:W-:Y:S01]  /*0d20*/  FFMA R34, R8.reuse, R11, R10 ;  /* 0x0000000b08227223 */ /* 0x040fe2000000000a */
[----:B------:R-:W0:Y:S01]  /*0d30*/  LDS.128 R20, [R32+0x1030] ;  /* 0x0010300020147984 */ /* 0x000e220000000c00 */
[C---:B------:R-:W-:Y:S01]  /*0d40*/  FFMA R15, R8.reuse, R15, R16 ;  /* 0x0000000f080f7223 */ /* 0x040fe20000000010 */
[----:B------:R-:W-:-:S02]  /*0d50*/  FFMA R19, R8, R19, R18 ;  /* 0x0000001308137223 */ /* 0x000fc40000000012 */
        /* <DEDUP_REMOVED lines=9> */
[-C--:B--2---:R-:W-:Y:S01]  /*0df0*/  FFMA R36, R4, R13.reuse, R15 ;  /* 0x0000000d04247223 */ /* 0x084fe2000000000f */
[C---:B------:R-:W-:Y:S02]  /*0e00*/  FFMA R24, R12.reuse, R4, R35 ;  /* 0x000000040c187223 */ /* 0x040fe40000000023 */
[----:B------:R-:W2:Y:S01]  /*0e10*/  LDS R33, [R29.X4+0xc40] ;  /* 0x000c40001d217984 */ /* 0x000ea20000004800 */
[----:B---3--:R-:W-:Y:S01]  /*0e20*/  FFMA R12, R12, R8, R37 ;  /* 0x000000080c0c7223 */ /* 0x008fe20000000025 */
[----:B------:R-:W-:-:S02]  /*0e30*/  FFMA R32, R8, R13, R19 ;  /* 0x0000000d08207223 */ /* 0x000fc40000000013 */
[----:B------:R-:W3:Y:S04]  /*0e40*/  LDS R15, [R29.X4+0xcb0] ;  /* 0x000cb0001d0f7984 */ /* 0x000ee80000004800 */
[----:B------:R-:W4:Y:S04]  /*0e50*/  LDS R8, [R29.X4+0xd20] ;  /* 0x000d20001d087984 */ /* 0x000f280000004800 */
[----:B------:R-:W5:Y:S01]  /*0e60*/  LDS R4, [R29.X4+0xd90] ;  /* 0x000d90001d047984 */ /* 0x000f620000004800 */
[CC--:B0-----:R-:W-:Y:S01]  /*0e70*/  FFMA R14, R17.reuse, R25.reuse, R14 ;  /* 0x00000019110e7223 */ /* 0x0c1fe2000000000e */
        /* <DEDUP_REMOVED lines=23> */
[----:B------:R-:W-:Y:S05]  /*0ff0*/  @!P3 BRA `(.L_x_105) ;  /* 0xfffff2200000b947 */ /* 0x000fea000383ffff */
[----:B------:R-:W-:Y:S01]  /*1000*/  LEA R4, R0, R28, 0x5 ;  /* 0x0000001c00047211 */ /* 0x000fe200078e28ff */
[----:B------:R-:W-:Y:S01]  /*1010*/  ULDC.64 UR4, c[0x0][0x118] ;  /* 0x0000460000047ab9 */ /* 0x000fe20000000a00 */
[----:B------:R-:W-:-:S05]  /*1020*/  MOV R9, 0x4 ;  /* 0x0000000400097802 */ /* 0x000fca0000000f00 */
[----:B------:R-:W-:-:S05]  /*1030*/  IMAD.WIDE R4, R4, R9, c[0x0][0x178] ;  /* 0x00005e0004047625 */ /* 0x000fca00078e0209 */
[----:B------:R-:W2:Y:S04]  /*1040*/  LDG.E.CONSTANT R6, [R4.64+0x20] ;  /* 0x0000200404067981 */ /* 0x000ea8000c1e9900 */
[----:B------:R-:W3:Y:S04]  /*1050*/  LDG.E.CONSTANT R7, [R4.64+0x40] ;  /* 0x0000400404077981 */ /* 0x000ee8000c1e9900 */
[----:B------:R-:W4:Y:S04]  /*1060*/  LDG.E.CONSTANT R8, [R4.64+0x60] ;  /* 0x0000600404087981 */ /* 0x000f28000c1e9900 */
[----:B------:R-:W5:Y:S01]  /*1070*/  LDG.E.CONSTANT R2, [R4.64] ;  /* 0x0000000404027981 */ /* 0x000f62000c1e9900 */
[----:B------:R-:W-:-:S04]  /*1080*/  IMAD R29, R28, 0xc40, R29 ;  /* 0x00000c401c1d7824 */ /* 0x000fc800078e021d */
[----:B------:R-:W-:-:S04]  /*1090*/  IMAD R0, R0, 0x18800, R29 ;  /* 0x0001880000007824 */ /* 0x000fc800078e021d */
[----:B------:R-:W-:Y:S01]  /*10a0*/  IMAD R3, R3, 0x38, R0 ;  /* 0x0000003803037824 */ /* 0x000fe200078e0200 */
        /* <DEDUP_REMOVED lines=8> */
[----:B------:R-:W-:Y:S01]  /*1130*/  IMAD.WIDE R2, R3, R9, c[0x0][0x160] ;  /* 0x0000580003027625 */ /* 0x000fe200078e0209 */
[----:B------:R-:W-:-:S02]  /*1140*/  FMNMX R17, RZ, R17, !PT ;  /* 0x00000011ff117209 */ /* 0x000fc40007800000 */
[----:B------:R-:W-:Y:S02]  /*1150*/  FMNMX R19, RZ, R19, !PT ;  /* 0x00000013ff137209 */ /* 0x000fe40007800000 */
[----:B------:R-:W-:Y:S02]  /*1160*/  FMNMX R37, RZ, R37, !PT ;  /* 0x00000025ff257209 */ /* 0x000fe40007800000 */
[----:B------:R-:W-:Y:S02]  /*1170*/  FMNMX R5, RZ, R6, !PT ;  /* 0x00000006ff057209 */ /* 0x000fe40007800000 */
[----:B------:R-:W-:Y:S02]  /*1180*/  FMNMX R33, RZ, R33, !PT ;  /* 0x00000021ff217209 */ /* 0x000fe40007800000 */
[----:B------:R-:W-:Y:S02]  /*1190*/  FMNMX R7, RZ, R7, !PT ;  /* 0x00000007ff077209 */ /* 0x000fe40007800000 */
[----:B------:R-:W-:-:S02]  /*11a0*/  FMNMX R35, RZ, R35, !PT ;  /* 0x00000023ff237209 */ /* 0x000fc40007800000 */
[----:B------:R-:W-:Y:S01]  /*11b0*/  FMNMX R9, RZ, R8, !PT ;  /* 0x00000008ff097209 */ /* 0x000fe20007800000 */
        /* <DEDUP_REMOVED lines=9> */
.L_x_106:
        /* <DEDUP_REMOVED lines=11> */
.L_x_145:


//--------------------- .text.tvmgen_default_fused_nn_conv2d_add_nn_relu_9_kernel --------------------------
	.section	.text.tvmgen_default_fused_nn_conv2d_add_nn_relu_9_kernel,"ax",@progbits
	.sectionflags	@"SHF_BARRIERS=1"
	.sectioninfo	@"SHI_REGISTERS=40"
	.align	128
        .global         tvmgen_default_fused_nn_conv2d_add_nn_relu_9_kernel
        .type           tvmgen_default_fused_nn_conv2d_add_nn_relu_9_kernel,@function
        .size           tvmgen_default_fused_nn_conv2d_add_nn_relu_9_kernel,(.L_x_146 - tvmgen_default_fused_nn_conv2d_add_nn_relu_9_kernel)
        .other          tvmgen_default_fused_nn_conv2d_add_nn_relu_9_kernel,@"STO_CUDA_ENTRY STV_DEFAULT"
tvmgen_default_fused_nn_conv2d_add_nn_relu_9_kernel:
.text.tvmgen_default_fused_nn_conv2d_add_nn_relu_9_kernel:
[----:B------:R-:W-:Y:S02]  /*0000*/  MOV R1, c[0x0][0x28] ;  /* 0x00000a0000017a02 */ /* 0x000fe40000000f00 */
[----:B------:R-:W0:Y:S01]  /*0010*/  S2R R30, SR_TID.Z ;  /* 0x00000000001e7919 */ /* 0x000e220000002300 */
[----:B------:R-:W-:Y:S01]  /*0020*/  MOV R13, 0x4 ;  /* 0x00000004000d7802 */ /* 0x000fe20000000f00 */
[----:B------:R-:W-:Y:S01]  /*0030*/  CS2R R18, SRZ ;  /* 0x0000000000127805 */ /* 0x000fe2000001ff00 */
[----:B------:R-:W-:Y:S01]  /*0040*/  MOV R34, RZ ;  /* 0x000000ff00227202 */ /* 0x000fe20000000f00 */
[----:B------:R-:W0:Y:S01]  /*0050*/  S2R R28, SR_CTAID.Z ;  /* 0x00000000001c7919 */ /* 0x000e220000002700 */
[----:B------:R-:W-:-:S03]  /*0060*/  ULDC.64 UR4, c[0x0][0x118] ;  /* 0x0000460000047ab9 */ /* 0x000fc60000000a00 */
[----:B------:R-:W1:Y:S04]  /*0070*/  S2R R31, SR_TID.X ;  /* 0x00000000001f7919 */ /* 0x000e680000002100 */
[----:B------:R-:W2:Y:S04]  /*0080*/  S2R R29, SR_TID.Y ;  /* 0x00000000001d7919 */ /* 0x000ea80000002200 */
[----:B------:R-:W3:Y:S01]  /*0090*/  S2R R32, SR_CTAID.Y ;  /* 0x0000000000207919 */ /* 0x000ee20000002600 */
[----:B0-----:R-:W-:Y:S02]  /*00a0*/  LEA R4, R28, R30, 0x3 ;  /* 0x0000001e1c047211 */ /* 0x001fe400078e18ff */
[C---:B-1----:R-:W-:Y:S01]  /*00b0*/  LEA R0, R31.reuse, R31, 0x1 ;  /* 0x0000001f1f007211 */ /* 0x042fe200078e08ff */
[----:B------:R-:W-:Y:S01]  /*00c0*/  IMAD R2, R31, 0xc0, RZ ;  /* 0x000000c01f027824 */ /* 0x000fe200078e02ff */
[----:B--2---:R-:W-:-:S02]  /*00d0*/  LEA R9, R4, R29, 0x1 ;  /* 0x0000001d04097211 */ /* 0x004fc400078e08ff */
[C---:B------:R-:W-:Y:S02]  /*00e0*/  IADD3 R4, R0.reuse, 0x1, RZ ;  /* 0x0000000100047810 */ /* 0x040fe40007ffe0ff */
[----:B------:R-:W-:Y:S02]  /*00f0*/  IADD3 R6, R0, 0x2, RZ ;  /* 0x0000000200067810 */ /* 0x000fe40007ffe0ff */
[----:B------:R-:W-:Y:S02]  /*0100*/  LOP3.LUT R2, R2, 0xfffffc00, RZ, 0xc0, !PT ;  /* 0xfffffc0002027812 */ /* 0x000fe400078ec0ff */
[----:B------:R-:W-:Y:S02]  /*0110*/  LOP3.LUT R3, R0, 0xf, RZ, 0xc0, !PT ;  /* 0x0000000f00037812 */ /* 0x000fe400078ec0ff */
[----:B------:R-:W-:Y:S02]  /*0120*/  SHF.L.U32 R5, R4, 0x6, RZ ;  /* 0x0000000604057819 */ /* 0x000fe400000006ff */
[----:B------:R-:W-:-:S02]  /*0130*/  SHF.L.U32 R9, R9, 0xb, RZ ;  /* 0x0000000b09097819 */ /* 0x000fc400000006ff */
[----:B------:R-:W-:Y:S02]  /*0140*/  SHF.L.U32 R7, R6, 0x6, RZ ;  /* 0x0000000606077819 */ /* 0x000fe400000006ff */
[----:B------:R-:W-:Y:S02]  /*0150*/  LOP3.LUT R8, R4, 0xf, RZ, 0xc0, !PT ;  /* 0x0000000f04087812 */ /* 0x000fe400078ec0ff */
[----:B------:R-:W-:Y:S02]  /*0160*/  LOP3.LUT R5, R5, 0xfffffc00, RZ, 0xc0, !PT ;  /* 0xfffffc0005057812 */ /* 0x000fe400078ec0ff */
[----:B------:R-:W-:Y:S02]  /*0170*/  IADD3 R12, R3, R9, R2 ;  /* 0x00000009030c7210 */ /* 0x000fe40007ffe002 */
[----:B------:R-:W-:Y:S02]  /*0180*/  LOP3.LUT R10, R6, 0xf, RZ, 0xc0, !PT ;  /* 0x0000000f060a7812 */ /* 0x000fe400078ec0ff */
[----:B------:R-:W-:-:S02]  /*0190*/  LOP3.LUT R7, R7, 0xfffffc00, RZ, 0xc0, !PT ;  /* 0xfffffc0007077812 */ /* 0x000fc400078ec0ff */
[C---:B------:R-:W-:Y:S02]  /*01a0*/  SHF.L.U32 R2, R30.reuse, 0x6, RZ ;  /* 0x000000061e027819 */ /* 0x040fe400000006ff */
[----:B------:R-:W-:Y:S02]  /*01b0*/  LEA R3, R30, R29, 0x1 ;  /* 0x0000001d1e037211 */ /* 0x000fe400078e08ff */
[-C--:B------:R-:W-:Y:S02]  /*01c0*/  IADD3 R8, R8, R9.reuse, R5 ;  /* 0x0000000908087210 */ /* 0x080fe40007ffe005 */
[----:B------:R-:W-:Y:S01]  /*01d0*/  IADD3 R10, R10, R9, R7 ;  /* 0x000000090a0a7210 */ /* 0x000fe20007ffe007 */
[----:B------:R-:W-:Y:S01]  /*01e0*/  IMAD R33, R3, 0xe, R31 ;  /* 0x0000000e03217824 */ /* 0x000fe200078e021f */
[----:B------:R-:W-:Y:S01]  /*01f0*/  LEA R5, R29, R2, 0x5 ;  /* 0x000000021d057211 */ /* 0x000fe200078e28ff */
[----:B---3--:R-:W-:Y:S01]  /*0200*/  IMAD R2, R3, 0x7, R32 ;  /* 0x0000000703027824 */ /* 0x008fe200078e0220 */
[----:B------:R-:W-:-:S02]  /*0210*/  LEA.HI.SX32 R7, R0, R29, 0x1b ;  /* 0x0000001d00077211 */ /* 0x000fc400078fdaff */
[-C--:B------:R-:W-:Y:S01]  /*0220*/  LEA.HI.SX32 R9, R4, R29.reuse, 0x1b ;  /* 0x0000001d04097211 */ /* 0x080fe200078fdaff */
[----:B------:R-:W-:Y:S01]  /*0230*/  IMAD R4, R2, 0xe, R31 ;  /* 0x0000000e02047824 */ /* 0x000fe200078e021f */
[----:B------:R-:W-:Y:S02]  /*0240*/  LEA.HI.SX32 R11, R6, R29, 0x1b ;  /* 0x0000001d060b7211 */ /* 0x000fe400078fdaff */
[----:B------:R-:W-:Y:S02]  /*0250*/  IADD3 R5, R0, R5, RZ ;  /* 0x0000000500057210 */ /* 0x000fe40007ffe0ff */
[----:B------:R-:W-:Y:S02]  /*0260*/  ISETP.GT.AND P0, PT, R7, 0x1, PT ;  /* 0x000000010700780c */ /* 0x000fe40003f04270 */
[----:B------:R-:W-:Y:S02]  /*0270*/  ISETP.GE.AND P2, PT, R9, 0x2, PT ;  /* 0x000000020900780c */ /* 0x000fe40003f46270 */
[----:B------:R-:W-:-:S02]  /*0280*/  ISETP.GE.AND P3, PT, R11, 0x2, PT ;  /* 0x000000020b00780c */ /* 0x000fc40003f66270 */
[C---:B------:R-:W-:Y:S02]  /*0290*/  ISETP.GT.OR P1, PT, R5.reuse, 0x1ff, P0 ;  /* 0x000001ff0500780c */ /* 0x040fe40000724670 */
[----:B------:R-:W-:Y:S02]  /*02a0*/  ISETP.LT.AND P0, PT, R5, 0x1ff, !P2 ;  /* 0x000001ff0500780c */ /* 0x000fe40005701270 */
[----:B------:R-:W-:Y:S02]  /*02b0*/  SHF.L.U32 R4, R4, 0x1, RZ ;  /* 0x0000000104047819 */ /* 0x000fe400000006ff */
[----:B------:R-:W-:Y:S01]  /*02c0*/  LEA.HI.SX32 R2, R7, R30, 0x1f ;  /* 0x0000001e07027211 */ /* 0x000fe200078ffaff */
[-C--:B------:R-:W-:Y:S01]  /*02d0*/  IMAD.WIDE R6, R12, R13.reuse, c[0x0][0x170] ;  /* 0x00005c000c067625 */ /* 0x080fe200078e020d */
[----:B------:R-:W-:Y:S02]  /*02e0*/  ISETP.LT.AND P2, PT, R5, 0x1fe, !P3 ;  /* 0x000001fe0500780c */ /* 0x000fe40005f41270 */
[----:B------:R-:W-:Y:S01]  /*02f0*/  ISETP.GT.OR P3, PT, R0, 0x1f, P1 ;  /* 0x0000001f0000780c */ /* 0x000fe20000f64670 */
[----:B------:R-:W-:Y:S01]  /*0300*/  IMAD.WIDE R4, R4, R13, c[0x0][0x168] ;  /* 0x00005a0004047625 */ /* 0x000fe200078e020d */
[----:B------:R-:W-:-:S02]  /*0310*/  ISETP.LT.AND P1, PT, R0, 0x1f, P0 ;  /* 0x0000001f0000780c */ /* 0x000fc40000721270 */
[----:B------:R-:W-:Y:S02]  /*0320*/  LEA.HI.SX32 R9, R9, R30, 0x1f ;  /* 0x0000001e09097211 */ /* 0x000fe400078ffaff */
[----:B------:R-:W-:Y:S02]  /*0330*/  MOV R27, R6 ;  /* 0x00000006001b7202 */ /* 0x000fe40000000f00 */
[----:B------:R-:W-:Y:S01]  /*0340*/  MOV R26, R7 ;  /* 0x00000007001a7202 */ /* 0x000fe20000000f00 */
[-C--:B------:R-:W-:Y:S01]  /*0350*/  IMAD.WIDE R6, R10, R13.reuse, c[0x0][0x170] ;  /* 0x00005c000a067625 */ /* 0x080fe200078e020d */
[----:B------:R-:W-:Y:S02]  /*0360*/  ISETP.GT.OR P1, PT, R9, 0x7, !P1 ;  /* 0x000000070900780c */ /* 0x000fe40004f24670 */
[----:B------:R-:W-:Y:S01]  /*0370*/  ISETP.GT.OR P0, PT, R2, 0x7, P3 ;  /* 0x000000070200780c */ /* 0x000fe20001f04670 */
[----:B------:R-:W-:Y:S01]  /*0380*/  IMAD.WIDE R8, R8, R13, c[0x0][0x170] ;  /* 0x00005c0008087625 */ /* 0x000fe200078e020d */
[----:B------:R-:W-:-:S02]  /*0390*/  ISETP.LT.AND P2, PT, R0, 0x1e, P2 ;  /* 0x0000001e0000780c */ /* 0x000fc40001741270 */
[----:B------:R-:W-:Y:S02]  /*03a0*/  LEA.HI.SX32 R11, R11, R30, 0x1f ;  /* 0x0000001e0b0b7211 */ /* 0x000fe400078ffaff */
[----:B------:R-:W-:Y:S02]  /*03b0*/  IADD3 R36, P3, R4, 0x4, RZ ;  /* 0x0000000404247810 */ /* 0x000fe40007f7e0ff */
[----:B------:R-:W-:Y:S02]  /*03c0*/  MOV R2, R6 ;  /* 0x0000000600027202 */ /* 0x000fe40000000f00 */
[----:B------:R-:W-:Y:S02]  /*03d0*/  MOV R0, R7 ;  /* 0x0000000700007202 */ /* 0x000fe40000000f00 */
[----:B------:R-:W-:Y:S01]  /*03e0*/  ISETP.GT.OR P2, PT, R11, 0x7, !P2 ;  /* 0x000000070b00780c */ /* 0x000fe20005744670 */
[----:B------:R-:W-:Y:S01]  /*03f0*/  CS2R R6, SRZ ;  /* 0x0000000000067805 */ /* 0x000fe2000001ff00 */
[----:B------:R-:W-:-:S02]  /*0400*/  IADD3.X R37, RZ, R5, RZ, P3, !PT ;  /* 0x00000005ff257210 */ /* 0x000fc40001ffe4ff */
[----:B------:R-:W-:Y:S02]  /*0410*/  MOV R25, R8 ;  /* 0x0000000800197202 */ /* 0x000fe40000000f00 */
[----:B------:R-:W-:Y:S02]  /*0420*/  MOV R24, R9 ;  /* 0x0000000900187202 */ /* 0x000fe40000000f00 */
[----:B------:R-:W-:Y:S02]  /*0430*/  SHF.L.U32 R33, R33, 0x1, RZ ;  /* 0x0000000121217819 */ /* 0x000fe400000006ff */
.L_x_107:
[----:B------:R-:W-:Y:S01]  /*0440*/  @!P0 MOV R8, R27 ;  /* 0x0000001b00088202 */ /* 0x000fe20000000f00 */
[----:B------:R-:W2:Y:S01]  /*0450*/  LDG.E.CONSTANT R4, [R36.64+-0x4] ;  /* 0xfffffc0424047981 */ /* 0x000ea2000c1e9900 */
[----:B------:R-:W-:Y:S02]  /*0460*/  @!P0 MOV R9, R26 ;  /* 0x0000001a00098202 */ /* 0x000fe40000000f00 */
[----:B------:R-:W-:Y:S01]  /*0470*/  @!P2 MOV R3, R0 ;  /* 0x000000000003a202 */ /* 0x000fe20000000f00 */
[----:B------:R-:W2:Y:S04]  /*0480*/  LDG.E.CONSTANT R5, [R36.64] ;  /* 0x0000000424057981 */ /* 0x000ea8000c1e9900 */
[----:B------:R0:W3:Y:S04]  /*0490*/  @!P0 LDG.E.CONSTANT R20, [R8.64] ;  /* 0x0000000408148981 */ /* 0x0000e8000c1e9900 */
[----:B------:R1:W4:Y:S04]  /*04a0*/  @!P2 LDG.E.CONSTANT R11, [R2.64] ;  /* 0x00000004020ba981 */ /* 0x000328000c1e9900 */
[----:B------:R-:W-:Y:S01]  /*04b0*/  BAR.SYNC.DEFER_BLOCKING 0x0 ;  /* 0x0000000000007b1d */ /* 0x000fe20000010000 */
[----:B0-----:R-:W-:-:S02]  /*04c0*/  @!P1 MOV R8, R25 ;  /* 0x0000001900089202 */ /* 0x001fc40000000f00 */
[----:B------:R-:W-:-:S05]  /*04d0*/  @!P1 MOV R9, R24 ;  /* 0x0000001800099202 */ /* 0x000fca0000000f00 */
[----:B------:R-:W5:Y:S01]  /*04e0*/  @!P1 LDG.E.CONSTANT R10, [R8.64] ;  /* 0x00000004080a9981 */ /* 0x000f62000c1e9900 */
[----:B------:R-:W-:-:S04]  /*04f0*/  SHF.L.U32 R35, R30, 0x6, RZ ;  /* 0x000000061e237819 */ /* 0x000fc800000006ff */
[----:B------:R-:W-:-:S05]  /*0500*/  LEA R14, R29, R35, 0x5 ;  /* 0x000000231d0e7211 */ /* 0x000fca00078e28ff */
[C-C-:B------:R-:W-:Y:S02]  /*0510*/  @!P0 IMAD R21, R31.reuse, 0x3, R14.reuse ;  /* 0x000000031f158824 */ /* 0x140fe400078e020e */
[C-C-:B------:R-:W-:Y:S02]  /*0520*/  @!P1 IMAD R13, R31.reuse, 0x3, R14.reuse ;  /* 0x000000031f0d9824 */ /* 0x140fe400078e020e */
[----:B------:R-:W-:Y:S02]  /*0530*/  @!P2 IMAD R14, R31, 0x3, R14 ;  /* 0x000000031f0ea824 */ /* 0x000fe400078e020e */
[----:B-1----:R-:W-:Y:S01]  /*0540*/  IMAD R3, R29, 0xe, R31 ;  /* 0x0000000e1d037824 */ /* 0x002fe200078e021f */
[----:B--2---:R-:W-:Y:S04]  /*0550*/  STS.64 [R33.X4], R4 ;  /* 0x0000000421007388 */ /* 0x004fe80000004a00 */
[----:B---3--:R-:W-:Y:S04]  /*0560*/  @!P0 STS [R21.X4+0x700], R20 ;  /* 0x0007001415008388 */ /* 0x008fe80000004800 */
[----:B-----5:R-:W-:Y:S04]  /*0570*/  @!P1 STS [R13.X4+0x704], R10 ;  /* 0x0007040a0d009388 */ /* 0x020fe80000004800 */
[----:B----4-:R-:W-:Y:S04]  /*0580*/  @!P2 STS [R14.X4+0x708], R11 ;  /* 0x0007080b0e00a388 */ /* 0x010fe80000004800 */
[----:B------:R-:W-:Y:S06]  /*0590*/  BAR.SYNC.DEFER_BLOCKING 0x0 ;  /* 0x0000000000007b1d */ /* 0x000fec0000010000 */
[----:B------:R-:W-:Y:S04]  /*05a0*/  LDS R17, [R3.X4] ;  /* 0x0000000003117984 */ /* 0x000fe80000004800 */
[----:B------:R-:W0:Y:S04]  /*05b0*/  LDS.128 R8, [R35+0x700] ;  /* 0x0007000023087984 */ /* 0x000e280000000c00 */
[----:B------:R-:W1:Y:S04]  /*05c0*/  LDS R16, [R3.X4+0x70] ;  /* 0x0000700003107984 */ /* 0x000e680000004800 */
[----:B------:R-:W2:Y:S04]  /*05d0*/  LDS.128 R20, [R35+0xb00] ;  /* 0x000b000023147984 */ /* 0x000ea80000000c00 */
[----:B------:R-:W-:Y:S01]  /*05e0*/  LDS.128 R12, [R35+0x900] ;  /* 0x00090000230c7984 */ /* 0x000fe20000000c00 */
[----:B0-----:R-:W-:-:S03]  /*05f0*/  FFMA R6, R8, R17, R6 ;  /* 0x0000001108067223 */ /* 0x001fc60000000006 */
[----:B------:R-:W0:Y:S01]  /*0600*/  LDS R8, [R3.X4+0xe0] ;  /* 0x0000e00003087984 */ /* 0x000e220000004800 */
[----:B-1----:R-:W-:Y:S01]  /*0610*/  FFMA R5, R16, R9, R6 ;  /* 0x0000000910057223 */ /* 0x002fe20000000006 */
[----:B--2---:R-:W-:Y:S02]  /*0620*/  FFMA R9, R17, R20, R7 ;  /* 0x0000001411097223 */ /* 0x004fe40000000007 */
[----:B------:R-:W-:Y:S01]  /*0630*/  LDS R20, [R3.X4+0x1c0] ;  /* 0x0001c00003147984 */ /* 0x000fe20000004800 */
[----:B0-----:R-:W-:-:S03]  /*0640*/  FFMA R10, R8, R10, R5 ;  /* 0x0000000a080a7223 */ /* 0x001fc60000000005 */
[----:B------:R-:W0:Y:S01]  /*0650*/  LDS.128 R4, [R35+0xd00] ;  /* 0x000d000023047984 */ /* 0x000e220000000c00 */
[----:B------:R-:W-:Y:S01]  /*0660*/  FFMA R12, R17, R12, R19 ;  /* 0x0000000c110c7223 */ /* 0x000fe20000000013 */
[----:B------:R-:W-:-:S03]  /*0670*/  FFMA R9, R16, R21, R9 ;  /* 0x0000001510097223 */ /* 0x000fc60000000009 */
[----:B------:R-:W-:Y:S01]  /*0680*/  FFMA R13, R16, R13, R12 ;  /* 0x0000000d100d7223 */ /* 0x000fe2000000000c */
[----:B0-----:R-:W-:Y:S02]  /*0690*/  FFMA R18, R17, R4, R18 ;  /* 0x0000000411127223 */ /* 0x001fe40000000012 */
[----:B------:R-:W0:Y:S01]  /*06a0*/  LDS R4, [R3.X4+0x150] ;  /* 0x0001500003047984 */ /* 0x000e220000004800 */
[----:B------:R-:W-:Y:S01]  /*06b0*/  FFMA R14, R8, R14, R13 ;  /* 0x0000000e080e7223 */ /* 0x000fe2000000000d */
[----:B------:R-:W-:Y:S01]  /*06c0*/  FFMA R5, R16, R5, R18 ;  /* 0x0000000510057223 */ /* 0x000fe20000000012 */
[C---:B------:R-:W-:Y:S01]  /*06d0*/  FFMA R22, R8.reuse, R22, R9 ;  /* 0x0000001608167223 */ /* 0x040fe20000000009 */
[----:B------:R-:W1:Y:S02]  /*06e0*/  LDS.128 R16, [R35+0x710] ;  /* 0x0007100023107984 */ /* 0x000e640000000c00 */
[----:B------:R-:W-:Y:S01]  /*06f0*/  FFMA R6, R8, R6, R5 ;  /* 0x0000000608067223 */ /* 0x000fe20000000005 */
[C---:B0-----:R-:W-:Y:S01]  /*0700*/  FFMA R5, R4.reuse, R15, R14 ;  /* 0x0000000f04057223 */ /* 0x041fe2000000000e */
[C---:B------:R-:W-:Y:S01]  /*0710*/  FFMA R23, R4.reuse, R23, R22 ;  /* 0x0000001704177223 */ /* 0x040fe20000000016 */
[----:B------:R-:W0:Y:S04]  /*0720*/  LDS.128 R12, [R35+0x910] ;  /* 0x00091000230c7984 */ /* 0x000e280000000c00 */
[----:B------:R-:W2:Y:S01]  /*0730*/  LDS R22, [R3.X4+0x230] ;  /* 0x0002300003167984 */ /* 0x000ea20000004800 */
[C---:B------:R-:W-:Y:S01]  /*0740*/  FFMA R11, R4.reuse, R11, R10 ;  /* 0x0000000b040b7223 */ /* 0x040fe2000000000a */
[----:B------:R-:W-:-:S03]  /*0750*/  FFMA R21, R4, R7, R6 ;  /* 0x0000000704157223 */ /* 0x000fc60000000006 */
[----:B-1----:R-:W-:Y:S02]  /*0760*/  FFMA R7, R16, R20, R11 ;  /* 0x0000001410077223 */ /* 0x002fe4000000000b */
[----:B------:R-:W1:Y:S01]  /*0770*/  LDS.128 R8, [R35+0xb10] ;  /* 0x000b100023087984 */ /* 0x000e620000000c00 */
[----:B0-----:R-:W-:Y:S01]  /*0780*/  FFMA R12, R20, R12, R5 ;  /* 0x0000000c140c7223 */ /* 0x001fe20000000005 */
[----:B--2---:R-:W-:Y:S02]  /*0790*/  FFMA R17, R22, R17, R7 ;  /* 0x0000001116117223 */ /* 0x004fe40000000007 */
[----:B------:R-:W0:Y:S01]  /*07a0*/  LDS.128 R4, [R35+0xd10] ;  /* 0x000d100023047984 */ /* 0x000e220000000c00 */
[----:B-1----:R-:W-:-:S03]  /*07b0*/  FFMA R23, R20, R8, R23 ;  /* 0x0000000814177223 */ /* 0x002fc60000000017 */
[----:B------:R-:W1:Y:S01]  /*07c0*/  LDS R8, [R3.X4+0x2a0] ;  /* 0x0002a00003087984 */ /* 0x000e620000004800 */
[C---:B------:R-:W-:Y:S01]  /*07d0*/  FFMA R13, R22.reuse, R13, R12 ;  /* 0x0000000d160d7223 */ /* 0x040fe2000000000c */
[----:B------:R-:W-:Y:S02]  /*07e0*/  FFMA R9, R22, R9, R23 ;  /* 0x0000000916097223 */ /* 0x000fe40000000017 */
[----:B------:R-:W-:Y:S01]  /*07f0*/  LDS R12, [R3.X4+0x380] ;  /* 0x00038000030c7984 */ /* 0x000fe20000004800 */
[----:B0-----:R-:W-:-:S03]  /*0800*/  FFMA R20, R20, R4, R21 ;  /* 0x0000000414147223 */ /* 0x001fc60000000015 */
[----:B------:R-:W0:Y:S01]  /*0810*/  LDS R4, [R3.X4+0x310] ;  /* 0x0003100003047984 */ /* 0x000e220000004800 */
[----:B------:R-:W-:-:S03]  /*0820*/  FFMA R5, R22, R5, R20 ;  /* 0x0000000516057223 */ /* 0x000fc60000000014 */
[----:B------:R-:W2:Y:S01]  /*0830*/  LDS.128 R20, [R35+0x720] ;  /* 0x0007200023147984 */ /* 0x000ea20000000c00 */
[C---:B-1----:R-:W-:Y:S01]  /*0840*/  FFMA R17, R8.reuse, R18, R17 ;  /* 0x0000001208117223 */ /* 0x042fe20000000011 */
[C---:B------:R-:W-:Y:S01]  /*0850*/  FFMA R13, R8.reuse, R14, R13 ;  /* 0x0000000e080d7223 */ /* 0x040fe2000000000d */
[C---:B------:R-:W-:Y:S01]  /*0860*/  FFMA R6, R8.reuse, R6, R5 ;  /* 0x0000000608067223 */ /* 0x040fe20000000005 */
[----:B------:R-:W-:Y:S01]  /*0870*/  FFMA R10, R8, R10, R9 ;  /* 0x0000000a080a7223 */ /* 0x000fe20000000009 */
[C---:B0-----:R-:W-:Y:S02]  /*0880*/  FFMA R5, R4.reuse, R19, R17 ;  /* 0x0000001304057223 */ /* 0x041fe40000000011 */
[----:B------:R-:W0:Y:S01]  /*0890*/  LDS.128 R16, [R35+0x920] ;  /* 0x0009200023107984 */ /* 0x000e220000000c00 */
[C---:B------:R-:W-:Y:S01]  /*08a0*/  FFMA R15, R4.reuse, R15, R13 ;  /* 0x0000000f040f7223 */ /* 0x040fe2000000000d */
[C---:B------:R-:W-:Y:S01]  /*08b0*/  FFMA R11, R4.reuse, R11, R10 ;  /* 0x0000000b040b7223 */ /* 0x040fe2000000000a */
[----:B------:R-:W-:Y:S01]  /*08c0*/  FFMA R14, R4, R7, R6 ;  /* 0x00000007040e7223 */ /* 0x000fe20000000006 */
[----:B------:R-:W1:Y:S01]  /*08d0*/  LDS R13, [R3.X4+0x3f0] ;  /* 0x0003f000030d7984 */ /* 0x000e620000004800 */
[----:B--2---:R-:W-:-:S03]  /*08e0*/  FFMA R20, R20, R12, R5 ;  /* 0x0000000c14147223 */ /* 0x004fc60000000005 */
[----:B------:R-:W2:Y:S01]  /*08f0*/  LDS.128 R4, [R35+0xb20] ;  /* 0x000b200023047984 */ /* 0x000ea20000000c00 */
[----:B0-----:R-:W-:-:S03]  /*0900*/  FFMA R8, R12, R16, R15 ;  /* 0x000000100c087223 */ /* 0x001fc6000000000f */
[----:B------:R-:W-:Y:S01]  /*0910*/  LDS R16, [R3.X4+0x460] ;  /* 0x0004600003107984 */ /* 0x000fe20000004800 */
[C---:B-1----:R-:W-:Y:S01]  /*0920*/  FFMA R21, R13.reuse, R21, R20 ;  /* 0x000000150d157223 */ /* 0x042fe20000000014 */
[C---:B------:R-:W-:Y:S01]  /*0930*/  FFMA R17, R13.reuse, R17, R8 ;  /* 0x000000110d117223 */ /* 0x040fe20000000008 */
[----:B--2---:R-:W-:Y:S02]  /*0940*/  FFMA R20, R12, R4, R11 ;  /* 0x000000040c147223 */ /* 0x004fe4000000000b */
[----:B------:R-:W0:Y:S04]  /*0950*/  LDS.128 R8, [R35+0xd20] ;  /* 0x000d200023087984 */ /* 0x000e280000000c00 */
[----:B------:R-:W1:Y:S01]  /*0960*/  LDS R4, [R3.X4+0x4d0] ;  /* 0x0004d00003047984 */ /* 0x000e620000004800 */
[----:B------:R-:W-:-:S03]  /*0970*/  FFMA R5, R13, R5, R20 ;  /* 0x000000050d057223 */ /* 0x000fc60000000014 */
[----:B------:R-:W-:Y:S01]  /*0980*/  LDS R20, [R3.X4+0x540] ;  /* 0x0005400003147984 */ /* 0x000fe20000004800 */
[----:B0-----:R-:W-:-:S04]  /*0990*/  FFMA R14, R12, R8, R14 ;  /* 0x000000080c0e7223 */ /* 0x001fc8000000000e */
[----:B------:R-:W-:Y:S02]  /*09a0*/  FFMA R9, R13, R9, R14 ;  /* 0x000000090d097223 */ /* 0x000fe4000000000e */
[----:B------:R-:W0:Y:S01]  /*09b0*/  LDS.128 R12, [R35+0x730] ;  /* 0x00073000230c7984 */ /* 0x000e220000000c00 */
[C---:B------:R-:W-:Y:S01]  /*09c0*/  FFMA R8, R16.reuse, R18, R17 ;  /* 0x0000001210087223 */ /* 0x040fe20000000011 */
[C---:B------:R-:W-:Y:S01]  /*09d0*/  FFMA R22, R16.reuse, R22, R21 ;  /* 0x0000001610167223 */ /* 0x040fe20000000015 */
[C---:B------:R-:W-:Y:S01]  /*09e0*/  FFMA R6, R16.reuse, R6, R5 ;  /* 0x0000000610067223 */ /* 0x040fe20000000005 */
[----:B------:R-:W-:Y:S01]  /*09f0*/  FFMA R10, R16, R10, R9 ;  /* 0x0000000a100a7223 */ /* 0x000fe20000000009 */
[C---:B-1----:R-:W-:Y:S01]  /*0a00*/  FFMA R8, R4.reuse, R19, R8 ;  /* 0x0000001304087223 */ /* 0x042fe20000000008 */
[----:B------:R-:W-:Y:S04]  /*0a10*/  LDS R21, [R3.X4+0x5b0] ;  /* 0x0005b00003157984 */ /* 0x000fe80000004800 */
[----:B------:R-:W1:Y:S01]  /*0a20*/  LDS.128 R16, [R35+0x930] ;  /* 0x0009300023107984 */ /* 0x000e620000000c00 */
[C---:B------:R-:W-:Y:S01]  /*0a30*/  FFMA R5, R4.reuse, R23, R22 ;  /* 0x0000001704057223 */ /* 0x040fe20000000016 */
[C---:B------:R-:W-:Y:S01]  /*0a40*/  FFMA R22, R4.reuse, R7, R6 ;  /* 0x0000000704167223 */ /* 0x040fe20000000006 */
[----:B------:R-:W-:-:S02]  /*0a50*/  FFMA R23, R4, R11, R10 ;  /* 0x0000000b04177223 */ /* 0x000fc4000000000a */
[----:B0-----:R-:W-:Y:S02]  /*0a60*/  FFMA R12, R12, R20, R5 ;  /* 0x000000140c0c7223 */ /* 0x001fe40000000005 */
[----:B------:R-:W0:Y:S01]  /*0a70*/  LDS.128 R4, [R35+0xb30] ;  /* 0x000b300023047984 */ /* 0x000e220000000c00 */
[----:B-1----:R-:W-:-:S04]  /*0a80*/  FFMA R8, R20, R16, R8 ;  /* 0x0000001014087223 */ /* 0x002fc80000000008 */
[C---:B------:R-:W-:Y:S02]  /*0a90*/  FFMA R17, R21.reuse, R17, R8 ;  /* 0x0000001115117223 */ /* 0x040fe40000000008 */
[----:B------:R-:W1:Y:S01]  /*0aa0*/  LDS.128 R8, [R35+0xd30] ;  /* 0x000d300023087984 */ /* 0x000e620000000c00 */
[----:B------:R-:W-:-:S03]  /*0ab0*/  FFMA R13, R21, R13, R12 ;  /* 0x0000000d150d7223 */ /* 0x000fc6000000000c */
[----:B------:R-:W2:Y:S01]  /*0ac0*/  LDS R12, [R3.X4+0x620] ;  /* 0x00062000030c7984 */ /* 0x000ea20000004800 */
[----:B0-----:R-:W-:-:S03]  /*0ad0*/  FFMA R22, R20, R4, R22 ;  /* 0x0000000414167223 */ /* 0x001fc60000000016 */
[----:B------:R-:W0:Y:S01]  /*0ae0*/  LDS R4, [R3.X4+0x690] ;  /* 0x0006900003047984 */ /* 0x000e220000004800 */
[----:B------:R-:W-:Y:S02]  /*0af0*/  IADD3 R2, P5, R2, 0x40, RZ ;  /* 0x0000004002027810 */ /* 0x000fe40007fbe0ff */
[----:B------:R-:W-:Y:S02]  /*0b00*/  IADD3 R34, R34, 0x1, RZ ;  /* 0x0000000122227810 */ /* 0x000fe40007ffe0ff */
[----:B------:R-:W-:Y:S02]  /*0b10*/  IADD3.X R0, RZ, R0, RZ, P5, !PT ;  /* 0x00000000ff007210 */ /* 0x000fe40002ffe4ff */
[----:B------:R-:W-:Y:S01]  /*0b20*/  ISETP.GE.U32.AND P5, PT, R34, 0x40, PT ;  /* 0x000000402200780c */ /* 0x000fe20003fa6070 */
[----:B------:R-:W-:Y:S01]  /*0b30*/  FFMA R5, R21, R5, R22 ;  /* 0x0000000515057223 */ /* 0x000fe20000000016 */
[----:B------:R-:W-:Y:S01]  /*0b40*/  IADD3 R36, P3, R36, 0x3100, RZ ;  /* 0x0000310024247810 */ /* 0x000fe20007f7e0ff */
[----:B-1----:R-:W-:-:S03]  /*0b50*/  FFMA R8, R20, R8, R23 ;  /* 0x0000000814087223 */ /* 0x002fc60000000017 */
[----:B------:R-:W-:Y:S01]  /*0b60*/  IADD3.X R37, RZ, R37, RZ, P3, !PT ;  /* 0x00000025ff257210 */ /* 0x000fe20001ffe4ff */
[----:B------:R-:W-:Y:S01]  /*0b70*/  FFMA R9, R21, R9, R8 ;  /* 0x0000000915097223 */ /* 0x000fe20000000008 */
[C---:B--2---:R-:W-:Y:S01]  /*0b80*/  FFMA R18, R12.reuse, R18, R17 ;  /* 0x000000120c127223 */ /* 0x044fe20000000011 */
[C---:B------:R-:W-:Y:S01]  /*0b90*/  FFMA R13, R12.reuse, R14, R13 ;  /* 0x0000000e0c0d7223 */ /* 0x040fe2000000000d */
[C---:B------:R-:W-:Y:S01]  /*0ba0*/  FFMA R8, R12.reuse, R6, R5 ;  /* 0x000000060c087223 */ /* 0x040fe20000000005 */
[----:B------:R-:W-:Y:S01]  /*0bb0*/  FFMA R10, R12, R10, R9 ;  /* 0x0000000a0c0a7223 */ /* 0x000fe20000000009 */
[----:B------:R-:W-:Y:S02]  /*0bc0*/  IADD3 R25, P3, R25, 0x40, RZ ;  /* 0x0000004019197810 */ /* 0x000fe40007f7e0ff */
[----:B------:R-:W-:Y:S02]  /*0bd0*/  IADD3 R27, P4, R27, 0x40, RZ ;  /* 0x000000401b1b7810 */ /* 0x000fe40007f9e0ff */
[----:B------:R-:W-:-:S02]  /*0be0*/  IADD3.X R24, RZ, R24, RZ, P3, !PT ;  /* 0x00000018ff187210 */ /* 0x000fc40001ffe4ff */
[----:B------:R-:W-:Y:S01]  /*0bf0*/  IADD3.X R26, RZ, R26, RZ, P4, !PT ;  /* 0x0000001aff1a7210 */ /* 0x000fe200027fe4ff */
[C---:B0-----:R-:W-:Y:S01]  /*0c00*/  FFMA R19, R4.reuse, R19, R18 ;  /* 0x0000001304137223 */ /* 0x041fe20000000012 */
[C---:B------:R-:W-:Y:S01]  /*0c10*/  FFMA R6, R4.reuse, R15, R13 ;  /* 0x0000000f04067223 */ /* 0x040fe2000000000d */
[C---:B------:R-:W-:Y:S01]  /*0c20*/  FFMA R7, R4.reuse, R7, R8 ;  /* 0x0000000704077223 */ /* 0x040fe20000000008 */
[----:B------:R-:W-:Y:S01]  /*0c30*/  FFMA R18, R4, R11, R10 ;  /* 0x0000000b04127223 */ /* 0x000fe2000000000a */
[----:B------:R-:W-:Y:S05]  /*0c40*/  @!P5 BRA `(.L_x_107) ;  /* 0xfffff7f00000d947 */ /* 0x000fea000383ffff */
[----:B------:R-:W-:Y:S02]  /*0c50*/  LEA R2, R28, R30, 0x5 ;  /* 0x0000001e1c027211 */ /* 0x000fe400078e28ff */
[----:B------:R-:W-:-:S05]  /*0c60*/  MOV R11, 0x4 ;  /* 0x00000004000b7802 */ /* 0x000fca0000000f00 */
[----:B------:R-:W-:-:S05]  /*0c70*/  IMAD.WIDE R2, R2, R11, c[0x0][0x178] ;  /* 0x00005e0002027625 */ /* 0x000fca00078e020b */
[----:B------:R-:W2:Y:S04]  /*0c80*/  LDG.E.CONSTANT R5, [R2.64] ;  /* 0x0000000402057981 */ /* 0x000ea8000c1e9900 */
[----:B------:R-:W3:Y:S04]  /*0c90*/  LDG.E.CONSTANT R0, [R2.64+0x20] ;  /* 0x0000200402007981 */ /* 0x000ee8000c1e9900 */
[----:B------:R-:W4:Y:S04]  /*0ca0*/  LDG.E.CONSTANT R8, [R2.64+0x40] ;  /* 0x0000400402087981 */ /* 0x000f28000c1e9900 */
[----:B------:R0:W5:Y:S01]  /*0cb0*/  LDG.E.CONSTANT R9, [R2.64+0x60] ;  /* 0x0000600402097981 */ /* 0x000162000c1e9900 */
[----:B------:R-:W-:-:S04]  /*0cc0*/  IMAD R31, R30, 0xc4, R31 ;  /* 0x000000c41e1f7824 */ /* 0x000fc800078e021f */
[----:B------:R-:W-:-:S04]  /*0cd0*/  IMAD R31, R28, 0x1880, R31 ;  /* 0x000018801c1f7824 */ /* 0x000fc800078e021f */
[----:B------:R-:W-:-:S04]  /*0ce0*/  IMAD R32, R32, 0x1c, R31 ;  /* 0x0000001c20207824 */ /* 0x000fc800078e021f */
[----:B------:R-:W-:Y:S01]  /*0cf0*/  IMAD R4, R29, 0xe, R32 ;  /* 0x0000000e1d047824 */ /* 0x000fe200078e0220 */
[----:B--2---:R-:W-:-:S03]  /*0d00*/  FADD R6, R6, R5 ;  /* 0x0000000506067221 */ /* 0x004fc60000000000 */
[----:B------:R-:W-:Y:S01]  /*0d10*/  IMAD.WIDE R4, R4, R11, c[0x0][0x160] ;  /* 0x0000580004047625 */ /* 0x000fe200078e020b */
[----:B---3--:R-:W-:Y:S01]  /*0d20*/  FADD R0, R19, R0 ;  /* 0x0000000013007221 */ /* 0x008fe20000000000 */
[----:B----4-:R-:W-:Y:S01]  /*0d30*/  FADD R8, R7, R8 ;  /* 0x0000000807087221 */ /* 0x010fe20000000000 */
[----:B------:R-:W-:-:S03]  /*0d40*/  FMNMX R7, RZ, R6, !PT ;  /* 0x00000006ff077209 */ /* 0x000fc60007800000 */
[----:B0-----:R-:W-:Y:S01]  /*0d50*/  FMNMX R3, RZ, R0, !PT ;  /* 0x00000000ff037209 */ /* 0x001fe20007800000 */
[----:B-----5:R-:W-:Y:S01]  /*0d60*/  FADD R18, R18, R9 ;  /* 0x0000000912127221 */ /* 0x020fe20000000000 */
[----:B------:R-:W-:Y:S01]  /*0d70*/  FMNMX R9, RZ, R8, !PT ;  /* 0x00000008ff097209 */ /* 0x000fe20007800000 */
[----:B------:R-:W-:Y:S03]  /*0d80*/  STG.E [R4.64], R7 ;  /* 0x0000000704007986 */ /* 0x000fe6000c101904 */
[----:B------:R-:W-:Y:S01]  /*0d90*/  FMNMX R11, RZ, R18, !PT ;  /* 0x00000012ff0b7209 */ /* 0x000fe20007800000 */
[----:B------:R-:W-:Y:S04]  /*0da0*/  STG.E [R4.64+0x1880], R3 ;  /* 0x0018800304007986 */ /* 0x000fe8000c101904 */
[----:B------:R-:W-:Y:S04]  /*0db0*/  STG.E [R4.64+0x3100], R9 ;  /* 0x0031000904007986 */ /* 0x000fe8000c101904 */
[----:B------:R-:W-:Y:S01]  /*0dc0*/  STG.E [R4.64+0x4980], R11 ;  /* 0x0049800b04007986 */ /* 0x000fe2000c101904 */
[----:B------:R-:W-:Y:S05]  /*0dd0*/  EXIT ;  /* 0x000000000000794d */ /* 0x000fea0003800000 */
.L_x_108:
        /* <DEDUP_REMOVED lines=10> */
.L_x_146:


//--------------------- .text.tvmgen_default_fused_nn_conv2d_add_nn_relu_8_kernel --------------------------
	.section	.text.tvmgen_default_fused_nn_conv2d_add_nn_relu_8_kernel,"ax",@progbits
	.sectionflags	@"SHF_BARRIERS=1"
	.sectioninfo	@"SHI_REGISTERS=40"
	.align	128
        .global         tvmgen_default_fused_nn_conv2d_add_nn_relu_8_kernel
        .type           tvmgen_default_fused_nn_conv2d_add_nn_relu_8_kernel,@function
        .size           tvmgen_default_fused_nn_conv2d_add_nn_relu_8_kernel,(.L_x_147 - tvmgen_default_fused_nn_conv2d_add_nn_relu_8_kernel)
        .other          tvmgen_default_fused_nn_conv2d_add_nn_relu_8_kernel,@"STO_CUDA_ENTRY STV_DEFAULT"
tvmgen_default_fused_nn_conv2d_add_nn_relu_8_kernel:
.text.tvmgen_default_fused_nn_conv2d_add_nn_relu_8_kernel:
[----:B------:R-:W-:Y:S02]  /*0000*/  MOV R1, c[0x0][0x28] ;  /* 0x00000a0000017a02 */ /* 0x000fe40000000f00 */
[----:B------:R-:W0:Y:S01]  /*0010*/  S2R R5, SR_TID.Z ;  /* 0x0000000000057919 */ /* 0x000e220000002300 */
[----:B------:R-:W-:Y:S01]  /*0020*/  MOV R11, RZ ;  /* 0x000000ff000b7202 */ /* 0x000fe20000000f00 */
[----:B------:R-:W-:Y:S02]  /*0030*/  ULDC.64 UR4, c[0x0][0x118] ;  /* 0x0000460000047ab9 */ /* 0x000fe40000000a00 */
[----:B------:R-:W1:Y:S04]  /*0040*/  S2R R4, SR_CTAID.Z ;  /* 0x0000000000047919 */ /* 0x000e680000002700 */
[----:B------:R-:W2:Y:S04]  /*0050*/  S2R R0, SR_TID.Y ;  /* 0x0000000000007919 */ /* 0x000ea80000002200 */
[----:B------:R-:W3:Y:S04]  /*0060*/  S2R R9, SR_TID.X ;  /* 0x0000000000097919 */ /* 0x000ee80000002100 */
[----:B------:R-:W4:Y:S01]  /*0070*/  S2R R6, SR_CTAID.Y ;  /* 0x0000000000067919 */ /* 0x000f220000002600 */
[----:B0-----:R-:W-:-:S02]  /*0080*/  LEA R24, R5, 0x700, 0x6 ;  /* 0x0000070005187811 */ /* 0x001fc400078e30ff */
[----:B-1----:R-:W-:-:S04]  /*0090*/  LEA R3, R4, R5, 0x4 ;  /* 0x0000000504037211 */ /* 0x002fc800078e20ff */
[-C--:B--2---:R-:W-:Y:S02]  /*00a0*/  LEA R8, R3, R0.reuse, 0x1 ;  /* 0x0000000003087211 */ /* 0x084fe400078e08ff */
[----:B------:R-:W-:Y:S01]  /*00b0*/  MOV R3, 0x4 ;  /* 0x0000000400037802 */ /* 0x000fe20000000f00 */
[--C-:B---3--:R-:W-:Y:S01]  /*00c0*/  IMAD R27, R5, 0xc4, R9.reuse ;  /* 0x000000c4051b7824 */ /* 0x108fe200078e0209 */
[----:B------:R-:W-:Y:S01]  /*00d0*/  LEA R8, R8, R9, 0x9 ;  /* 0x0000000908087211 */ /* 0x000fe200078e48ff */
[----:B------:R-:W-:Y:S01]  /*00e0*/  IMAD R26, R0, 0xe, R9 ;  /* 0x0000000e001a7824 */ /* 0x000fe200078e0209 */
[----:B------:R-:W-:Y:S01]  /*00f0*/  LEA.HI.SX32 R2, R9, R0, 0x1d ;  /* 0x0000000009027211 */ /* 0x000fe200078feaff */
[----:B----4-:R-:W-:Y:S01]  /*0100*/  IMAD R27, R6, 0x1c, R27 ;  /* 0x0000001c061b7824 */ /* 0x010fe200078e021b */
[----:B------:R-:W-:Y:S01]  /*0110*/  SHF.L.U32 R6, R8, 0x1, RZ ;  /* 0x0000000108067819 */ /* 0x000fe200000006ff */
[----:B------:R-:W-:Y:S01]  /*0120*/  IMAD R25, R5, 0x1c, R26 ;  /* 0x0000001c05197824 */ /* 0x000fe200078e021a */
[----:B------:R-:W-:-:S02]  /*0130*/  ISETP.GE.AND P0, PT, R2, 0x2, PT ;  /* 0x000000020200780c */ /* 0x000fc40003f06270 */
[----:B------:R-:W-:Y:S01]  /*0140*/  LEA.HI.SX32 R8, R2, R5, 0x1f ;  /* 0x0000000502087211 */ /* 0x000fe200078ffaff */
[----:B------:R-:W-:Y:S01]  /*0150*/  IMAD.WIDE R6, R6, R3, c[0x0][0x170] ;  /* 0x00005c0006067625 */ /* 0x000fe200078e0203 */
[----:B------:R-:W-:-:S03]  /*0160*/  ISETP.LT.AND P0, PT, R9, 0x8, !P0 ;  /* 0x000000080900780c */ /* 0x000fc60004701270 */
[----:B------:R-:W-:Y:S01]  /*0170*/  IMAD R2, R0, 0xe, R27 ;  /* 0x0000000e00027824 */ /* 0x000fe200078e021b */
[----:B------:R-:W-:Y:S02]  /*0180*/  IADD3 R34, P1, R6, 0x4, RZ ;  /* 0x0000000406227810 */ /* 0x000fe40007f3e0ff */
[----:B------:R-:W-:Y:S01]  /*0190*/  LEA R6, R5, R0, 0x1 ;  /* 0x0000000005067211 */ /* 0x000fe200078e08ff */
[----:B------:R-:W-:Y:S01]  /*01a0*/  IMAD.WIDE R2, R2, R3, c[0x0][0x168] ;  /* 0x00005a0002027625 */ /* 0x000fe200078e0203 */
[----:B------:R-:W-:Y:S02]  /*01b0*/  IADD3.X R35, RZ, R7, RZ, P1, !PT ;  /* 0x00000007ff237210 */ /* 0x000fe40000ffe4ff */
[----:B------:R-:W-:Y:S02]  /*01c0*/  LEA R7, R6, R9, 0x3 ;  /* 0x0000000906077211 */ /* 0x000fe400078e18ff */
[----:B------:R-:W-:Y:S02]  /*01d0*/  ISETP.LT.AND P0, PT, R8, 0x10, P0 ;  /* 0x000000100800780c */ /* 0x000fe40000701270 */
[----:B------:R-:W-:-:S02]  /*01e0*/  MOV R6, RZ ;  /* 0x000000ff00067202 */ /* 0x000fc40000000f00 */
[----:B------:R-:W-:Y:S02]  /*01f0*/  MOV R9, RZ ;  /* 0x000000ff00097202 */ /* 0x000fe40000000f00 */
[----:B------:R-:W-:-:S03]  /*0200*/  SHF.L.U32 R7, R7, 0x1, RZ ;  /* 0x0000000107077819 */ /* 0x000fc600000006ff */
.L_x_109:
[----:B------:R0:W2:Y:S04]  /*0210*/  LDG.E.CONSTANT R8, [R2.64] ;  /* 0x0000000402087981 */ /* 0x0000a8000c1e9900 */
[----:B------:R1:W3:Y:S04]  /*0220*/  @P0 LDG.E.CONSTANT R36, [R34.64+-0x4] ;  /* 0xfffffc0422240981 */ /* 0x0002e8000c1e9900 */
[----:B------:R1:W3:Y:S01]  /*0230*/  @P0 LDG.E.CONSTANT R37, [R34.64] ;  /* 0x0000000422250981 */ /* 0x0002e2000c1e9900 */
[----:B------:R-:W-:-:S03]  /*0240*/  IADD3 R6, R6, 0x1, RZ ;  /* 0x0000000106067810 */ /* 0x000fc60007ffe0ff */
[----:B------:R-:W-:Y:S01]  /*0250*/  BAR.SYNC.DEFER_BLOCKING 0x0 ;  /* 0x0000000000007b1d */ /* 0x000fe20000010000 */
[----:B------:R-:W-:Y:S02]  /*0260*/  ISETP.NE.AND P1, PT, R6, 0x40, PT ;  /* 0x000000400600780c */ /* 0x000fe40003f25270 */
[----:B0-----:R-:W-:Y:S02]  /*0270*/  IADD3 R2, P3, R2, 0x3100, RZ ;  /* 0x0000310002027810 */ /* 0x001fe40007f7e0ff */
[----:B-1----:R-:W-:Y:S02]  /*0280*/  IADD3 R34, P2, R34, 0x40, RZ ;  /* 0x0000004022227810 */ /* 0x002fe40007f5e0ff */
[----:B------:R-:W-:Y:S02]  /*0290*/  IADD3.X R3, RZ, R3, RZ, P3, !PT ;  /* 0x00000003ff037210 */ /* 0x000fe40001ffe4ff */
[----:B------:R-:W-:Y:S01]  /*02a0*/  IADD3.X R35, RZ, R35, RZ, P2, !PT ;  /* 0x00000023ff237210 */ /* 0x000fe200017fe4ff */
[----:B--2---:R-:W-:Y:S04]  /*02b0*/  STS [R25.X4], R8 ;  /* 0x0000000819007388 */ /* 0x004fe80000004800 */
[----:B---3--:R-:W-:Y:S04]  /*02c0*/  @P0 STS.64 [R7.X4+0x700], R36 ;  /* 0x0007002407000388 */ /* 0x008fe80000004a00 */
[----:B------:R-:W-:Y:S06]  /*02d0*/  BAR.SYNC.DEFER_BLOCKING 0x0 ;  /* 0x0000000000007b1d */ /* 0x000fec0000010000 */
[----:B------:R-:W-:Y:S04]  /*02e0*/  LDS R10, [R26.X4] ;  /* 0x000000001a0a7984 */ /* 0x000fe80000004800 */
[----:B------:R-:W0:Y:S04]  /*02f0*/  LDS.128 R16, [R24] ;  /* 0x0000000018107984 */ /* 0x000e280000000c00 */
[----:B------:R-:W1:Y:S04]  /*0300*/  LDS.128 R20, [R24+0x400] ;  /* 0x0004000018147984 */ /* 0x000e680000000c00 */
[----:B------:R-:W2:Y:S04]  /*0310*/  LDS R28, [R26.X4+0x70] ;  /* 0x000070001a1c7984 */ /* 0x000ea80000004800 */
[----:B------:R-:W3:Y:S04]  /*0320*/  LDS R33, [R26.X4+0xe0] ;  /* 0x0000e0001a217984 */ /* 0x000ee80000004800 */
[----:B------:R-:W4:Y:S04]  /*0330*/  LDS R30, [R26.X4+0x150] ;  /* 0x000150001a1e7984 */ /* 0x000f280000004800 */
[----:B------:R-:W-:Y:S04]  /*0340*/  LDS R29, [R26.X4+0x1c0] ;  /* 0x0001c0001a1d7984 */ /* 0x000fe80000004800 */
[----:B------:R-:W5:Y:S04]  /*0350*/  LDS.128 R12, [R24+0x10] ;  /* 0x00001000180c7984 */ /* 0x000f680000000c00 */
[----:B------:R-:W-:Y:S01]  /*0360*/  LDS R32, [R26.X4+0x310] ;  /* 0x000310001a207984 */ /* 0x000fe20000004800 */
[----:B0-----:R-:W-:Y:S01]  /*0370*/  FFMA R31, R16, R10, R11 ;  /* 0x0000000a101f7223 */ /* 0x001fe2000000000b */
[----:B-1----:R-:W-:-:S02]  /*0380*/  FFMA R20, R10, R20, R9 ;  /* 0x000000140a147223 */ /* 0x002fc40000000009 */
[----:B------:R-:W0:Y:S01]  /*0390*/  LDS.128 R8, [R24+0x410] ;  /* 0x0004100018087984 */ /* 0x000e220000000c00 */
[C---:B--2---:R-:W-:Y:S01]  /*03a0*/  FFMA R16, R28.reuse, R17, R31 ;  /* 0x000000111c107223 */ /* 0x044fe2000000001f */
[----:B------:R-:W-:Y:S02]  /*03b0*/  FFMA R21, R28, R21, R20 ;  /* 0x000000151c157223 */ /* 0x000fe40000000014 */
[----:B------:R-:W-:Y:S01]  /*03c0*/  LDS R31, [R26.X4+0x2a0] ;  /* 0x0002a0001a1f7984 */ /* 0x000fe20000004800 */
[C---:B---3--:R-:W-:Y:S01]  /*03d0*/  FFMA R17, R33.reuse, R18, R16 ;  /* 0x0000001221117223 */ /* 0x048fe20000000010 */
[----:B------:R-:W-:Y:S02]  /*03e0*/  FFMA R22, R33, R22, R21 ;  /* 0x0000001621167223 */ /* 0x000fe40000000015 */
[----:B------:R-:W1:Y:S01]  /*03f0*/  LDS R28, [R26.X4+0x230] ;  /* 0x000230001a1c7984 */ /* 0x000e620000004800 */
[C---:B----4-:R-:W-:Y:S01]  /*0400*/  FFMA R21, R30.reuse, R19, R17 ;  /* 0x000000131e157223 */ /* 0x050fe20000000011 */
[----:B------:R-:W-:-:S02]  /*0410*/  FFMA R22, R30, R23, R22 ;  /* 0x000000171e167223 */ /* 0x000fc40000000016 */
[----:B------:R-:W-:Y:S04]  /*0420*/  LDS R33, [R26.X4+0x380] ;  /* 0x000380001a217984 */ /* 0x000fe80000004800 */
[----:B------:R-:W2:Y:S01]  /*0430*/  LDS.128 R16, [R24+0x20] ;  /* 0x0000200018107984 */ /* 0x000ea20000000c00 */
[----:B-----5:R-:W-:-:S03]  /*0440*/  FFMA R37, R12, R29, R21 ;  /* 0x0000001d0c257223 */ /* 0x020fc60000000015 */
[----:B------:R-:W3:Y:S01]  /*0450*/  LDS R30, [R26.X4+0x3f0] ;  /* 0x0003f0001a1e7984 */ /* 0x000ee20000004800 */
[----:B0-----:R-:W-:-:S03]  /*0460*/  FFMA R8, R29, R8, R22 ;  /* 0x000000081d087223 */ /* 0x001fc60000000016 */
[----:B------:R-:W0:Y:S04]  /*0470*/  LDS.128 R20, [R24+0x420] ;  /* 0x0004200018147984 */ /* 0x000e280000000c00 */
[----:B------:R-:W4:Y:S01]  /*0480*/  LDS R29, [R26.X4+0x460] ;  /* 0x000460001a1d7984 */ /* 0x000f220000004800 */
[C---:B-1----:R-:W-:Y:S01]  /*0490*/  FFMA R12, R28.reuse, R13, R37 ;  /* 0x0000000d1c0c7223 */ /* 0x042fe20000000025 */
[----:B------:R-:W-:-:S03]  /*04a0*/  FFMA R8, R28, R9, R8 ;  /* 0x000000091c087223 */ /* 0x000fc60000000008 */
[C---:B------:R-:W-:Y:S01]  /*04b0*/  FFMA R13, R31.reuse, R14, R12 ;  /* 0x0000000e1f0d7223 */ /* 0x040fe2000000000c */
[----:B------:R-:W-:-:S03]  /*04c0*/  FFMA R31, R31, R10, R8 ;  /* 0x0000000a1f1f7223 */ /* 0x000fc60000000008 */
[C---:B------:R-:W-:Y:S01]  /*04d0*/  FFMA R13, R32.reuse, R15, R13 ;  /* 0x0000000f200d7223 */ /* 0x040fe2000000000d */
[----:B------:R-:W-:Y:S02]  /*04e0*/  FFMA R32, R32, R11, R31 ;  /* 0x0000000b20207223 */ /* 0x000fe4000000001f */
[----:B------:R-:W-:Y:S01]  /*04f0*/  LDS.128 R8, [R24+0x30] ;  /* 0x0000300018087984 */ /* 0x000fe20000000c00 */
[----:B--2---:R-:W-:-:S03]  /*0500*/  FFMA R13, R16, R33, R13 ;  /* 0x00000021100d7223 */ /* 0x004fc6000000000d */
[----:B------:R-:W1:Y:S01]  /*0510*/  LDS R16, [R26.X4+0x4d0] ;  /* 0x0004d0001a107984 */ /* 0x000e620000004800 */
[----:B---3--:R-:W-:-:S03]  /*0520*/  FFMA R28, R30, R17, R13 ;  /* 0x000000111e1c7223 */ /* 0x008fc6000000000d */
[----:B------:R-:W2:Y:S04]  /*0530*/  LDS R17, [R26.X4+0x540] ;  /* 0x000540001a117984 */ /* 0x000ea80000004800 */
[----:B------:R-:W3:Y:S04]  /*0540*/  LDS.128 R12, [R24+0x430] ;  /* 0x00043000180c7984 */ /* 0x000ee80000000c00 */
[----:B------:R-:W-:Y:S01]  /*0550*/  LDS R31, [R26.X4+0x620] ;  /* 0x000620001a1f7984 */ /* 0x000fe20000004800 */
[----:B0-----:R-:W-:-:S03]  /*0560*/  FFMA R33, R33, R20, R32 ;  /* 0x0000001421217223 */ /* 0x001fc60000000020 */
[----:B------:R-:W0:Y:S01]  /*0570*/  LDS R20, [R26.X4+0x5b0] ;  /* 0x0005b0001a147984 */ /* 0x000e220000004800 */
[----:B------:R-:W-:Y:S01]  /*0580*/  FFMA R21, R30, R21, R33 ;  /* 0x000000151e157223 */ /* 0x000fe20000000021 */
[C---:B----4-:R-:W-:Y:S02]  /*0590*/  FFMA R33, R29.reuse, R18, R28 ;  /* 0x000000121d217223 */ /* 0x050fe4000000001c */
[----:B------:R-:W4:Y:S01]  /*05a0*/  LDS R30, [R26.X4+0x690] ;  /* 0x000690001a1e7984 */ /* 0x000f220000004800 */
[----:B------:R-:W-:Y:S01]  /*05b0*/  FFMA R22, R29, R22, R21 ;  /* 0x000000161d167223 */ /* 0x000fe20000000015 */
[----:B-1----:R-:W-:-:S03]  /*05c0*/  FFMA R19, R16, R19, R33 ;  /* 0x0000001310137223 */ /* 0x002fc60000000021 */
[----:B------:R-:W-:Y:S01]  /*05d0*/  FFMA R22, R16, R23, R22 ;  /* 0x0000001710167223 */ /* 0x000fe20000000016 */
[----:B--2---:R-:W-:-:S03]  /*05e0*/  FFMA R19, R8, R17, R19 ;  /* 0x0000001108137223 */ /* 0x004fc60000000013 */
[----:B---3--:R-:W-:Y:S01]  /*05f0*/  FFMA R12, R17, R12, R22 ;  /* 0x0000000c110c7223 */ /* 0x008fe20000000016 */
[----:B0-----:R-:W-:-:S03]  /*0600*/  FFMA R8, R20, R9, R19 ;  /* 0x0000000914087223 */ /* 0x001fc60000000013 */
[----:B------:R-:W-:Y:S01]  /*0610*/  FFMA R12, R20, R13, R12 ;  /* 0x0000000d140c7223 */ /* 0x000fe2000000000c */
[----:B------:R-:W-:-:S03]  /*0620*/  FFMA R9, R31, R10, R8 ;  /* 0x0000000a1f097223 */ /* 0x000fc60000000008 */
[----:B------:R-:W-:Y:S01]  /*0630*/  FFMA R12, R31, R14, R12 ;  /* 0x0000000e1f0c7223 */ /* 0x000fe2000000000c */
[----:B----4-:R-:W-:-:S03]  /*0640*/  FFMA R11, R30, R11, R9 ;  /* 0x0000000b1e0b7223 */ /* 0x010fc60000000009 */
[----:B------:R-:W-:Y:S01]  /*0650*/  FFMA R9, R30, R15, R12 ;  /* 0x0000000f1e097223 */ /* 0x000fe2000000000c */
[----:B------:R-:W-:Y:S05]  /*0660*/  @P1 BRA `(.L_x_109) ;  /* 0xfffffba000001947 */ /* 0x000fea000383ffff */
[----:B------:R-:W-:Y:S02]  /*0670*/  LEA R2, R4, R5, 0x5 ;  /* 0x0000000504027211 */ /* 0x000fe400078e28ff */
[----:B------:R-:W-:-:S05]  /*0680*/  MOV R5, 0x4 ;  /* 0x0000000400057802 */ /* 0x000fca0000000f00 */
[----:B------:R-:W-:-:S05]  /*0690*/  IMAD.WIDE R2, R2, R5, c[0x0][0x178] ;  /* 0x00005e0002027625 */ /* 0x000fca00078e0205 */
[----:B------:R-:W2:Y:S04]  /*06a0*/  LDG.E.CONSTANT R6, [R2.64] ;  /* 0x0000000402067981 */ /* 0x000ea8000c1e9900 */
[----:B------:R-:W3:Y:S01]  /*06b0*/  LDG.E.CONSTANT R8, [R2.64+0x40] ;  /* 0x0000400402087981 */ /* 0x000ee2000c1e9900 */
[----:B------:R-:W-:-:S04]  /*06c0*/  IMAD R27, R0, 0xe, R27 ;  /* 0x0000000e001b7824 */ /* 0x000fc800078e021b */
[----:B------:R-:W-:-:S04]  /*06d0*/  IMAD R4, R4, 0x1880, R27 ;  /* 0x0000188004047824 */ /* 0x000fc800078e021b */
[----:B------:R-:W-:Y:S01]  /*06e0*/  IMAD.WIDE R4, R4, R5, c[0x0][0x160] ;  /* 0x0000580004047625 */ /* 0x000fe200078e0205 */
[----:B--2---:R-:W-:Y:S01]  /*06f0*/  FADD R6, R11, R6 ;  /* 0x000000060b067221 */ /* 0x004fe20000000000 */
[----:B---3--:R-:W-:-:S04]  /*0700*/  FADD R8, R9, R8 ;  /* 0x0000000809087221 */ /* 0x008fc80000000000 */
[----:B------:R-:W-:Y:S02]  /*0710*/  FMNMX R7, RZ, R6, !PT ;  /* 0x00000006ff077209 */ /* 0x000fe40007800000 */
[----:B------:R-:W-:-:S03]  /*0720*/  FMNMX R9, RZ, R8, !PT ;  /* 0x00000008ff097209 */ /* 0x000fc60007800000 */
[----:B------:R-:W-:Y:S04]  /*0730*/  STG.E [R4.64], R7 ;  /* 0x0000000704007986 */ /* 0x000fe8000c101904 */
[----:B------:R-:W-:Y:S01]  /*0740*/  STG.E [R4.64+0x3100], R9 ;  /* 0x0031000904007986 */ /* 0x000fe2000c101904 */
[----:B------:R-:W-:Y:S05]  /*0750*/  EXIT ;  /* 0x000000000000794d */ /* 0x000fea0003800000 */
.L_x_110:
        /* <DEDUP_REMOVED lines=10> */
.L_x_147:


//--------------------- .nv.shared.tvmgen_default_fused_nn_conv2d_add_kernel --------------------------
	.section	.nv.shared.tvmgen_default_fused_nn_conv2d_add_kernel,"aw",@nobits
	.sectionflags	@""
	.align	4
.nv.shared.tvmgen_default_fused_nn_conv2d_add_kernel:
	.zero		11264


//--------------------- .nv.shared.tvmgen_default_fused_nn_conv2d_add_add_nn_relu_2_kernel --------------------------
	.section	.nv.shared.tvmgen_default_fused_nn_conv2d_add_add_nn_relu_2_kernel,"aw",@nobits
	.sectionflags	@""
	.align	4
.nv.shared.tvmgen_default_fused_nn_conv2d_add_add_nn_relu_2_kernel:
	.zero		2944


//--------------------- .nv.shared.tvmgen_default_fused_nn_conv2d_add_2_kernel --------------------------
	.section	.nv.shared.tvmgen_default_fused_nn_conv2d_add_2_kernel,"aw",@nobits
	.sectionflags	@""
	.align	4
.nv.shared.tvmgen_default_fused_nn_conv2d_add_2_kernel:
	.zero		3616


//--------------------- .nv.shared.tvmgen_default_fused_nn_contrib_conv2d_winograd_without_weight_transform_add_nn_relu_3_kernel_1 --------------------------
	.section	.nv.shared.tvmgen_default_fused_nn_contrib_conv2d_winograd_without_weight_transform_add_nn_relu_3_kernel_1,"aw",@nobits
	.sectionflags	@""
	.align	4
.nv.shared.tvmgen_default_fused_nn_contrib_conv2d_winograd_without_weight_transform_add_nn_relu_3_kernel_1:
	.zero		5120


//--------------------- .nv.shared.tvmgen_default_fused_nn_conv2d_add_nn_relu_11_kernel --------------------------
	.section	.nv.shared.tvmgen_default_fused_nn_conv2d_add_nn_relu_11_kernel,"aw",@nobits
	.sectionflags	@""
	.align	4
.nv.shared.tvmgen_default_fused_nn_conv2d_add_nn_relu_11_kernel:
	.zero		2496


//--------------------- .nv.shared.tvmgen_default_fused_nn_conv2d_add_nn_relu_7_kernel --------------------------
	.section	.nv.shared.tvmgen_default_fused_nn_conv2d_add_nn_relu_7_kernel,"aw",@nobits
	.sectionflags	@""
	.align	4
.nv.shared.tvmgen_default_fused_nn_conv2d_add_nn_relu_7_kernel:
	.zero		4044


//--------------------- .nv.shared.tvmgen_default_fused_nn_contrib_conv2d_winograd_without_weight_transform_add_nn_relu_2_kernel_1 --------------------------
	.section	.nv.shared.tvmgen_default_fused_nn_contrib_conv2d_winograd_without_weight_transform_add_nn_relu_2_kernel_1,"aw",@nobits
	.sectionflags	@""
	.align	4
.nv.shared.tvmgen_default_fused_nn_contrib_conv2d_winograd_without_weight_transform_add_nn_relu_2_kernel_1:
	.zero		2080


//--------------------- .nv.shared.tvmgen_default_fused_nn_dense_add_kernel --------------------------
	.section	.nv.shared.tvmgen_default_fused_nn_dense_add_kernel,"aw",@nobits
	.sectionflags	@""
	.align	4
.nv.shared.tvmgen_default_fused_nn_dense_add_kernel:
	.zero		16


//--------------------- .nv.shared.tvmgen_default_fused_nn_conv2d_add_nn_relu_3_kernel --------------------------
	.section	.nv.shared.tvmgen_default_fused_nn_conv2d_add_nn_relu_3_kernel,"aw",@nobits
	.sectionflags	@""
	.align	4
.nv.shared.tvmgen_default_fused_nn_conv2d_add_nn_relu_3_kernel:
	.zero		4608


//--------------------- .nv.shared.tvmgen_default_fused_nn_conv2d_add_nn_relu_6_kernel --------------------------
	.section	.nv.shared.tvmgen_default_fused_nn_conv2d_add_nn_relu_6_kernel,"aw",@nobits
	.sectionflags	@""
	.align	4
.nv.shared.tvmgen_default_fused_nn_conv2d_add_nn_relu_6_kernel:
	.zero		7680


//--------------------- .nv.shared.tvmgen_default_fused_nn_conv2d_add_add_nn_relu_kernel --------------------------
	.section	.nv.shared.tvmgen_default_fused_nn_conv2d_add_add_nn_relu_kernel,"aw",@nobits
	.sectionflags	@""
	.align	4
.nv.shared.tvmgen_default_fused_nn_conv2d_add_add_nn_relu_kernel:
	.zero		11264


//--------------------- .nv.shared.tvmgen_default_fused_nn_conv2d_add_nn_relu_10_kernel --------------------------
	.section	.nv.shared.tvmgen_default_fused_nn_conv2d_add_nn_relu_10_kernel,"aw",@nobits
	.sectionflags	@""
	.align	4
.nv.shared.tvmgen_default_fused_nn_conv2d_add_nn_relu_10_kernel:
	.zero		6408


//--------------------- .nv.shared.tvmgen_default_fused_nn_conv2d_add_3_kernel --------------------------
	.section	.nv.shared.tvmgen_default_fused_nn_conv2d_add_3_kernel,"aw",@nobits
	.sectionflags	@""
	.align	4
.nv.shared.tvmgen_default_fused_nn_conv2d_add_3_kernel:
	.zero		4512


//--------------------- .nv.shared.tvmgen_default_fused_nn_contrib_conv2d_winograd_without_weight_transform_add_nn_relu_kernel_1 --------------------------
	.section	.nv.shared.tvmgen_default_fused_nn_contrib_conv2d_winograd_without_weight_transform_add_nn_relu_kernel_1,"aw",@nobits
	.sectionflags	@""
	.align	4
.nv.shared.tvmgen_default_fused_nn_contrib_conv2d_winograd_without_weight_transform_add_nn_relu_kernel_1:
	.zero		7296


//--------------------- .nv.shared.tvmgen_default_fused_nn_conv2d_add_nn_relu_5_kernel --------------------------
	.section	.nv.shared.tvmgen_default_fused_nn_conv2d_add_nn_relu_5_kernel,"aw",@nobits
	.sectionflags	@""
	.align	4
.nv.shared.tvmgen_default_fused_nn_conv2d_add_nn_relu_5_kernel:
	.zero		2816


//--------------------- .nv.shared.tvmgen_default_fused_nn_conv2d_add_nn_relu_kernel --------------------------
	.section	.nv.shared.tvmgen_default_fused_nn_conv2d_add_nn_relu_kernel,"aw",@nobits
	.sectionflags	@""
	.align	4
.nv.shared.tvmgen_default_fused_nn_conv2d_add_nn_relu_kernel:
	.zero		2708


//--------------------- .nv.shared.tvmgen_default_fused_nn_contrib_conv2d_winograd_without_weight_transform_add_nn_relu_1_kernel_1 --------------------------
	.section	.nv.shared.tvmgen_default_fused_nn_contrib_conv2d_winograd_without_weight_transform_add_nn_relu_1_kernel_1,"aw",@nobits
	.sectionflags	@""
	.align	4
.nv.shared.tvmgen_default_fused_nn_contrib_conv2d_winograd_without_weight_transform_add_nn_relu_1_kernel_1:
	.zero		8320


//--------------------- .nv.shared.tvmgen_default_fused_nn_conv2d_add_add_nn_relu_1_kernel --------------------------
	.section	.nv.shared.tvmgen_default_fused_nn_conv2d_add_add_nn_relu_1_kernel,"aw",@nobits
	.sectionflags	@""
	.align	4
.nv.shared.tvmgen_default_fused_nn_conv2d_add_add_nn_relu_1_kernel:
	.zero		7680


//--------------------- .nv.shared.tvmgen_default_fused_nn_conv2d_add_nn_relu_4_kernel --------------------------
	.section	.nv.shared.tvmgen_default_fused_nn_conv2d_add_nn_relu_4_kernel,"aw",@nobits
	.sectionflags	@""
	.align	4
.nv.shared.tvmgen_default_fused_nn_conv2d_add_nn_relu_4_kernel:
	.zero		6888


//--------------------- .nv.shared.tvmgen_default_fused_nn_conv2d_add_1_kernel --------------------------
	.section	.nv.shared.tvmgen_default_fused_nn_conv2d_add_1_kernel,"aw",@nobits
	.sectionflags	@""
	.align	4
.nv.shared.tvmgen_default_fused_nn_conv2d_add_1_kernel:
	.zero		5856


//--------------------- .nv.shared.tvmgen_default_fused_nn_conv2d_add_add_nn_relu_3_kernel --------------------------
	.section	.nv.shared.tvmgen_default_fused_nn_conv2d_add_add_nn_relu_3_kernel,"aw",@nobits
	.sectionflags	@""
	.align	4
.nv.shared.tvmgen_default_fused_nn_conv2d_add_add_nn_relu_3_kernel:
	.zero		5184


//--------------------- .nv.shared.tvmgen_default_fused_nn_conv2d_add_nn_relu_1_kernel --------------------------
	.section	.nv.shared.tvmgen_default_fused_nn_conv2d_add_nn_relu_1_kernel,"aw",@nobits
	.sectionflags	@""
	.align	4
.nv.shared.tvmgen_default_fused_nn_conv2d_add_nn_relu_1_kernel:
	.zero		7680


//--------------------- .nv.shared.tvmgen_default_fused_nn_conv2d_add_nn_relu_2_kernel --------------------------
	.section	.nv.shared.tvmgen_default_fused_nn_conv2d_add_nn_relu_2_kernel,"aw",@nobits
	.sectionflags	@""
	.align	4
.nv.shared.tvmgen_default_fused_nn_conv2d_add_nn_relu_2_kernel:
	.zero		5632


//--------------------- .nv.shared.tvmgen_default_fused_nn_conv2d_add_nn_relu_9_kernel --------------------------
	.section	.nv.shared.tvmgen_default_fused_nn_conv2d_add_nn_relu_9_kernel,"aw",@nobits
	.sectionflags	@""
	.align	4
.nv.shared.tvmgen_default_fused_nn_conv2d_add_nn_relu_9_kernel:
	.zero		3840


//--------------------- .nv.shared.tvmgen_default_fused_nn_conv2d_add_nn_relu_8_kernel --------------------------
	.section	.nv.shared.tvmgen_default_fused_nn_conv2d_add_nn_relu_8_kernel,"aw",@nobits
	.sectionflags	@""
	.align	4
.nv.shared.tvmgen_default_fused_nn_conv2d_add_nn_relu_8_kernel:
	.zero		3840
